//
// Generated by NVIDIA NVVM Compiler
//
// Compiler Build ID: CL-36424714
// Cuda compilation tools, release 13.0, V13.0.88
// Based on NVVM 20.0.0
//

.version 9.0
.target sm_100
.address_size 64

	// .globl	_Z10initializeiiP4int2
.extern .func  (.param .b32 func_retval0) vprintf
(
	.param .b64 vprintf_param_0,
	.param .b64 vprintf_param_1
)
;
.func  (.param .b64 func_retval0) __internal_accurate_pow
(
	.param .b64 __internal_accurate_pow_param_0
)
;
// _ZZ16horizontalSweep1iiP4int2PiS1_E13sharedGridMap has been demoted
// _ZZ16horizontalSweep1iiP4int2PiS1_E9tmpWeight has been demoted
// _ZZ16horizontalSweep1iiP4int2PiS1_E9prefixSum has been demoted
// _ZZ16horizontalSweep1iiP4int2PiS1_E3tmp has been demoted
// _ZZ16horizontalSweep2iiP4int2PiS1_E13sharedGridMap has been demoted
// _ZZ16horizontalSweep2iiP4int2PiS1_E9tmpWeight has been demoted
// _ZZ16horizontalSweep2iiP4int2PiS1_E9prefixSum has been demoted
// _ZZ16horizontalSweep2iiP4int2PiS1_E10rprefixSum has been demoted
// _ZZ16horizontalSweep2iiP4int2PiS1_E3tmp has been demoted
// _ZZ16horizontalSweep3iiP4int2PiS1_E13sharedGridMap has been demoted
// _ZZ16horizontalSweep3iiP4int2PiS1_E9tmpWeight has been demoted
// _ZZ14verticalSweep1iiP4int2PiS1_E13sharedGridMap has been demoted
// _ZZ14verticalSweep1iiP4int2PiS1_E9tmpWeight has been demoted
// _ZZ14verticalSweep1iiP4int2PiS1_E9prefixSum has been demoted
// _ZZ14verticalSweep1iiP4int2PiS1_E3tmp has been demoted
// _ZZ14verticalSweep2iiP4int2PiS1_E13sharedGridMap has been demoted
// _ZZ14verticalSweep2iiP4int2PiS1_E9tmpWeight has been demoted
// _ZZ14verticalSweep2iiP4int2PiS1_E9prefixSum has been demoted
// _ZZ14verticalSweep2iiP4int2PiS1_E10rprefixSum has been demoted
// _ZZ14verticalSweep2iiP4int2PiS1_E3tmp has been demoted
// _ZZ14verticalSweep3iiP4int2PiS1_E13sharedGridMap has been demoted
// _ZZ14verticalSweep3iiP4int2PiS1_E9tmpWeight has been demoted
// _ZZ14verticalSweep4iiP4int2PiS1_E13sharedGridMap has been demoted
// _ZZ14verticalSweep4iiP4int2PiS1_E9tmpWeight has been demoted
// _ZZ13getMinCostPiniiiP4int2P4int3E7minPins has been demoted
.global .align 1 .b8 $str[37] = {103, 101, 116, 77, 105, 110, 67, 111, 115, 116, 58, 32, 99, 97, 110, 110, 111, 116, 32, 114, 101, 116, 114, 97, 99, 101, 32, 116, 104, 101, 32, 112, 97, 116, 104, 10};

.visible .entry _Z10initializeiiP4int2(
	.param .u32 _Z10initializeiiP4int2_param_0,
	.param .u32 _Z10initializeiiP4int2_param_1,
	.param .u64 .ptr .align 1 _Z10initializeiiP4int2_param_2
)
{
	.reg .pred 	%p<14>;
	.reg .b32 	%r<44>;
	.reg .b64 	%rd<13>;

	ld.param.u32 	%r18, [_Z10initializeiiP4int2_param_0];
	ld.param.u32 	%r17, [_Z10initializeiiP4int2_param_1];
	ld.param.u64 	%rd7, [_Z10initializeiiP4int2_param_2];
	cvta.to.global.u64 	%rd1, %rd7;
	mov.u32 	%r43, %tid.x;
	mov.u32 	%r2, %ntid.x;
	mov.u32 	%r3, %ctaid.x;
	setp.ge.s32 	%p1, %r3, %r18;
	setp.ge.s32 	%p2, %r43, %r17;
	or.pred  	%p3, %p1, %p2;
	@%p3 bra 	$L__BB0_17;
	mul.lo.s32 	%r4, %r17, %r3;
	add.s32 	%r19, %r43, %r2;
	max.u32 	%r20, %r17, %r19;
	setp.lt.u32 	%p4, %r19, %r17;
	selp.u32 	%r21, 1, 0, %p4;
	add.s32 	%r22, %r19, %r21;
	sub.s32 	%r23, %r20, %r22;
	div.u32 	%r24, %r23, %r2;
	add.s32 	%r5, %r24, %r21;
	and.b32  	%r25, %r5, 3;
	setp.eq.s32 	%p5, %r25, 3;
	@%p5 bra 	$L__BB0_6;
	add.s32 	%r26, %r5, 1;
	and.b32  	%r27, %r26, 3;
	add.s32 	%r41, %r43, %r4;
	neg.s32 	%r40, %r27;
	mad.lo.s32 	%r43, %r2, %r27, %r43;
$L__BB0_3:
	.pragma "nounroll";
	mul.wide.s32 	%rd8, %r41, 8;
	add.s64 	%rd2, %rd1, %rd8;
	ld.global.u32 	%r28, [%rd2];
	setp.eq.s32 	%p6, %r28, 0;
	@%p6 bra 	$L__BB0_5;
	mov.b32 	%r29, 2147483647;
	st.global.u32 	[%rd2], %r29;
$L__BB0_5:
	add.s32 	%r41, %r41, %r2;
	add.s32 	%r40, %r40, 1;
	setp.ne.s32 	%p7, %r40, 0;
	@%p7 bra 	$L__BB0_3;
$L__BB0_6:
	setp.lt.u32 	%p8, %r5, 3;
	@%p8 bra 	$L__BB0_17;
	shl.b32 	%r15, %r2, 3;
	cvt.u64.u32 	%rd10, %r15;
	shl.b32 	%r39, %r2, 2;
$L__BB0_8:
	add.s32 	%r30, %r43, %r4;
	mul.wide.s32 	%rd9, %r30, 8;
	add.s64 	%rd3, %rd1, %rd9;
	ld.global.u32 	%r31, [%rd3];
	setp.eq.s32 	%p9, %r31, 0;
	@%p9 bra 	$L__BB0_10;
	mov.b32 	%r32, 2147483647;
	st.global.u32 	[%rd3], %r32;
$L__BB0_10:
	add.s64 	%rd4, %rd3, %rd10;
	ld.global.u32 	%r33, [%rd4];
	setp.eq.s32 	%p10, %r33, 0;
	@%p10 bra 	$L__BB0_12;
	mov.b32 	%r34, 2147483647;
	st.global.u32 	[%rd4], %r34;
$L__BB0_12:
	add.s64 	%rd5, %rd4, %rd10;
	ld.global.u32 	%r35, [%rd5];
	setp.eq.s32 	%p11, %r35, 0;
	@%p11 bra 	$L__BB0_14;
	mov.b32 	%r36, 2147483647;
	st.global.u32 	[%rd5], %r36;
$L__BB0_14:
	add.s64 	%rd6, %rd5, %rd10;
	ld.global.u32 	%r37, [%rd6];
	setp.eq.s32 	%p12, %r37, 0;
	@%p12 bra 	$L__BB0_16;
	mov.b32 	%r38, 2147483647;
	st.global.u32 	[%rd6], %r38;
$L__BB0_16:
	add.s32 	%r43, %r39, %r43;
	setp.lt.s32 	%p13, %r43, %r17;
	@%p13 bra 	$L__BB0_8;
$L__BB0_17:
	ret;

}
	// .globl	_Z16horizontalSweep1iiP4int2PiS1_
.visible .entry _Z16horizontalSweep1iiP4int2PiS1_(
	.param .u32 _Z16horizontalSweep1iiP4int2PiS1__param_0,
	.param .u32 _Z16horizontalSweep1iiP4int2PiS1__param_1,
	.param .u64 .ptr .align 1 _Z16horizontalSweep1iiP4int2PiS1__param_2,
	.param .u64 .ptr .align 1 _Z16horizontalSweep1iiP4int2PiS1__param_3,
	.param .u64 .ptr .align 1 _Z16horizontalSweep1iiP4int2PiS1__param_4
)
{
	.reg .pred 	%p<86>;
	.reg .b32 	%r<418>;
	.reg .b64 	%rd<31>;
	// demoted variable
	.shared .align 8 .b8 _ZZ16horizontalSweep1iiP4int2PiS1_E13sharedGridMap[8192];
	// demoted variable
	.shared .align 4 .b8 _ZZ16horizontalSweep1iiP4int2PiS1_E9tmpWeight[4096];
	// demoted variable
	.shared .align 4 .b8 _ZZ16horizontalSweep1iiP4int2PiS1_E9prefixSum[4096];
	// demoted variable
	.shared .align 4 .b8 _ZZ16horizontalSweep1iiP4int2PiS1_E3tmp[4096];
	ld.param.u32 	%r135, [_Z16horizontalSweep1iiP4int2PiS1__param_0];
	ld.param.u32 	%r134, [_Z16horizontalSweep1iiP4int2PiS1__param_1];
	ld.param.u64 	%rd4, [_Z16horizontalSweep1iiP4int2PiS1__param_2];
	ld.param.u64 	%rd5, [_Z16horizontalSweep1iiP4int2PiS1__param_3];
	ld.param.u64 	%rd6, [_Z16horizontalSweep1iiP4int2PiS1__param_4];
	cvta.to.global.u64 	%rd1, %rd5;
	cvta.to.global.u64 	%rd2, %rd6;
	cvta.to.global.u64 	%rd3, %rd4;
	mov.u32 	%r1, %ctaid.x;
	mov.u32 	%r417, %tid.x;
	mov.u32 	%r3, %ntid.x;
	setp.ge.s32 	%p1, %r417, %r134;
	setp.ge.s32 	%p2, %r1, %r135;
	or.pred  	%p3, %p2, %p1;
	@%p3 bra 	$L__BB1_125;
	mul.lo.s32 	%r4, %r134, %r1;
	add.s32 	%r5, %r417, %r3;
	max.u32 	%r136, %r134, %r5;
	setp.lt.u32 	%p4, %r5, %r134;
	selp.u32 	%r137, 1, 0, %p4;
	add.s32 	%r138, %r5, %r137;
	sub.s32 	%r139, %r136, %r138;
	div.u32 	%r140, %r139, %r3;
	add.s32 	%r6, %r140, %r137;
	add.s32 	%r141, %r6, 1;
	and.b32  	%r7, %r141, 3;
	and.b32  	%r8, %r6, 3;
	setp.eq.s32 	%p5, %r8, 3;
	mov.u32 	%r387, %r417;
	@%p5 bra 	$L__BB1_4;
	mov.b32 	%r386, 0;
	mov.u32 	%r387, %r417;
$L__BB1_3:
	.pragma "nounroll";
	shl.b32 	%r143, %r387, 3;
	mov.u32 	%r144, _ZZ16horizontalSweep1iiP4int2PiS1_E13sharedGridMap;
	add.s32 	%r145, %r144, %r143;
	add.s32 	%r146, %r387, %r4;
	mul.wide.s32 	%rd7, %r146, 8;
	add.s64 	%rd8, %rd3, %rd7;
	ld.global.v2.u32 	{%r147, %r148}, [%rd8];
	st.shared.v2.u32 	[%r145], {%r147, %r148};
	mul.wide.s32 	%rd9, %r146, 4;
	add.s64 	%rd10, %rd1, %rd9;
	ld.global.u32 	%r149, [%rd10];
	shl.b32 	%r150, %r387, 2;
	mov.u32 	%r151, _ZZ16horizontalSweep1iiP4int2PiS1_E9tmpWeight;
	add.s32 	%r152, %r151, %r150;
	st.shared.u32 	[%r152], %r149;
	add.s32 	%r387, %r387, %r3;
	add.s32 	%r386, %r386, 1;
	setp.ne.s32 	%p6, %r386, %r7;
	@%p6 bra 	$L__BB1_3;
$L__BB1_4:
	setp.lt.u32 	%p7, %r6, 3;
	@%p7 bra 	$L__BB1_7;
	mov.u32 	%r154, _ZZ16horizontalSweep1iiP4int2PiS1_E13sharedGridMap;
	mov.u32 	%r161, _ZZ16horizontalSweep1iiP4int2PiS1_E9tmpWeight;
	shl.b32 	%r163, %r3, 3;
	cvt.u64.u32 	%rd15, %r163;
	shl.b32 	%r167, %r3, 2;
	cvt.u64.u32 	%rd17, %r167;
$L__BB1_6:
	shl.b32 	%r153, %r387, 3;
	add.s32 	%r155, %r154, %r153;
	add.s32 	%r156, %r387, %r4;
	mul.wide.s32 	%rd11, %r156, 8;
	add.s64 	%rd12, %rd3, %rd11;
	ld.global.v2.u32 	{%r157, %r158}, [%rd12];
	st.shared.v2.u32 	[%r155], {%r157, %r158};
	mul.wide.s32 	%rd13, %r156, 4;
	add.s64 	%rd14, %rd1, %rd13;
	ld.global.u32 	%r159, [%rd14];
	shl.b32 	%r160, %r387, 2;
	add.s32 	%r162, %r161, %r160;
	st.shared.u32 	[%r162], %r159;
	add.s32 	%r164, %r155, %r163;
	add.s64 	%rd16, %rd12, %rd15;
	ld.global.v2.u32 	{%r165, %r166}, [%rd16];
	st.shared.v2.u32 	[%r164], {%r165, %r166};
	add.s64 	%rd18, %rd14, %rd17;
	ld.global.u32 	%r168, [%rd18];
	add.s32 	%r169, %r162, %r167;
	st.shared.u32 	[%r169], %r168;
	add.s32 	%r170, %r164, %r163;
	add.s64 	%rd19, %rd16, %rd15;
	ld.global.v2.u32 	{%r171, %r172}, [%rd19];
	st.shared.v2.u32 	[%r170], {%r171, %r172};
	add.s64 	%rd20, %rd18, %rd17;
	ld.global.u32 	%r173, [%rd20];
	add.s32 	%r174, %r169, %r167;
	st.shared.u32 	[%r174], %r173;
	add.s32 	%r175, %r170, %r163;
	add.s64 	%rd21, %rd19, %rd15;
	ld.global.v2.u32 	{%r176, %r177}, [%rd21];
	st.shared.v2.u32 	[%r175], {%r176, %r177};
	add.s64 	%rd22, %rd20, %rd17;
	ld.global.u32 	%r178, [%rd22];
	add.s32 	%r179, %r174, %r167;
	st.shared.u32 	[%r179], %r178;
	add.s32 	%r387, %r167, %r387;
	setp.lt.s32 	%p8, %r387, %r134;
	@%p8 bra 	$L__BB1_6;
$L__BB1_7:
	bar.sync 	0;
	max.u32 	%r180, %r5, 1024;
	setp.lt.u32 	%p9, %r5, 1024;
	selp.u32 	%r181, 1, 0, %p9;
	add.s32 	%r182, %r5, %r181;
	sub.s32 	%r183, %r180, %r182;
	div.u32 	%r184, %r183, %r3;
	add.s32 	%r16, %r184, %r181;
	and.b32  	%r185, %r16, 3;
	setp.eq.s32 	%p10, %r185, 3;
	mov.u32 	%r391, %r417;
	@%p10 bra 	$L__BB1_13;
	add.s32 	%r187, %r16, 1;
	and.b32  	%r17, %r187, 3;
	mov.b32 	%r390, 0;
	mov.u32 	%r391, %r417;
$L__BB1_9:
	.pragma "nounroll";
	setp.lt.s32 	%p11, %r391, %r134;
	@%p11 bra 	$L__BB1_11;
	shl.b32 	%r188, %r391, 2;
	mov.u32 	%r189, _ZZ16horizontalSweep1iiP4int2PiS1_E9prefixSum;
	add.s32 	%r190, %r189, %r188;
	mov.b32 	%r191, 0;
	st.shared.u32 	[%r190], %r191;
	bra.uni 	$L__BB1_12;
$L__BB1_11:
	shl.b32 	%r192, %r391, 2;
	mov.u32 	%r193, _ZZ16horizontalSweep1iiP4int2PiS1_E9tmpWeight;
	add.s32 	%r194, %r193, %r192;
	ld.shared.u32 	%r195, [%r194];
	mov.u32 	%r196, _ZZ16horizontalSweep1iiP4int2PiS1_E9prefixSum;
	add.s32 	%r197, %r196, %r192;
	st.shared.u32 	[%r197], %r195;
$L__BB1_12:
	add.s32 	%r391, %r391, %r3;
	add.s32 	%r390, %r390, 1;
	setp.ne.s32 	%p12, %r390, %r17;
	@%p12 bra 	$L__BB1_9;
$L__BB1_13:
	setp.lt.u32 	%p13, %r16, 3;
	@%p13 bra 	$L__BB1_28;
	mov.u32 	%r203, _ZZ16horizontalSweep1iiP4int2PiS1_E9tmpWeight;
	mov.u32 	%r206, _ZZ16horizontalSweep1iiP4int2PiS1_E9prefixSum;
$L__BB1_15:
	setp.lt.s32 	%p14, %r391, %r134;
	@%p14 bra 	$L__BB1_17;
	shl.b32 	%r198, %r391, 2;
	add.s32 	%r200, %r206, %r198;
	mov.b32 	%r201, 0;
	st.shared.u32 	[%r200], %r201;
	bra.uni 	$L__BB1_18;
$L__BB1_17:
	shl.b32 	%r202, %r391, 2;
	add.s32 	%r204, %r203, %r202;
	ld.shared.u32 	%r205, [%r204];
	add.s32 	%r207, %r206, %r202;
	st.shared.u32 	[%r207], %r205;
$L__BB1_18:
	add.s32 	%r24, %r391, %r3;
	setp.lt.s32 	%p15, %r24, %r134;
	@%p15 bra 	$L__BB1_20;
	shl.b32 	%r208, %r24, 2;
	add.s32 	%r210, %r206, %r208;
	mov.b32 	%r211, 0;
	st.shared.u32 	[%r210], %r211;
	bra.uni 	$L__BB1_21;
$L__BB1_20:
	shl.b32 	%r212, %r24, 2;
	add.s32 	%r214, %r203, %r212;
	ld.shared.u32 	%r215, [%r214];
	add.s32 	%r217, %r206, %r212;
	st.shared.u32 	[%r217], %r215;
$L__BB1_21:
	add.s32 	%r25, %r24, %r3;
	setp.lt.s32 	%p16, %r25, %r134;
	@%p16 bra 	$L__BB1_23;
	shl.b32 	%r218, %r25, 2;
	add.s32 	%r220, %r206, %r218;
	mov.b32 	%r221, 0;
	st.shared.u32 	[%r220], %r221;
	bra.uni 	$L__BB1_24;
$L__BB1_23:
	shl.b32 	%r222, %r25, 2;
	add.s32 	%r224, %r203, %r222;
	ld.shared.u32 	%r225, [%r224];
	add.s32 	%r227, %r206, %r222;
	st.shared.u32 	[%r227], %r225;
$L__BB1_24:
	add.s32 	%r26, %r25, %r3;
	setp.lt.s32 	%p17, %r26, %r134;
	@%p17 bra 	$L__BB1_26;
	shl.b32 	%r228, %r26, 2;
	add.s32 	%r230, %r206, %r228;
	mov.b32 	%r231, 0;
	st.shared.u32 	[%r230], %r231;
	bra.uni 	$L__BB1_27;
$L__BB1_26:
	shl.b32 	%r232, %r26, 2;
	add.s32 	%r234, %r203, %r232;
	ld.shared.u32 	%r235, [%r234];
	add.s32 	%r237, %r206, %r232;
	st.shared.u32 	[%r237], %r235;
$L__BB1_27:
	add.s32 	%r391, %r26, %r3;
	setp.lt.u32 	%p18, %r391, 1024;
	@%p18 bra 	$L__BB1_15;
$L__BB1_28:
	bar.sync 	0;
	shl.b32 	%r238, %r417, 1;
	or.b32  	%r28, %r238, 1;
	setp.gt.u32 	%p19, %r417, 511;
	shl.b32 	%r239, %r417, 3;
	mov.u32 	%r240, _ZZ16horizontalSweep1iiP4int2PiS1_E9prefixSum;
	add.s32 	%r29, %r240, %r239;
	@%p19 bra 	$L__BB1_31;
	ld.shared.u32 	%r30, [%r29];
	setp.eq.s32 	%p20, %r30, 2147483647;
	@%p20 bra 	$L__BB1_31;
	ld.shared.u32 	%r241, [%r29+4];
	add.s32 	%r242, %r241, %r30;
	st.shared.u32 	[%r29+4], %r242;
$L__BB1_31:
	bar.sync 	0;
	setp.gt.u32 	%p21, %r417, 255;
	shl.b32 	%r31, %r28, 3;
	add.s32 	%r32, %r240, %r31;
	@%p21 bra 	$L__BB1_34;
	ld.shared.u32 	%r33, [%r32+-4];
	setp.eq.s32 	%p22, %r33, 2147483647;
	@%p22 bra 	$L__BB1_34;
	ld.shared.u32 	%r244, [%r32+4];
	add.s32 	%r245, %r244, %r33;
	st.shared.u32 	[%r32+4], %r245;
$L__BB1_34:
	bar.sync 	0;
	setp.gt.u32 	%p23, %r417, 127;
	add.s32 	%r34, %r32, %r31;
	@%p23 bra 	$L__BB1_37;
	ld.shared.u32 	%r35, [%r34+-4];
	setp.eq.s32 	%p24, %r35, 2147483647;
	@%p24 bra 	$L__BB1_37;
	ld.shared.u32 	%r246, [%r34+12];
	add.s32 	%r247, %r246, %r35;
	st.shared.u32 	[%r34+12], %r247;
$L__BB1_37:
	bar.sync 	0;
	setp.gt.u32 	%p25, %r417, 63;
	mad.lo.s32 	%r36, %r28, 24, %r32;
	@%p25 bra 	$L__BB1_40;
	ld.shared.u32 	%r37, [%r36+-4];
	setp.eq.s32 	%p26, %r37, 2147483647;
	@%p26 bra 	$L__BB1_40;
	ld.shared.u32 	%r248, [%r36+28];
	add.s32 	%r249, %r248, %r37;
	st.shared.u32 	[%r36+28], %r249;
$L__BB1_40:
	bar.sync 	0;
	setp.gt.u32 	%p27, %r417, 31;
	mad.lo.s32 	%r38, %r28, 56, %r32;
	@%p27 bra 	$L__BB1_43;
	ld.shared.u32 	%r39, [%r38+-4];
	setp.eq.s32 	%p28, %r39, 2147483647;
	@%p28 bra 	$L__BB1_43;
	ld.shared.u32 	%r250, [%r38+60];
	add.s32 	%r251, %r250, %r39;
	st.shared.u32 	[%r38+60], %r251;
$L__BB1_43:
	bar.sync 	0;
	setp.gt.u32 	%p29, %r417, 15;
	mad.lo.s32 	%r40, %r28, 120, %r32;
	@%p29 bra 	$L__BB1_46;
	ld.shared.u32 	%r41, [%r40+-4];
	setp.eq.s32 	%p30, %r41, 2147483647;
	@%p30 bra 	$L__BB1_46;
	ld.shared.u32 	%r252, [%r40+124];
	add.s32 	%r253, %r252, %r41;
	st.shared.u32 	[%r40+124], %r253;
$L__BB1_46:
	bar.sync 	0;
	setp.gt.u32 	%p31, %r417, 7;
	mad.lo.s32 	%r42, %r28, 248, %r32;
	@%p31 bra 	$L__BB1_49;
	ld.shared.u32 	%r43, [%r42+-4];
	setp.eq.s32 	%p32, %r43, 2147483647;
	@%p32 bra 	$L__BB1_49;
	ld.shared.u32 	%r254, [%r42+252];
	add.s32 	%r255, %r254, %r43;
	st.shared.u32 	[%r42+252], %r255;
$L__BB1_49:
	bar.sync 	0;
	setp.gt.u32 	%p33, %r417, 3;
	mad.lo.s32 	%r44, %r28, 504, %r32;
	@%p33 bra 	$L__BB1_52;
	ld.shared.u32 	%r45, [%r44+-4];
	setp.eq.s32 	%p34, %r45, 2147483647;
	@%p34 bra 	$L__BB1_52;
	ld.shared.u32 	%r256, [%r44+508];
	add.s32 	%r257, %r256, %r45;
	st.shared.u32 	[%r44+508], %r257;
$L__BB1_52:
	bar.sync 	0;
	setp.gt.u32 	%p35, %r417, 1;
	mad.lo.s32 	%r46, %r28, 1016, %r32;
	@%p35 bra 	$L__BB1_55;
	ld.shared.u32 	%r47, [%r46+-4];
	setp.eq.s32 	%p36, %r47, 2147483647;
	@%p36 bra 	$L__BB1_55;
	ld.shared.u32 	%r258, [%r46+1020];
	add.s32 	%r259, %r258, %r47;
	st.shared.u32 	[%r46+1020], %r259;
$L__BB1_55:
	bar.sync 	0;
	setp.ne.s32 	%p37, %r417, 0;
	ld.shared.u32 	%r260, [_ZZ16horizontalSweep1iiP4int2PiS1_E9prefixSum+2044];
	setp.eq.s32 	%p38, %r260, 2147483647;
	or.pred  	%p39, %p37, %p38;
	@%p39 bra 	$L__BB1_57;
	ld.shared.u32 	%r261, [_ZZ16horizontalSweep1iiP4int2PiS1_E9prefixSum+4092];
	add.s32 	%r262, %r261, %r260;
	st.shared.u32 	[_ZZ16horizontalSweep1iiP4int2PiS1_E9prefixSum+4092], %r262;
$L__BB1_57:
	bar.sync 	0;
	setp.ne.s32 	%p40, %r417, 0;
	@%p40 bra 	$L__BB1_59;
	mov.b32 	%r263, 0;
	st.shared.u32 	[_ZZ16horizontalSweep1iiP4int2PiS1_E9prefixSum+4092], %r263;
$L__BB1_59:
	setp.ne.s32 	%p41, %r417, 0;
	bar.sync 	0;
	@%p41 bra 	$L__BB1_62;
	ld.shared.u32 	%r49, [_ZZ16horizontalSweep1iiP4int2PiS1_E9prefixSum+2044];
	ld.shared.u32 	%r50, [_ZZ16horizontalSweep1iiP4int2PiS1_E9prefixSum+4092];
	st.shared.u32 	[_ZZ16horizontalSweep1iiP4int2PiS1_E9prefixSum+2044], %r50;
	setp.eq.s32 	%p42, %r49, 2147483647;
	@%p42 bra 	$L__BB1_62;
	add.s32 	%r264, %r50, %r49;
	st.shared.u32 	[_ZZ16horizontalSweep1iiP4int2PiS1_E9prefixSum+4092], %r264;
$L__BB1_62:
	setp.gt.u32 	%p43, %r417, 1;
	bar.sync 	0;
	@%p43 bra 	$L__BB1_65;
	ld.shared.u32 	%r51, [%r46+-4];
	ld.shared.u32 	%r52, [%r46+1020];
	st.shared.u32 	[%r46+-4], %r52;
	setp.eq.s32 	%p44, %r51, 2147483647;
	@%p44 bra 	$L__BB1_65;
	add.s32 	%r265, %r52, %r51;
	st.shared.u32 	[%r46+1020], %r265;
$L__BB1_65:
	setp.gt.u32 	%p45, %r417, 3;
	bar.sync 	0;
	@%p45 bra 	$L__BB1_68;
	ld.shared.u32 	%r53, [%r44+-4];
	ld.shared.u32 	%r54, [%r44+508];
	st.shared.u32 	[%r44+-4], %r54;
	setp.eq.s32 	%p46, %r53, 2147483647;
	@%p46 bra 	$L__BB1_68;
	add.s32 	%r266, %r54, %r53;
	st.shared.u32 	[%r44+508], %r266;
$L__BB1_68:
	setp.gt.u32 	%p47, %r417, 7;
	bar.sync 	0;
	@%p47 bra 	$L__BB1_71;
	ld.shared.u32 	%r55, [%r42+-4];
	ld.shared.u32 	%r56, [%r42+252];
	st.shared.u32 	[%r42+-4], %r56;
	setp.eq.s32 	%p48, %r55, 2147483647;
	@%p48 bra 	$L__BB1_71;
	add.s32 	%r267, %r56, %r55;
	st.shared.u32 	[%r42+252], %r267;
$L__BB1_71:
	setp.gt.u32 	%p49, %r417, 15;
	bar.sync 	0;
	@%p49 bra 	$L__BB1_74;
	ld.shared.u32 	%r57, [%r40+-4];
	ld.shared.u32 	%r58, [%r40+124];
	st.shared.u32 	[%r40+-4], %r58;
	setp.eq.s32 	%p50, %r57, 2147483647;
	@%p50 bra 	$L__BB1_74;
	add.s32 	%r268, %r58, %r57;
	st.shared.u32 	[%r40+124], %r268;
$L__BB1_74:
	setp.gt.u32 	%p51, %r417, 31;
	bar.sync 	0;
	@%p51 bra 	$L__BB1_77;
	ld.shared.u32 	%r59, [%r38+-4];
	ld.shared.u32 	%r60, [%r38+60];
	st.shared.u32 	[%r38+-4], %r60;
	setp.eq.s32 	%p52, %r59, 2147483647;
	@%p52 bra 	$L__BB1_77;
	add.s32 	%r269, %r60, %r59;
	st.shared.u32 	[%r38+60], %r269;
$L__BB1_77:
	setp.gt.u32 	%p53, %r417, 63;
	bar.sync 	0;
	@%p53 bra 	$L__BB1_80;
	ld.shared.u32 	%r61, [%r36+-4];
	ld.shared.u32 	%r62, [%r36+28];
	st.shared.u32 	[%r36+-4], %r62;
	setp.eq.s32 	%p54, %r61, 2147483647;
	@%p54 bra 	$L__BB1_80;
	add.s32 	%r270, %r62, %r61;
	st.shared.u32 	[%r36+28], %r270;
$L__BB1_80:
	setp.gt.u32 	%p55, %r417, 127;
	bar.sync 	0;
	@%p55 bra 	$L__BB1_83;
	ld.shared.u32 	%r63, [%r34+-4];
	ld.shared.u32 	%r64, [%r34+12];
	st.shared.u32 	[%r34+-4], %r64;
	setp.eq.s32 	%p56, %r63, 2147483647;
	@%p56 bra 	$L__BB1_83;
	add.s32 	%r271, %r64, %r63;
	st.shared.u32 	[%r34+12], %r271;
$L__BB1_83:
	setp.gt.u32 	%p57, %r417, 255;
	bar.sync 	0;
	@%p57 bra 	$L__BB1_86;
	ld.shared.u32 	%r65, [%r32+-4];
	ld.shared.u32 	%r66, [%r32+4];
	st.shared.u32 	[%r32+-4], %r66;
	setp.eq.s32 	%p58, %r65, 2147483647;
	@%p58 bra 	$L__BB1_86;
	add.s32 	%r272, %r66, %r65;
	st.shared.u32 	[%r32+4], %r272;
$L__BB1_86:
	setp.gt.u32 	%p59, %r417, 511;
	bar.sync 	0;
	@%p59 bra 	$L__BB1_89;
	ld.shared.u32 	%r67, [%r29];
	ld.shared.u32 	%r68, [%r29+4];
	st.shared.u32 	[%r29], %r68;
	setp.eq.s32 	%p60, %r67, 2147483647;
	@%p60 bra 	$L__BB1_89;
	add.s32 	%r273, %r68, %r67;
	st.shared.u32 	[%r29+4], %r273;
$L__BB1_89:
	setp.eq.s32 	%p61, %r8, 3;
	bar.sync 	0;
	mov.u32 	%r395, %r417;
	@%p61 bra 	$L__BB1_92;
	mov.b32 	%r394, 0;
	mov.u32 	%r276, _ZZ16horizontalSweep1iiP4int2PiS1_E13sharedGridMap;
	mov.u32 	%r284, _ZZ16horizontalSweep1iiP4int2PiS1_E3tmp;
	mov.u32 	%r395, %r417;
$L__BB1_91:
	.pragma "nounroll";
	shl.b32 	%r275, %r395, 3;
	add.s32 	%r277, %r276, %r275;
	ld.shared.u32 	%r278, [%r277];
	shl.b32 	%r279, %r395, 2;
	add.s32 	%r281, %r240, %r279;
	ld.shared.u32 	%r282, [%r281];
	sub.s32 	%r283, %r278, %r282;
	add.s32 	%r285, %r284, %r279;
	st.shared.u32 	[%r285], %r283;
	add.s32 	%r395, %r395, %r3;
	add.s32 	%r394, %r394, 1;
	setp.ne.s32 	%p62, %r394, %r7;
	@%p62 bra 	$L__BB1_91;
$L__BB1_92:
	setp.lt.u32 	%p63, %r6, 3;
	@%p63 bra 	$L__BB1_95;
	mov.u32 	%r287, _ZZ16horizontalSweep1iiP4int2PiS1_E13sharedGridMap;
	mov.u32 	%r295, _ZZ16horizontalSweep1iiP4int2PiS1_E3tmp;
	shl.b32 	%r297, %r3, 3;
$L__BB1_94:
	shl.b32 	%r286, %r395, 3;
	add.s32 	%r288, %r287, %r286;
	ld.shared.u32 	%r289, [%r288];
	shl.b32 	%r290, %r395, 2;
	add.s32 	%r292, %r240, %r290;
	ld.shared.u32 	%r293, [%r292];
	sub.s32 	%r294, %r289, %r293;
	add.s32 	%r296, %r295, %r290;
	st.shared.u32 	[%r296], %r294;
	add.s32 	%r298, %r288, %r297;
	ld.shared.u32 	%r299, [%r298];
	shl.b32 	%r300, %r3, 2;
	add.s32 	%r301, %r292, %r300;
	ld.shared.u32 	%r302, [%r301];
	sub.s32 	%r303, %r299, %r302;
	add.s32 	%r304, %r296, %r300;
	st.shared.u32 	[%r304], %r303;
	add.s32 	%r305, %r298, %r297;
	ld.shared.u32 	%r306, [%r305];
	add.s32 	%r307, %r301, %r300;
	ld.shared.u32 	%r308, [%r307];
	sub.s32 	%r309, %r306, %r308;
	add.s32 	%r310, %r304, %r300;
	st.shared.u32 	[%r310], %r309;
	add.s32 	%r311, %r305, %r297;
	ld.shared.u32 	%r312, [%r311];
	add.s32 	%r313, %r307, %r300;
	ld.shared.u32 	%r314, [%r313];
	sub.s32 	%r315, %r312, %r314;
	add.s32 	%r316, %r310, %r300;
	st.shared.u32 	[%r316], %r315;
	add.s32 	%r395, %r300, %r395;
	setp.lt.s32 	%p64, %r395, %r134;
	@%p64 bra 	$L__BB1_94;
$L__BB1_95:
	bar.sync 	0;
	add.s32 	%r76, %r417, -1;
	mov.b32 	%r397, 0;
	mov.u32 	%r398, %r417;
	mov.u32 	%r399, %r397;
$L__BB1_96:
	mul.lo.s32 	%r80, %r3, %r397;
	setp.eq.s32 	%p65, %r398, 0;
	setp.le.s32 	%p66, %r398, %r399;
	or.pred  	%p67, %p65, %p66;
	@%p67 bra 	$L__BB1_118;
	add.s32 	%r81, %r76, %r80;
	shl.b32 	%r318, %r398, 2;
	mov.u32 	%r319, _ZZ16horizontalSweep1iiP4int2PiS1_E3tmp;
	add.s32 	%r82, %r319, %r318;
	add.s32 	%r83, %r81, %r4;
	shl.b32 	%r320, %r398, 3;
	mov.u32 	%r321, _ZZ16horizontalSweep1iiP4int2PiS1_E13sharedGridMap;
	add.s32 	%r322, %r321, %r320;
	add.s32 	%r84, %r322, 4;
	ld.shared.u32 	%r408, [%r82];
	sub.s32 	%r323, %r398, %r399;
	and.b32  	%r86, %r323, 3;
	setp.eq.s32 	%p68, %r86, 0;
	mov.u32 	%r404, %r399;
	@%p68 bra 	$L__BB1_107;
	shl.b32 	%r324, %r399, 2;
	add.s32 	%r87, %r319, %r324;
	ld.shared.u32 	%r88, [%r87];
	setp.le.s32 	%p69, %r408, %r88;
	@%p69 bra 	$L__BB1_100;
	st.shared.u32 	[%r82], %r88;
	st.shared.u32 	[%r84], %r83;
	mov.b32 	%r326, 1;
	st.global.u32 	[%rd2], %r326;
	mov.u32 	%r408, %r88;
$L__BB1_100:
	add.s32 	%r404, %r399, 1;
	setp.eq.s32 	%p70, %r86, 1;
	@%p70 bra 	$L__BB1_107;
	ld.shared.u32 	%r91, [%r87+4];
	setp.le.s32 	%p71, %r408, %r91;
	@%p71 bra 	$L__BB1_103;
	st.shared.u32 	[%r82], %r91;
	st.shared.u32 	[%r84], %r83;
	mov.b32 	%r327, 1;
	st.global.u32 	[%rd2], %r327;
	mov.u32 	%r408, %r91;
$L__BB1_103:
	add.s32 	%r404, %r399, 2;
	setp.eq.s32 	%p72, %r86, 2;
	@%p72 bra 	$L__BB1_107;
	ld.shared.u32 	%r94, [%r87+8];
	setp.le.s32 	%p73, %r408, %r94;
	@%p73 bra 	$L__BB1_106;
	st.shared.u32 	[%r82], %r94;
	st.shared.u32 	[%r84], %r83;
	mov.b32 	%r328, 1;
	st.global.u32 	[%rd2], %r328;
	mov.u32 	%r408, %r94;
$L__BB1_106:
	add.s32 	%r404, %r399, 3;
$L__BB1_107:
	sub.s32 	%r329, %r81, %r399;
	setp.lt.u32 	%p74, %r329, 3;
	@%p74 bra 	$L__BB1_118;
	shl.b32 	%r330, %r404, 2;
	add.s32 	%r332, %r319, %r330;
	add.s32 	%r405, %r332, 8;
$L__BB1_109:
	ld.shared.u32 	%r103, [%r405+-8];
	setp.le.s32 	%p75, %r408, %r103;
	@%p75 bra 	$L__BB1_111;
	st.shared.u32 	[%r82], %r103;
	st.shared.u32 	[%r84], %r83;
	mov.b32 	%r333, 1;
	st.global.u32 	[%rd2], %r333;
	mov.u32 	%r408, %r103;
$L__BB1_111:
	ld.shared.u32 	%r105, [%r405+-4];
	setp.le.s32 	%p76, %r408, %r105;
	@%p76 bra 	$L__BB1_113;
	st.shared.u32 	[%r82], %r105;
	st.shared.u32 	[%r84], %r83;
	mov.b32 	%r334, 1;
	st.global.u32 	[%rd2], %r334;
	mov.u32 	%r408, %r105;
$L__BB1_113:
	ld.shared.u32 	%r107, [%r405];
	setp.le.s32 	%p77, %r408, %r107;
	@%p77 bra 	$L__BB1_115;
	st.shared.u32 	[%r82], %r107;
	st.shared.u32 	[%r84], %r83;
	mov.b32 	%r335, 1;
	st.global.u32 	[%rd2], %r335;
	mov.u32 	%r408, %r107;
$L__BB1_115:
	ld.shared.u32 	%r109, [%r405+4];
	setp.le.s32 	%p78, %r408, %r109;
	@%p78 bra 	$L__BB1_117;
	st.shared.u32 	[%r82], %r109;
	st.shared.u32 	[%r84], %r83;
	mov.b32 	%r336, 1;
	st.global.u32 	[%rd2], %r336;
	mov.u32 	%r408, %r109;
$L__BB1_117:
	add.s32 	%r404, %r404, 4;
	add.s32 	%r405, %r405, 16;
	setp.lt.s32 	%p79, %r404, %r398;
	@%p79 bra 	$L__BB1_109;
$L__BB1_118:
	setp.eq.s32 	%p80, %r399, 0;
	selp.b32 	%r337, -1, %r399, %p80;
	add.s32 	%r399, %r337, %r3;
	bar.sync 	0;
	add.s32 	%r398, %r5, %r80;
	setp.lt.s32 	%p81, %r398, %r134;
	add.s32 	%r397, %r397, 1;
	@%p81 bra 	$L__BB1_96;
	setp.eq.s32 	%p82, %r8, 3;
	bar.sync 	0;
	@%p82 bra 	$L__BB1_122;
	add.s32 	%r415, %r417, %r4;
	mov.u32 	%r339, _ZZ16horizontalSweep1iiP4int2PiS1_E13sharedGridMap;
	add.s32 	%r340, %r239, %r339;
	add.s32 	%r414, %r340, 4;
	shl.b32 	%r118, %r3, 3;
	shl.b32 	%r413, %r417, 2;
	shl.b32 	%r120, %r3, 2;
	neg.s32 	%r412, %r7;
	mad.lo.s32 	%r417, %r3, %r7, %r417;
$L__BB1_121:
	.pragma "nounroll";
	mul.wide.s32 	%rd23, %r415, 8;
	add.s64 	%rd24, %rd3, %rd23;
	mov.u32 	%r341, _ZZ16horizontalSweep1iiP4int2PiS1_E3tmp;
	add.s32 	%r342, %r341, %r413;
	ld.shared.u32 	%r343, [%r342];
	add.s32 	%r345, %r240, %r413;
	ld.shared.u32 	%r346, [%r345];
	add.s32 	%r347, %r346, %r343;
	st.shared.u32 	[%r414+-4], %r347;
	ld.shared.u32 	%r348, [%r414];
	st.global.v2.u32 	[%rd24], {%r347, %r348};
	add.s32 	%r415, %r415, %r3;
	add.s32 	%r414, %r414, %r118;
	add.s32 	%r413, %r413, %r120;
	add.s32 	%r412, %r412, 1;
	setp.ne.s32 	%p83, %r412, 0;
	@%p83 bra 	$L__BB1_121;
$L__BB1_122:
	setp.lt.u32 	%p84, %r6, 3;
	@%p84 bra 	$L__BB1_125;
	mov.u32 	%r350, _ZZ16horizontalSweep1iiP4int2PiS1_E3tmp;
	mov.u32 	%r358, _ZZ16horizontalSweep1iiP4int2PiS1_E13sharedGridMap;
	shl.b32 	%r362, %r3, 2;
$L__BB1_124:
	shl.b32 	%r349, %r417, 2;
	add.s32 	%r351, %r350, %r349;
	ld.shared.u32 	%r352, [%r351];
	add.s32 	%r354, %r240, %r349;
	ld.shared.u32 	%r355, [%r354];
	add.s32 	%r356, %r355, %r352;
	shl.b32 	%r357, %r417, 3;
	add.s32 	%r359, %r358, %r357;
	st.shared.u32 	[%r359], %r356;
	add.s32 	%r360, %r417, %r4;
	mul.wide.s32 	%rd25, %r360, 8;
	add.s64 	%rd26, %rd3, %rd25;
	ld.shared.u32 	%r361, [%r359+4];
	st.global.v2.u32 	[%rd26], {%r356, %r361};
	add.s32 	%r363, %r351, %r362;
	ld.shared.u32 	%r364, [%r363];
	add.s32 	%r365, %r354, %r362;
	ld.shared.u32 	%r366, [%r365];
	add.s32 	%r367, %r366, %r364;
	shl.b32 	%r368, %r3, 3;
	add.s32 	%r369, %r359, %r368;
	st.shared.u32 	[%r369], %r367;
	cvt.u64.u32 	%rd27, %r368;
	add.s64 	%rd28, %rd26, %rd27;
	ld.shared.u32 	%r370, [%r369+4];
	st.global.v2.u32 	[%rd28], {%r367, %r370};
	add.s32 	%r371, %r363, %r362;
	ld.shared.u32 	%r372, [%r371];
	add.s32 	%r373, %r365, %r362;
	ld.shared.u32 	%r374, [%r373];
	add.s32 	%r375, %r374, %r372;
	add.s32 	%r376, %r369, %r368;
	st.shared.u32 	[%r376], %r375;
	add.s64 	%rd29, %rd28, %rd27;
	ld.shared.u32 	%r377, [%r376+4];
	st.global.v2.u32 	[%rd29], {%r375, %r377};
	add.s32 	%r378, %r371, %r362;
	ld.shared.u32 	%r379, [%r378];
	add.s32 	%r380, %r373, %r362;
	ld.shared.u32 	%r381, [%r380];
	add.s32 	%r382, %r381, %r379;
	add.s32 	%r383, %r376, %r368;
	st.shared.u32 	[%r383], %r382;
	add.s64 	%rd30, %rd29, %rd27;
	ld.shared.u32 	%r384, [%r383+4];
	st.global.v2.u32 	[%rd30], {%r382, %r384};
	add.s32 	%r417, %r362, %r417;
	setp.lt.s32 	%p85, %r417, %r134;
	@%p85 bra 	$L__BB1_124;
$L__BB1_125:
	ret;

}
	// .globl	_Z16horizontalSweep2iiP4int2PiS1_
.visible .entry _Z16horizontalSweep2iiP4int2PiS1_(
	.param .u32 _Z16horizontalSweep2iiP4int2PiS1__param_0,
	.param .u32 _Z16horizontalSweep2iiP4int2PiS1__param_1,
	.param .u64 .ptr .align 1 _Z16horizontalSweep2iiP4int2PiS1__param_2,
	.param .u64 .ptr .align 1 _Z16horizontalSweep2iiP4int2PiS1__param_3,
	.param .u64 .ptr .align 1 _Z16horizontalSweep2iiP4int2PiS1__param_4
)
{
	.reg .pred 	%p<38>;
	.reg .b32 	%r<332>;
	.reg .b64 	%rd<31>;
	// demoted variable
	.shared .align 8 .b8 _ZZ16horizontalSweep2iiP4int2PiS1_E13sharedGridMap[8192];
	// demoted variable
	.shared .align 4 .b8 _ZZ16horizontalSweep2iiP4int2PiS1_E9tmpWeight[4096];
	// demoted variable
	.shared .align 4 .b8 _ZZ16horizontalSweep2iiP4int2PiS1_E9prefixSum[4096];
	// demoted variable
	.shared .align 4 .b8 _ZZ16horizontalSweep2iiP4int2PiS1_E10rprefixSum[4096];
	// demoted variable
	.shared .align 4 .b8 _ZZ16horizontalSweep2iiP4int2PiS1_E3tmp[4096];
	ld.param.u32 	%r83, [_Z16horizontalSweep2iiP4int2PiS1__param_0];
	ld.param.u32 	%r82, [_Z16horizontalSweep2iiP4int2PiS1__param_1];
	ld.param.u64 	%rd5, [_Z16horizontalSweep2iiP4int2PiS1__param_2];
	ld.param.u64 	%rd6, [_Z16horizontalSweep2iiP4int2PiS1__param_3];
	ld.param.u64 	%rd4, [_Z16horizontalSweep2iiP4int2PiS1__param_4];
	cvta.to.global.u64 	%rd1, %rd6;
	cvta.to.global.u64 	%rd2, %rd5;
	mov.u32 	%r1, %ctaid.x;
	mov.u32 	%r331, %tid.x;
	mov.u32 	%r3, %ntid.x;
	setp.ge.s32 	%p1, %r331, %r82;
	setp.ge.s32 	%p2, %r1, %r83;
	or.pred  	%p3, %p2, %p1;
	@%p3 bra 	$L__BB2_48;
	mul.lo.s32 	%r4, %r82, %r1;
	add.s32 	%r84, %r331, %r3;
	max.u32 	%r85, %r82, %r84;
	setp.lt.u32 	%p4, %r84, %r82;
	selp.u32 	%r86, 1, 0, %p4;
	add.s32 	%r87, %r84, %r86;
	sub.s32 	%r88, %r85, %r87;
	div.u32 	%r89, %r88, %r3;
	add.s32 	%r5, %r89, %r86;
	add.s32 	%r90, %r5, 1;
	and.b32  	%r6, %r90, 3;
	and.b32  	%r7, %r5, 3;
	setp.eq.s32 	%p5, %r7, 3;
	mov.u32 	%r305, %r331;
	@%p5 bra 	$L__BB2_4;
	mov.b32 	%r304, 0;
	mov.u32 	%r305, %r331;
$L__BB2_3:
	.pragma "nounroll";
	shl.b32 	%r92, %r305, 3;
	mov.u32 	%r93, _ZZ16horizontalSweep2iiP4int2PiS1_E13sharedGridMap;
	add.s32 	%r94, %r93, %r92;
	add.s32 	%r95, %r305, %r4;
	mul.wide.s32 	%rd7, %r95, 8;
	add.s64 	%rd8, %rd2, %rd7;
	ld.global.v2.u32 	{%r96, %r97}, [%rd8];
	st.shared.v2.u32 	[%r94], {%r96, %r97};
	mul.wide.s32 	%rd9, %r95, 4;
	add.s64 	%rd10, %rd1, %rd9;
	ld.global.u32 	%r98, [%rd10];
	shl.b32 	%r99, %r305, 2;
	mov.u32 	%r100, _ZZ16horizontalSweep2iiP4int2PiS1_E9tmpWeight;
	add.s32 	%r101, %r100, %r99;
	st.shared.u32 	[%r101], %r98;
	add.s32 	%r305, %r305, %r3;
	add.s32 	%r304, %r304, 1;
	setp.ne.s32 	%p6, %r304, %r6;
	@%p6 bra 	$L__BB2_3;
$L__BB2_4:
	setp.lt.u32 	%p7, %r5, 3;
	@%p7 bra 	$L__BB2_7;
	mov.u32 	%r103, _ZZ16horizontalSweep2iiP4int2PiS1_E13sharedGridMap;
	mov.u32 	%r110, _ZZ16horizontalSweep2iiP4int2PiS1_E9tmpWeight;
	shl.b32 	%r112, %r3, 3;
	cvt.u64.u32 	%rd15, %r112;
	shl.b32 	%r116, %r3, 2;
	cvt.u64.u32 	%rd17, %r116;
$L__BB2_6:
	shl.b32 	%r102, %r305, 3;
	add.s32 	%r104, %r103, %r102;
	add.s32 	%r105, %r305, %r4;
	mul.wide.s32 	%rd11, %r105, 8;
	add.s64 	%rd12, %rd2, %rd11;
	ld.global.v2.u32 	{%r106, %r107}, [%rd12];
	st.shared.v2.u32 	[%r104], {%r106, %r107};
	mul.wide.s32 	%rd13, %r105, 4;
	add.s64 	%rd14, %rd1, %rd13;
	ld.global.u32 	%r108, [%rd14];
	shl.b32 	%r109, %r305, 2;
	add.s32 	%r111, %r110, %r109;
	st.shared.u32 	[%r111], %r108;
	add.s32 	%r113, %r104, %r112;
	add.s64 	%rd16, %rd12, %rd15;
	ld.global.v2.u32 	{%r114, %r115}, [%rd16];
	st.shared.v2.u32 	[%r113], {%r114, %r115};
	add.s64 	%rd18, %rd14, %rd17;
	ld.global.u32 	%r117, [%rd18];
	add.s32 	%r118, %r111, %r116;
	st.shared.u32 	[%r118], %r117;
	add.s32 	%r119, %r113, %r112;
	add.s64 	%rd19, %rd16, %rd15;
	ld.global.v2.u32 	{%r120, %r121}, [%rd19];
	st.shared.v2.u32 	[%r119], {%r120, %r121};
	add.s64 	%rd20, %rd18, %rd17;
	ld.global.u32 	%r122, [%rd20];
	add.s32 	%r123, %r118, %r116;
	st.shared.u32 	[%r123], %r122;
	add.s32 	%r124, %r119, %r112;
	add.s64 	%rd21, %rd19, %rd15;
	ld.global.v2.u32 	{%r125, %r126}, [%rd21];
	st.shared.v2.u32 	[%r124], {%r125, %r126};
	add.s64 	%rd22, %rd20, %rd17;
	ld.global.u32 	%r127, [%rd22];
	add.s32 	%r128, %r123, %r116;
	st.shared.u32 	[%r128], %r127;
	add.s32 	%r305, %r116, %r305;
	setp.lt.s32 	%p8, %r305, %r82;
	@%p8 bra 	$L__BB2_6;
$L__BB2_7:
	bar.sync 	0;
	setp.ge.u32 	%p9, %r331, %r3;
	@%p9 bra 	$L__BB2_9;
	not.b32 	%r129, %r331;
	add.s32 	%r130, %r82, %r129;
	shl.b32 	%r131, %r130, 2;
	mov.u32 	%r132, _ZZ16horizontalSweep2iiP4int2PiS1_E9tmpWeight;
	add.s32 	%r133, %r132, %r131;
	ld.shared.u32 	%r134, [%r133];
	shl.b32 	%r135, %r331, 2;
	mov.u32 	%r136, _ZZ16horizontalSweep2iiP4int2PiS1_E10rprefixSum;
	add.s32 	%r137, %r136, %r135;
	st.shared.u32 	[%r137], %r134;
$L__BB2_9:
	bar.sync 	0;
	setp.lt.u32 	%p10, %r3, 2;
	mov.b32 	%r309, 1;
	@%p10 bra 	$L__BB2_15;
	shl.b32 	%r140, %r331, 1;
	or.b32  	%r15, %r140, 1;
	mov.b32 	%r309, 1;
	mov.u32 	%r307, %r3;
$L__BB2_11:
	mov.u32 	%r16, %r307;
	shr.u32 	%r307, %r16, 1;
	setp.ge.u32 	%p11, %r331, %r307;
	@%p11 bra 	$L__BB2_14;
	mul.lo.s32 	%r141, %r309, %r15;
	shl.b32 	%r142, %r141, 2;
	mov.u32 	%r143, _ZZ16horizontalSweep2iiP4int2PiS1_E10rprefixSum;
	add.s32 	%r19, %r143, %r142;
	ld.shared.u32 	%r20, [%r19+-4];
	setp.eq.s32 	%p12, %r20, 2147483647;
	@%p12 bra 	$L__BB2_14;
	shl.b32 	%r144, %r309, 2;
	add.s32 	%r145, %r19, %r144;
	ld.shared.u32 	%r146, [%r145+-4];
	add.s32 	%r147, %r146, %r20;
	st.shared.u32 	[%r145+-4], %r147;
$L__BB2_14:
	shl.b32 	%r309, %r309, 1;
	bar.sync 	0;
	setp.gt.u32 	%p13, %r16, 3;
	@%p13 bra 	$L__BB2_11;
$L__BB2_15:
	setp.ne.s32 	%p14, %r331, 0;
	@%p14 bra 	$L__BB2_17;
	shl.b32 	%r148, %r3, 2;
	mov.u32 	%r149, _ZZ16horizontalSweep2iiP4int2PiS1_E10rprefixSum;
	add.s32 	%r150, %r149, %r148;
	mov.b32 	%r151, 0;
	st.shared.u32 	[%r150+-4], %r151;
$L__BB2_17:
	setp.lt.u32 	%p15, %r3, 2;
	@%p15 bra 	$L__BB2_23;
	shl.b32 	%r153, %r331, 1;
	or.b32  	%r23, %r153, 1;
	mov.b32 	%r310, 1;
$L__BB2_19:
	shr.u32 	%r154, %r309, 31;
	add.s32 	%r155, %r309, %r154;
	shr.s32 	%r309, %r155, 1;
	bar.sync 	0;
	setp.ge.u32 	%p16, %r331, %r310;
	@%p16 bra 	$L__BB2_22;
	mul.lo.s32 	%r156, %r309, %r23;
	shl.b32 	%r157, %r156, 2;
	mov.u32 	%r158, _ZZ16horizontalSweep2iiP4int2PiS1_E10rprefixSum;
	add.s32 	%r159, %r158, %r157;
	ld.shared.u32 	%r27, [%r159+-4];
	shl.b32 	%r160, %r309, 2;
	add.s32 	%r28, %r159, %r160;
	ld.shared.u32 	%r29, [%r28+-4];
	st.shared.u32 	[%r159+-4], %r29;
	setp.eq.s32 	%p17, %r27, 2147483647;
	@%p17 bra 	$L__BB2_22;
	add.s32 	%r161, %r29, %r27;
	st.shared.u32 	[%r28+-4], %r161;
$L__BB2_22:
	shl.b32 	%r310, %r310, 1;
	setp.lt.u32 	%p18, %r310, %r3;
	@%p18 bra 	$L__BB2_19;
$L__BB2_23:
	setp.eq.s32 	%p19, %r7, 3;
	bar.sync 	0;
	mov.u32 	%r314, %r331;
	@%p19 bra 	$L__BB2_26;
	mov.b32 	%r313, 0;
	mov.u32 	%r166, _ZZ16horizontalSweep2iiP4int2PiS1_E10rprefixSum;
	mov.u32 	%r170, _ZZ16horizontalSweep2iiP4int2PiS1_E9prefixSum;
	mov.u32 	%r314, %r331;
$L__BB2_25:
	.pragma "nounroll";
	not.b32 	%r163, %r314;
	add.s32 	%r164, %r82, %r163;
	shl.b32 	%r165, %r164, 2;
	add.s32 	%r167, %r166, %r165;
	ld.shared.u32 	%r168, [%r167];
	shl.b32 	%r169, %r314, 2;
	add.s32 	%r171, %r170, %r169;
	st.shared.u32 	[%r171], %r168;
	add.s32 	%r314, %r314, %r3;
	add.s32 	%r313, %r313, 1;
	setp.ne.s32 	%p20, %r313, %r6;
	@%p20 bra 	$L__BB2_25;
$L__BB2_26:
	setp.lt.u32 	%p21, %r5, 3;
	@%p21 bra 	$L__BB2_29;
	mov.u32 	%r175, _ZZ16horizontalSweep2iiP4int2PiS1_E10rprefixSum;
	mov.u32 	%r179, _ZZ16horizontalSweep2iiP4int2PiS1_E9prefixSum;
	shl.b32 	%r187, %r3, 2;
$L__BB2_28:
	not.b32 	%r172, %r314;
	add.s32 	%r173, %r82, %r172;
	shl.b32 	%r174, %r173, 2;
	add.s32 	%r176, %r175, %r174;
	ld.shared.u32 	%r177, [%r176];
	shl.b32 	%r178, %r314, 2;
	add.s32 	%r180, %r179, %r178;
	st.shared.u32 	[%r180], %r177;
	add.s32 	%r181, %r314, %r3;
	not.b32 	%r182, %r181;
	add.s32 	%r183, %r82, %r182;
	shl.b32 	%r184, %r183, 2;
	add.s32 	%r185, %r175, %r184;
	ld.shared.u32 	%r186, [%r185];
	add.s32 	%r188, %r180, %r187;
	st.shared.u32 	[%r188], %r186;
	add.s32 	%r189, %r181, %r3;
	not.b32 	%r190, %r189;
	add.s32 	%r191, %r82, %r190;
	shl.b32 	%r192, %r191, 2;
	add.s32 	%r193, %r175, %r192;
	ld.shared.u32 	%r194, [%r193];
	add.s32 	%r195, %r188, %r187;
	st.shared.u32 	[%r195], %r194;
	add.s32 	%r196, %r189, %r3;
	not.b32 	%r197, %r196;
	add.s32 	%r198, %r82, %r197;
	shl.b32 	%r199, %r198, 2;
	add.s32 	%r200, %r175, %r199;
	ld.shared.u32 	%r201, [%r200];
	add.s32 	%r202, %r195, %r187;
	st.shared.u32 	[%r202], %r201;
	add.s32 	%r314, %r196, %r3;
	setp.lt.s32 	%p22, %r314, %r82;
	@%p22 bra 	$L__BB2_28;
$L__BB2_29:
	setp.eq.s32 	%p23, %r7, 3;
	bar.sync 	0;
	mov.u32 	%r318, %r331;
	@%p23 bra 	$L__BB2_32;
	mov.b32 	%r317, 0;
	mov.u32 	%r205, _ZZ16horizontalSweep2iiP4int2PiS1_E13sharedGridMap;
	mov.u32 	%r209, _ZZ16horizontalSweep2iiP4int2PiS1_E9prefixSum;
	mov.u32 	%r213, _ZZ16horizontalSweep2iiP4int2PiS1_E3tmp;
	mov.u32 	%r318, %r331;
$L__BB2_31:
	.pragma "nounroll";
	shl.b32 	%r204, %r318, 3;
	add.s32 	%r206, %r205, %r204;
	ld.shared.u32 	%r207, [%r206];
	shl.b32 	%r208, %r318, 2;
	add.s32 	%r210, %r209, %r208;
	ld.shared.u32 	%r211, [%r210];
	sub.s32 	%r212, %r207, %r211;
	add.s32 	%r214, %r213, %r208;
	st.shared.u32 	[%r214], %r212;
	add.s32 	%r318, %r318, %r3;
	add.s32 	%r317, %r317, 1;
	setp.ne.s32 	%p24, %r317, %r6;
	@%p24 bra 	$L__BB2_31;
$L__BB2_32:
	setp.lt.u32 	%p25, %r5, 3;
	@%p25 bra 	$L__BB2_35;
	mov.u32 	%r216, _ZZ16horizontalSweep2iiP4int2PiS1_E13sharedGridMap;
	mov.u32 	%r220, _ZZ16horizontalSweep2iiP4int2PiS1_E9prefixSum;
	mov.u32 	%r224, _ZZ16horizontalSweep2iiP4int2PiS1_E3tmp;
	shl.b32 	%r226, %r3, 3;
$L__BB2_34:
	shl.b32 	%r215, %r318, 3;
	add.s32 	%r217, %r216, %r215;
	ld.shared.u32 	%r218, [%r217];
	shl.b32 	%r219, %r318, 2;
	add.s32 	%r221, %r220, %r219;
	ld.shared.u32 	%r222, [%r221];
	sub.s32 	%r223, %r218, %r222;
	add.s32 	%r225, %r224, %r219;
	st.shared.u32 	[%r225], %r223;
	add.s32 	%r227, %r217, %r226;
	ld.shared.u32 	%r228, [%r227];
	shl.b32 	%r229, %r3, 2;
	add.s32 	%r230, %r221, %r229;
	ld.shared.u32 	%r231, [%r230];
	sub.s32 	%r232, %r228, %r231;
	add.s32 	%r233, %r225, %r229;
	st.shared.u32 	[%r233], %r232;
	add.s32 	%r234, %r227, %r226;
	ld.shared.u32 	%r235, [%r234];
	add.s32 	%r236, %r230, %r229;
	ld.shared.u32 	%r237, [%r236];
	sub.s32 	%r238, %r235, %r237;
	add.s32 	%r239, %r233, %r229;
	st.shared.u32 	[%r239], %r238;
	add.s32 	%r240, %r234, %r226;
	ld.shared.u32 	%r241, [%r240];
	add.s32 	%r242, %r236, %r229;
	ld.shared.u32 	%r243, [%r242];
	sub.s32 	%r244, %r241, %r243;
	add.s32 	%r245, %r239, %r229;
	st.shared.u32 	[%r245], %r244;
	add.s32 	%r318, %r229, %r318;
	setp.lt.s32 	%p26, %r318, %r82;
	@%p26 bra 	$L__BB2_34;
$L__BB2_35:
	bar.sync 	0;
	add.s32 	%r45, %r82, -1;
	add.s32 	%r46, %r4, %r82;
	cvta.to.global.u64 	%rd3, %rd4;
	mov.u32 	%r320, %r331;
	mov.u32 	%r321, %r45;
$L__BB2_36:
	not.b32 	%r246, %r320;
	add.s32 	%r49, %r82, %r246;
	setp.lt.s32 	%p27, %r49, 1;
	setp.le.s32 	%p28, %r321, %r49;
	or.pred  	%p29, %p27, %p28;
	@%p29 bra 	$L__BB2_41;
	shl.b32 	%r247, %r49, 2;
	mov.u32 	%r248, _ZZ16horizontalSweep2iiP4int2PiS1_E3tmp;
	add.s32 	%r50, %r248, %r247;
	sub.s32 	%r51, %r46, %r320;
	shl.b32 	%r249, %r49, 3;
	mov.u32 	%r250, _ZZ16horizontalSweep2iiP4int2PiS1_E13sharedGridMap;
	add.s32 	%r251, %r250, %r249;
	add.s32 	%r52, %r251, 4;
	ld.shared.u32 	%r325, [%r50];
	shl.b32 	%r252, %r321, 2;
	add.s32 	%r322, %r248, %r252;
	mov.u32 	%r324, %r321;
$L__BB2_38:
	ld.shared.u32 	%r58, [%r322];
	setp.le.s32 	%p30, %r325, %r58;
	@%p30 bra 	$L__BB2_40;
	st.shared.u32 	[%r50], %r58;
	st.shared.u32 	[%r52], %r51;
	mov.b32 	%r253, 1;
	st.global.u32 	[%rd3], %r253;
	mov.u32 	%r325, %r58;
$L__BB2_40:
	add.s32 	%r324, %r324, -1;
	add.s32 	%r322, %r322, -4;
	setp.gt.s32 	%p31, %r324, %r49;
	@%p31 bra 	$L__BB2_38;
$L__BB2_41:
	setp.eq.s32 	%p32, %r321, %r45;
	selp.u32 	%r254, 1, 0, %p32;
	sub.s32 	%r255, %r321, %r3;
	add.s32 	%r321, %r255, %r254;
	bar.sync 	0;
	add.s32 	%r320, %r320, %r3;
	setp.lt.s32 	%p33, %r320, %r82;
	@%p33 bra 	$L__BB2_36;
	setp.eq.s32 	%p34, %r7, 3;
	bar.sync 	0;
	@%p34 bra 	$L__BB2_45;
	add.s32 	%r329, %r331, %r4;
	shl.b32 	%r256, %r331, 3;
	mov.u32 	%r257, _ZZ16horizontalSweep2iiP4int2PiS1_E13sharedGridMap;
	add.s32 	%r258, %r256, %r257;
	add.s32 	%r328, %r258, 4;
	shl.b32 	%r66, %r3, 3;
	shl.b32 	%r327, %r331, 2;
	shl.b32 	%r68, %r3, 2;
	neg.s32 	%r326, %r6;
	mad.lo.s32 	%r331, %r3, %r6, %r331;
$L__BB2_44:
	.pragma "nounroll";
	mul.wide.s32 	%rd23, %r329, 8;
	add.s64 	%rd24, %rd2, %rd23;
	mov.u32 	%r259, _ZZ16horizontalSweep2iiP4int2PiS1_E3tmp;
	add.s32 	%r260, %r259, %r327;
	ld.shared.u32 	%r261, [%r260];
	mov.u32 	%r262, _ZZ16horizontalSweep2iiP4int2PiS1_E9prefixSum;
	add.s32 	%r263, %r262, %r327;
	ld.shared.u32 	%r264, [%r263];
	add.s32 	%r265, %r264, %r261;
	st.shared.u32 	[%r328+-4], %r265;
	ld.shared.u32 	%r266, [%r328];
	st.global.v2.u32 	[%rd24], {%r265, %r266};
	add.s32 	%r329, %r329, %r3;
	add.s32 	%r328, %r328, %r66;
	add.s32 	%r327, %r327, %r68;
	add.s32 	%r326, %r326, 1;
	setp.ne.s32 	%p35, %r326, 0;
	@%p35 bra 	$L__BB2_44;
$L__BB2_45:
	setp.lt.u32 	%p36, %r5, 3;
	@%p36 bra 	$L__BB2_48;
	mov.u32 	%r268, _ZZ16horizontalSweep2iiP4int2PiS1_E3tmp;
	mov.u32 	%r271, _ZZ16horizontalSweep2iiP4int2PiS1_E9prefixSum;
	mov.u32 	%r276, _ZZ16horizontalSweep2iiP4int2PiS1_E13sharedGridMap;
	shl.b32 	%r280, %r3, 2;
$L__BB2_47:
	shl.b32 	%r267, %r331, 2;
	add.s32 	%r269, %r268, %r267;
	ld.shared.u32 	%r270, [%r269];
	add.s32 	%r272, %r271, %r267;
	ld.shared.u32 	%r273, [%r272];
	add.s32 	%r274, %r273, %r270;
	shl.b32 	%r275, %r331, 3;
	add.s32 	%r277, %r276, %r275;
	st.shared.u32 	[%r277], %r274;
	add.s32 	%r278, %r331, %r4;
	mul.wide.s32 	%rd25, %r278, 8;
	add.s64 	%rd26, %rd2, %rd25;
	ld.shared.u32 	%r279, [%r277+4];
	st.global.v2.u32 	[%rd26], {%r274, %r279};
	add.s32 	%r281, %r269, %r280;
	ld.shared.u32 	%r282, [%r281];
	add.s32 	%r283, %r272, %r280;
	ld.shared.u32 	%r284, [%r283];
	add.s32 	%r285, %r284, %r282;
	shl.b32 	%r286, %r3, 3;
	add.s32 	%r287, %r277, %r286;
	st.shared.u32 	[%r287], %r285;
	cvt.u64.u32 	%rd27, %r286;
	add.s64 	%rd28, %rd26, %rd27;
	ld.shared.u32 	%r288, [%r287+4];
	st.global.v2.u32 	[%rd28], {%r285, %r288};
	add.s32 	%r289, %r281, %r280;
	ld.shared.u32 	%r290, [%r289];
	add.s32 	%r291, %r283, %r280;
	ld.shared.u32 	%r292, [%r291];
	add.s32 	%r293, %r292, %r290;
	add.s32 	%r294, %r287, %r286;
	st.shared.u32 	[%r294], %r293;
	add.s64 	%rd29, %rd28, %rd27;
	ld.shared.u32 	%r295, [%r294+4];
	st.global.v2.u32 	[%rd29], {%r293, %r295};
	add.s32 	%r296, %r289, %r280;
	ld.shared.u32 	%r297, [%r296];
	add.s32 	%r298, %r291, %r280;
	ld.shared.u32 	%r299, [%r298];
	add.s32 	%r300, %r299, %r297;
	add.s32 	%r301, %r294, %r286;
	st.shared.u32 	[%r301], %r300;
	add.s64 	%rd30, %rd29, %rd27;
	ld.shared.u32 	%r302, [%r301+4];
	st.global.v2.u32 	[%rd30], {%r300, %r302};
	add.s32 	%r331, %r280, %r331;
	setp.lt.s32 	%p37, %r331, %r82;
	@%p37 bra 	$L__BB2_47;
$L__BB2_48:
	ret;

}
	// .globl	_Z16horizontalSweep3iiP4int2PiS1_
.visible .entry _Z16horizontalSweep3iiP4int2PiS1_(
	.param .u32 _Z16horizontalSweep3iiP4int2PiS1__param_0,
	.param .u32 _Z16horizontalSweep3iiP4int2PiS1__param_1,
	.param .u64 .ptr .align 1 _Z16horizontalSweep3iiP4int2PiS1__param_2,
	.param .u64 .ptr .align 1 _Z16horizontalSweep3iiP4int2PiS1__param_3,
	.param .u64 .ptr .align 1 _Z16horizontalSweep3iiP4int2PiS1__param_4
)
{
	.reg .pred 	%p<34>;
	.reg .b32 	%r<269>;
	.reg .b32 	%f<24>;
	.reg .b64 	%rd<37>;
	.reg .b64 	%fd<16>;
	// demoted variable
	.shared .align 8 .b8 _ZZ16horizontalSweep3iiP4int2PiS1_E13sharedGridMap[8192];
	// demoted variable
	.shared .align 4 .b8 _ZZ16horizontalSweep3iiP4int2PiS1_E9tmpWeight[4096];
	ld.param.u32 	%r78, [_Z16horizontalSweep3iiP4int2PiS1__param_0];
	ld.param.u32 	%r77, [_Z16horizontalSweep3iiP4int2PiS1__param_1];
	ld.param.u64 	%rd5, [_Z16horizontalSweep3iiP4int2PiS1__param_2];
	ld.param.u64 	%rd6, [_Z16horizontalSweep3iiP4int2PiS1__param_3];
	ld.param.u64 	%rd4, [_Z16horizontalSweep3iiP4int2PiS1__param_4];
	cvta.to.global.u64 	%rd1, %rd6;
	cvta.to.global.u64 	%rd2, %rd5;
	mov.u32 	%r1, %ctaid.x;
	mov.u32 	%r268, %tid.x;
	mov.u32 	%r3, %ntid.x;
	setp.ge.s32 	%p1, %r268, %r77;
	setp.ge.s32 	%p2, %r1, %r78;
	or.pred  	%p3, %p2, %p1;
	@%p3 bra 	$L__BB3_37;
	mul.lo.s32 	%r4, %r77, %r1;
	add.s32 	%r79, %r268, %r3;
	max.u32 	%r80, %r77, %r79;
	setp.lt.u32 	%p4, %r79, %r77;
	selp.u32 	%r81, 1, 0, %p4;
	add.s32 	%r82, %r79, %r81;
	sub.s32 	%r83, %r80, %r82;
	div.u32 	%r84, %r83, %r3;
	add.s32 	%r5, %r84, %r81;
	add.s32 	%r85, %r5, 1;
	and.b32  	%r6, %r85, 3;
	and.b32  	%r7, %r5, 3;
	setp.eq.s32 	%p5, %r7, 3;
	mov.u32 	%r246, %r268;
	@%p5 bra 	$L__BB3_4;
	mov.b32 	%r245, 0;
	mov.u32 	%r246, %r268;
$L__BB3_3:
	.pragma "nounroll";
	shl.b32 	%r87, %r246, 3;
	mov.u32 	%r88, _ZZ16horizontalSweep3iiP4int2PiS1_E13sharedGridMap;
	add.s32 	%r89, %r88, %r87;
	add.s32 	%r90, %r246, %r4;
	mul.wide.s32 	%rd7, %r90, 8;
	add.s64 	%rd8, %rd2, %rd7;
	ld.global.v2.u32 	{%r91, %r92}, [%rd8];
	st.shared.v2.u32 	[%r89], {%r91, %r92};
	mul.wide.s32 	%rd9, %r90, 4;
	add.s64 	%rd10, %rd1, %rd9;
	ld.global.u32 	%r93, [%rd10];
	shl.b32 	%r94, %r246, 2;
	mov.u32 	%r95, _ZZ16horizontalSweep3iiP4int2PiS1_E9tmpWeight;
	add.s32 	%r96, %r95, %r94;
	st.shared.u32 	[%r96], %r93;
	add.s32 	%r246, %r246, %r3;
	add.s32 	%r245, %r245, 1;
	setp.ne.s32 	%p6, %r245, %r6;
	@%p6 bra 	$L__BB3_3;
$L__BB3_4:
	setp.lt.u32 	%p7, %r5, 3;
	@%p7 bra 	$L__BB3_7;
	mov.u32 	%r98, _ZZ16horizontalSweep3iiP4int2PiS1_E13sharedGridMap;
	mov.u32 	%r105, _ZZ16horizontalSweep3iiP4int2PiS1_E9tmpWeight;
	shl.b32 	%r107, %r3, 3;
	cvt.u64.u32 	%rd15, %r107;
	shl.b32 	%r111, %r3, 2;
	cvt.u64.u32 	%rd17, %r111;
$L__BB3_6:
	shl.b32 	%r97, %r246, 3;
	add.s32 	%r99, %r98, %r97;
	add.s32 	%r100, %r246, %r4;
	mul.wide.s32 	%rd11, %r100, 8;
	add.s64 	%rd12, %rd2, %rd11;
	ld.global.v2.u32 	{%r101, %r102}, [%rd12];
	st.shared.v2.u32 	[%r99], {%r101, %r102};
	mul.wide.s32 	%rd13, %r100, 4;
	add.s64 	%rd14, %rd1, %rd13;
	ld.global.u32 	%r103, [%rd14];
	shl.b32 	%r104, %r246, 2;
	add.s32 	%r106, %r105, %r104;
	st.shared.u32 	[%r106], %r103;
	add.s32 	%r108, %r99, %r107;
	add.s64 	%rd16, %rd12, %rd15;
	ld.global.v2.u32 	{%r109, %r110}, [%rd16];
	st.shared.v2.u32 	[%r108], {%r109, %r110};
	add.s64 	%rd18, %rd14, %rd17;
	ld.global.u32 	%r112, [%rd18];
	add.s32 	%r113, %r106, %r111;
	st.shared.u32 	[%r113], %r112;
	add.s32 	%r114, %r108, %r107;
	add.s64 	%rd19, %rd16, %rd15;
	ld.global.v2.u32 	{%r115, %r116}, [%rd19];
	st.shared.v2.u32 	[%r114], {%r115, %r116};
	add.s64 	%rd20, %rd18, %rd17;
	ld.global.u32 	%r117, [%rd20];
	add.s32 	%r118, %r113, %r111;
	st.shared.u32 	[%r118], %r117;
	add.s32 	%r119, %r114, %r107;
	add.s64 	%rd21, %rd19, %rd15;
	ld.global.v2.u32 	{%r120, %r121}, [%rd21];
	st.shared.v2.u32 	[%r119], {%r120, %r121};
	add.s64 	%rd22, %rd20, %rd17;
	ld.global.u32 	%r122, [%rd22];
	add.s32 	%r123, %r118, %r111;
	st.shared.u32 	[%r123], %r122;
	add.s32 	%r246, %r111, %r246;
	setp.lt.s32 	%p8, %r246, %r77;
	@%p8 bra 	$L__BB3_6;
$L__BB3_7:
	bar.sync 	0;
	cvt.rn.f32.u32 	%f2, %r77;
	mov.b32 	%r125, %f2;
	add.s32 	%r126, %r125, -1060439283;
	and.b32  	%r127, %r126, -8388608;
	sub.s32 	%r128, %r125, %r127;
	mov.b32 	%f3, %r128;
	cvt.rn.f32.s32 	%f4, %r127;
	fma.rn.f32 	%f5, %f4, 0f34000000, 0f00000000;
	add.f32 	%f6, %f3, 0fBF800000;
	fma.rn.f32 	%f7, %f6, 0f3DC6B27F, 0fBE2C7F30;
	fma.rn.f32 	%f8, %f7, %f6, 0f3E2FCF2A;
	fma.rn.f32 	%f9, %f8, %f6, 0fBE374E43;
	fma.rn.f32 	%f10, %f9, %f6, 0f3E520BF4;
	fma.rn.f32 	%f11, %f10, %f6, 0fBE763C8B;
	fma.rn.f32 	%f12, %f11, %f6, 0f3E93BF99;
	fma.rn.f32 	%f13, %f12, %f6, 0fBEB8AA49;
	fma.rn.f32 	%f14, %f13, %f6, 0f3EF6384A;
	fma.rn.f32 	%f15, %f14, %f6, 0fBF38AA3B;
	mul.f32 	%f16, %f6, %f15;
	mul.f32 	%f17, %f6, %f16;
	fma.rn.f32 	%f18, %f6, 0f3FB8AA3B, %f17;
	add.f32 	%f19, %f5, %f18;
	setp.gt.u32 	%p9, %r125, 2139095039;
	fma.rn.f32 	%f20, %f2, 0f7F800000, 0f7F800000;
	selp.f32 	%f21, %f20, %f19, %p9;
	setp.eq.s32 	%p10, %r77, 0;
	cvt.rpi.f32.f32 	%f22, %f21;
	selp.f32 	%f1, 0fFF800000, %f22, %p10;
	mov.f64 	%fd2, 0d4000000000000000;
	{
	.reg .b32 %temp; 
	mov.b64 	{%temp, %r15}, %fd2;
	}
	add.s32 	%r16, %r4, 1;
	cvta.to.global.u64 	%rd3, %rd4;
	mov.b32 	%r248, 1;
$L__BB3_8:
	cvt.rn.f32.u32 	%f23, %r248;
	setp.ltu.f32 	%p11, %f1, %f23;
	@%p11 bra 	$L__BB3_31;
	setp.lt.s32 	%p12, %r15, 0;
	cvt.rn.f64.u32 	%fd3, %r248;
	{
	.reg .b32 %temp; 
	mov.b64 	{%temp, %r129}, %fd3;
	}
	shr.u32 	%r130, %r129, 20;
	and.b32  	%r131, %r130, 2047;
	add.s32 	%r132, %r131, -1012;
	mov.b64 	%rd23, %fd3;
	shl.b64 	%rd24, %rd23, %r132;
	setp.eq.s64 	%p13, %rd24, -9223372036854775808;
	{ // callseq 0, 0
	.param .b64 param0;
	st.param.f64 	[param0], %fd3;
	.param .b64 retval0;
	call.uni (retval0), 
	__internal_accurate_pow, 
	(
	param0
	);
	ld.param.f64 	%fd4, [retval0];
	} // callseq 0
	neg.f64 	%fd6, %fd4;
	selp.f64 	%fd7, %fd6, %fd4, %p13;
	selp.f64 	%fd8, %fd7, %fd4, %p12;
	cvt.rzi.s32.f64 	%r18, %fd8;
	add.s32 	%r133, %r248, -1;
	cvt.rn.f64.s32 	%fd9, %r133;
	{
	.reg .b32 %temp; 
	mov.b64 	{%temp, %r134}, %fd9;
	}
	shr.u32 	%r135, %r134, 20;
	and.b32  	%r136, %r135, 2047;
	add.s32 	%r137, %r136, -1012;
	mov.b64 	%rd26, %fd9;
	shl.b64 	%rd27, %rd26, %r137;
	setp.eq.s64 	%p14, %rd27, -9223372036854775808;
	{ // callseq 1, 0
	.param .b64 param0;
	st.param.f64 	[param0], %fd9;
	.param .b64 retval0;
	call.uni (retval0), 
	__internal_accurate_pow, 
	(
	param0
	);
	ld.param.f64 	%fd10, [retval0];
	} // callseq 1
	neg.f64 	%fd12, %fd10;
	selp.f64 	%fd13, %fd12, %fd10, %p14;
	selp.f64 	%fd14, %fd13, %fd10, %p12;
	setp.eq.s32 	%p15, %r133, 0;
	selp.f64 	%fd1, 0d3FF0000000000000, %fd14, %p15;
	cvt.rzi.s32.f64 	%r19, %fd1;
	mov.u32 	%r249, %r268;
$L__BB3_10:
	not.b32 	%r138, %r249;
	add.s32 	%r21, %r77, %r138;
	rem.s32 	%r139, %r21, %r18;
	cvt.rn.f64.s32 	%fd15, %r139;
	setp.gtu.f64 	%p16, %fd1, %fd15;
	@%p16 bra 	$L__BB3_29;
	rem.s32 	%r22, %r21, %r19;
	sub.s32 	%r141, %r22, %r21;
	add.s32 	%r23, %r141, %r77;
	setp.le.s32 	%p17, %r23, %r249;
	mov.b32 	%r263, 0;
	@%p17 bra 	$L__BB3_26;
	add.s32 	%r24, %r22, 1;
	and.b32  	%r25, %r24, 15;
	setp.lt.u32 	%p18, %r22, 15;
	mov.b32 	%r263, 0;
	mov.u32 	%r258, %r23;
	@%p18 bra 	$L__BB3_16;
	and.b32  	%r145, %r24, -16;
	neg.s32 	%r252, %r145;
	add.s32 	%r251, %r249, %r22;
	shl.b32 	%r146, %r251, 2;
	mov.u32 	%r147, _ZZ16horizontalSweep3iiP4int2PiS1_E9tmpWeight;
	add.s32 	%r148, %r147, %r146;
	add.s32 	%r250, %r148, -28;
	mov.b32 	%r263, 0;
$L__BB3_14:
	.pragma "nounroll";
	ld.shared.u32 	%r149, [%r250+28];
	add.s32 	%r150, %r149, %r263;
	ld.shared.u32 	%r151, [%r250+24];
	add.s32 	%r152, %r151, %r150;
	ld.shared.u32 	%r153, [%r250+20];
	add.s32 	%r154, %r153, %r152;
	ld.shared.u32 	%r155, [%r250+16];
	add.s32 	%r156, %r155, %r154;
	ld.shared.u32 	%r157, [%r250+12];
	add.s32 	%r158, %r157, %r156;
	ld.shared.u32 	%r159, [%r250+8];
	add.s32 	%r160, %r159, %r158;
	ld.shared.u32 	%r161, [%r250+4];
	add.s32 	%r162, %r161, %r160;
	ld.shared.u32 	%r163, [%r250];
	add.s32 	%r164, %r163, %r162;
	ld.shared.u32 	%r165, [%r250+-4];
	add.s32 	%r166, %r165, %r164;
	ld.shared.u32 	%r167, [%r250+-8];
	add.s32 	%r168, %r167, %r166;
	ld.shared.u32 	%r169, [%r250+-12];
	add.s32 	%r170, %r169, %r168;
	ld.shared.u32 	%r171, [%r250+-16];
	add.s32 	%r172, %r171, %r170;
	ld.shared.u32 	%r173, [%r250+-20];
	add.s32 	%r174, %r173, %r172;
	ld.shared.u32 	%r175, [%r250+-24];
	add.s32 	%r176, %r175, %r174;
	ld.shared.u32 	%r177, [%r250+-28];
	add.s32 	%r178, %r177, %r176;
	ld.shared.u32 	%r179, [%r250+-32];
	add.s32 	%r263, %r179, %r178;
	add.s32 	%r252, %r252, 16;
	add.s32 	%r251, %r251, -16;
	add.s32 	%r250, %r250, -64;
	setp.ne.s32 	%p19, %r252, 0;
	@%p19 bra 	$L__BB3_14;
	add.s32 	%r258, %r251, 1;
$L__BB3_16:
	setp.eq.s32 	%p20, %r25, 0;
	@%p20 bra 	$L__BB3_26;
	and.b32  	%r41, %r24, 7;
	setp.lt.u32 	%p21, %r25, 8;
	@%p21 bra 	$L__BB3_19;
	shl.b32 	%r181, %r258, 2;
	mov.u32 	%r182, _ZZ16horizontalSweep3iiP4int2PiS1_E9tmpWeight;
	add.s32 	%r183, %r182, %r181;
	ld.shared.u32 	%r184, [%r183+-4];
	add.s32 	%r185, %r184, %r263;
	ld.shared.u32 	%r186, [%r183+-8];
	add.s32 	%r187, %r186, %r185;
	ld.shared.u32 	%r188, [%r183+-12];
	add.s32 	%r189, %r188, %r187;
	ld.shared.u32 	%r190, [%r183+-16];
	add.s32 	%r191, %r190, %r189;
	ld.shared.u32 	%r192, [%r183+-20];
	add.s32 	%r193, %r192, %r191;
	ld.shared.u32 	%r194, [%r183+-24];
	add.s32 	%r195, %r194, %r193;
	ld.shared.u32 	%r196, [%r183+-28];
	add.s32 	%r197, %r196, %r195;
	add.s32 	%r258, %r258, -8;
	ld.shared.u32 	%r198, [%r183+-32];
	add.s32 	%r263, %r198, %r197;
$L__BB3_19:
	setp.eq.s32 	%p22, %r41, 0;
	@%p22 bra 	$L__BB3_26;
	and.b32  	%r47, %r24, 3;
	setp.lt.u32 	%p23, %r41, 4;
	@%p23 bra 	$L__BB3_22;
	shl.b32 	%r200, %r258, 2;
	mov.u32 	%r201, _ZZ16horizontalSweep3iiP4int2PiS1_E9tmpWeight;
	add.s32 	%r202, %r201, %r200;
	ld.shared.u32 	%r203, [%r202+-4];
	add.s32 	%r204, %r203, %r263;
	ld.shared.u32 	%r205, [%r202+-8];
	add.s32 	%r206, %r205, %r204;
	ld.shared.u32 	%r207, [%r202+-12];
	add.s32 	%r208, %r207, %r206;
	add.s32 	%r258, %r258, -4;
	ld.shared.u32 	%r209, [%r202+-16];
	add.s32 	%r263, %r209, %r208;
$L__BB3_22:
	setp.eq.s32 	%p24, %r47, 0;
	@%p24 bra 	$L__BB3_26;
	shl.b32 	%r210, %r258, 2;
	mov.u32 	%r211, _ZZ16horizontalSweep3iiP4int2PiS1_E9tmpWeight;
	add.s32 	%r53, %r211, %r210;
	ld.shared.u32 	%r212, [%r53+-4];
	add.s32 	%r263, %r212, %r263;
	setp.eq.s32 	%p25, %r47, 1;
	@%p25 bra 	$L__BB3_26;
	ld.shared.u32 	%r213, [%r53+-8];
	add.s32 	%r263, %r213, %r263;
	setp.eq.s32 	%p26, %r47, 2;
	@%p26 bra 	$L__BB3_26;
	ld.shared.u32 	%r214, [%r53+-12];
	add.s32 	%r263, %r214, %r263;
$L__BB3_26:
	shl.b32 	%r215, %r23, 3;
	mov.u32 	%r216, _ZZ16horizontalSweep3iiP4int2PiS1_E13sharedGridMap;
	add.s32 	%r217, %r216, %r215;
	ld.shared.u32 	%r58, [%r217];
	setp.eq.s32 	%p27, %r58, 2147483647;
	@%p27 bra 	$L__BB3_29;
	shl.b32 	%r218, %r249, 3;
	add.s32 	%r59, %r216, %r218;
	ld.shared.u32 	%r220, [%r59];
	add.s32 	%r60, %r58, %r263;
	setp.le.s32 	%p28, %r220, %r60;
	@%p28 bra 	$L__BB3_29;
	add.s32 	%r221, %r16, %r249;
	st.shared.v2.u32 	[%r59], {%r60, %r221};
	mov.b32 	%r222, 1;
	st.global.u32 	[%rd3], %r222;
$L__BB3_29:
	add.s32 	%r249, %r249, %r3;
	setp.lt.s32 	%p29, %r249, %r77;
	@%p29 bra 	$L__BB3_10;
	add.s32 	%r248, %r248, 1;
	bra.uni 	$L__BB3_8;
$L__BB3_31:
	setp.eq.s32 	%p30, %r7, 3;
	bar.sync 	0;
	@%p30 bra 	$L__BB3_34;
	shl.b32 	%r223, %r268, 3;
	mov.u32 	%r224, _ZZ16horizontalSweep3iiP4int2PiS1_E13sharedGridMap;
	add.s32 	%r266, %r224, %r223;
	shl.b32 	%r64, %r3, 3;
	add.s32 	%r265, %r268, %r4;
	neg.s32 	%r264, %r6;
	mad.lo.s32 	%r268, %r3, %r6, %r268;
$L__BB3_33:
	.pragma "nounroll";
	mul.wide.s32 	%rd29, %r265, 8;
	add.s64 	%rd30, %rd2, %rd29;
	ld.shared.v2.u32 	{%r225, %r226}, [%r266];
	st.global.v2.u32 	[%rd30], {%r225, %r226};
	add.s32 	%r266, %r266, %r64;
	add.s32 	%r265, %r265, %r3;
	add.s32 	%r264, %r264, 1;
	setp.ne.s32 	%p31, %r264, 0;
	@%p31 bra 	$L__BB3_33;
$L__BB3_34:
	setp.lt.u32 	%p32, %r5, 3;
	@%p32 bra 	$L__BB3_37;
	mov.u32 	%r229, _ZZ16horizontalSweep3iiP4int2PiS1_E13sharedGridMap;
	shl.b32 	%r233, %r3, 3;
	cvt.u64.u32 	%rd33, %r233;
	shl.b32 	%r243, %r3, 2;
$L__BB3_36:
	add.s32 	%r227, %r268, %r4;
	mul.wide.s32 	%rd31, %r227, 8;
	add.s64 	%rd32, %rd2, %rd31;
	shl.b32 	%r228, %r268, 3;
	add.s32 	%r230, %r229, %r228;
	ld.shared.v2.u32 	{%r231, %r232}, [%r230];
	st.global.v2.u32 	[%rd32], {%r231, %r232};
	add.s64 	%rd34, %rd32, %rd33;
	add.s32 	%r234, %r230, %r233;
	ld.shared.v2.u32 	{%r235, %r236}, [%r234];
	st.global.v2.u32 	[%rd34], {%r235, %r236};
	add.s64 	%rd35, %rd34, %rd33;
	add.s32 	%r237, %r234, %r233;
	ld.shared.v2.u32 	{%r238, %r239}, [%r237];
	st.global.v2.u32 	[%rd35], {%r238, %r239};
	add.s64 	%rd36, %rd35, %rd33;
	add.s32 	%r240, %r237, %r233;
	ld.shared.v2.u32 	{%r241, %r242}, [%r240];
	st.global.v2.u32 	[%rd36], {%r241, %r242};
	add.s32 	%r268, %r243, %r268;
	setp.lt.s32 	%p33, %r268, %r77;
	@%p33 bra 	$L__BB3_36;
$L__BB3_37:
	ret;

}
	// .globl	_Z14verticalSweep1iiP4int2PiS1_
.visible .entry _Z14verticalSweep1iiP4int2PiS1_(
	.param .u32 _Z14verticalSweep1iiP4int2PiS1__param_0,
	.param .u32 _Z14verticalSweep1iiP4int2PiS1__param_1,
	.param .u64 .ptr .align 1 _Z14verticalSweep1iiP4int2PiS1__param_2,
	.param .u64 .ptr .align 1 _Z14verticalSweep1iiP4int2PiS1__param_3,
	.param .u64 .ptr .align 1 _Z14verticalSweep1iiP4int2PiS1__param_4
)
{
	.reg .pred 	%p<44>;
	.reg .b32 	%r<330>;
	.reg .b64 	%rd<37>;
	// demoted variable
	.shared .align 8 .b8 _ZZ14verticalSweep1iiP4int2PiS1_E13sharedGridMap[8192];
	// demoted variable
	.shared .align 4 .b8 _ZZ14verticalSweep1iiP4int2PiS1_E9tmpWeight[4096];
	// demoted variable
	.shared .align 4 .b8 _ZZ14verticalSweep1iiP4int2PiS1_E9prefixSum[4096];
	// demoted variable
	.shared .align 4 .b8 _ZZ14verticalSweep1iiP4int2PiS1_E3tmp[4096];
	ld.param.u32 	%r97, [_Z14verticalSweep1iiP4int2PiS1__param_0];
	ld.param.u32 	%r98, [_Z14verticalSweep1iiP4int2PiS1__param_1];
	ld.param.u64 	%rd4, [_Z14verticalSweep1iiP4int2PiS1__param_2];
	ld.param.u64 	%rd5, [_Z14verticalSweep1iiP4int2PiS1__param_3];
	ld.param.u64 	%rd6, [_Z14verticalSweep1iiP4int2PiS1__param_4];
	cvta.to.global.u64 	%rd1, %rd5;
	cvta.to.global.u64 	%rd2, %rd6;
	cvta.to.global.u64 	%rd3, %rd4;
	mov.u32 	%r1, %ctaid.x;
	mov.u32 	%r329, %tid.x;
	mov.u32 	%r3, %ntid.x;
	setp.ge.s32 	%p1, %r329, %r97;
	setp.ge.s32 	%p2, %r1, %r98;
	or.pred  	%p3, %p1, %p2;
	@%p3 bra 	$L__BB4_59;
	add.s32 	%r4, %r329, %r3;
	max.u32 	%r99, %r97, %r4;
	setp.lt.u32 	%p4, %r4, %r97;
	selp.u32 	%r100, 1, 0, %p4;
	add.s32 	%r101, %r4, %r100;
	sub.s32 	%r102, %r99, %r101;
	div.u32 	%r103, %r102, %r3;
	add.s32 	%r5, %r103, %r100;
	add.s32 	%r104, %r5, 1;
	and.b32  	%r6, %r104, 3;
	and.b32  	%r7, %r5, 3;
	setp.eq.s32 	%p5, %r7, 3;
	mov.u32 	%r298, %r329;
	@%p5 bra 	$L__BB4_4;
	mov.b32 	%r297, 0;
	mov.u32 	%r298, %r329;
$L__BB4_3:
	.pragma "nounroll";
	shl.b32 	%r106, %r298, 3;
	mov.u32 	%r107, _ZZ14verticalSweep1iiP4int2PiS1_E13sharedGridMap;
	add.s32 	%r108, %r107, %r106;
	mad.lo.s32 	%r109, %r298, %r98, %r1;
	mul.wide.s32 	%rd7, %r109, 8;
	add.s64 	%rd8, %rd3, %rd7;
	ld.global.v2.u32 	{%r110, %r111}, [%rd8];
	st.shared.v2.u32 	[%r108], {%r110, %r111};
	mul.wide.s32 	%rd9, %r109, 4;
	add.s64 	%rd10, %rd1, %rd9;
	ld.global.u32 	%r112, [%rd10];
	shl.b32 	%r113, %r298, 2;
	mov.u32 	%r114, _ZZ14verticalSweep1iiP4int2PiS1_E9tmpWeight;
	add.s32 	%r115, %r114, %r113;
	st.shared.u32 	[%r115], %r112;
	add.s32 	%r298, %r298, %r3;
	add.s32 	%r297, %r297, 1;
	setp.ne.s32 	%p6, %r297, %r6;
	@%p6 bra 	$L__BB4_3;
$L__BB4_4:
	setp.lt.u32 	%p7, %r5, 3;
	@%p7 bra 	$L__BB4_7;
	mov.u32 	%r117, _ZZ14verticalSweep1iiP4int2PiS1_E13sharedGridMap;
	mov.u32 	%r124, _ZZ14verticalSweep1iiP4int2PiS1_E9tmpWeight;
	shl.b32 	%r127, %r3, 3;
	shl.b32 	%r133, %r3, 2;
$L__BB4_6:
	shl.b32 	%r116, %r298, 3;
	add.s32 	%r118, %r117, %r116;
	mad.lo.s32 	%r119, %r298, %r98, %r1;
	mul.wide.s32 	%rd11, %r119, 8;
	add.s64 	%rd12, %rd3, %rd11;
	ld.global.v2.u32 	{%r120, %r121}, [%rd12];
	st.shared.v2.u32 	[%r118], {%r120, %r121};
	mul.wide.s32 	%rd13, %r119, 4;
	add.s64 	%rd14, %rd1, %rd13;
	ld.global.u32 	%r122, [%rd14];
	shl.b32 	%r123, %r298, 2;
	add.s32 	%r125, %r124, %r123;
	st.shared.u32 	[%r125], %r122;
	add.s32 	%r126, %r298, %r3;
	add.s32 	%r128, %r118, %r127;
	mad.lo.s32 	%r129, %r126, %r98, %r1;
	mul.wide.s32 	%rd15, %r129, 8;
	add.s64 	%rd16, %rd3, %rd15;
	ld.global.v2.u32 	{%r130, %r131}, [%rd16];
	st.shared.v2.u32 	[%r128], {%r130, %r131};
	mul.wide.s32 	%rd17, %r129, 4;
	add.s64 	%rd18, %rd1, %rd17;
	ld.global.u32 	%r132, [%rd18];
	add.s32 	%r134, %r125, %r133;
	st.shared.u32 	[%r134], %r132;
	add.s32 	%r135, %r126, %r3;
	add.s32 	%r136, %r128, %r127;
	mad.lo.s32 	%r137, %r135, %r98, %r1;
	mul.wide.s32 	%rd19, %r137, 8;
	add.s64 	%rd20, %rd3, %rd19;
	ld.global.v2.u32 	{%r138, %r139}, [%rd20];
	st.shared.v2.u32 	[%r136], {%r138, %r139};
	mul.wide.s32 	%rd21, %r137, 4;
	add.s64 	%rd22, %rd1, %rd21;
	ld.global.u32 	%r140, [%rd22];
	add.s32 	%r141, %r134, %r133;
	st.shared.u32 	[%r141], %r140;
	add.s32 	%r142, %r135, %r3;
	add.s32 	%r143, %r136, %r127;
	mad.lo.s32 	%r144, %r142, %r98, %r1;
	mul.wide.s32 	%rd23, %r144, 8;
	add.s64 	%rd24, %rd3, %rd23;
	ld.global.v2.u32 	{%r145, %r146}, [%rd24];
	st.shared.v2.u32 	[%r143], {%r145, %r146};
	mul.wide.s32 	%rd25, %r144, 4;
	add.s64 	%rd26, %rd1, %rd25;
	ld.global.u32 	%r147, [%rd26];
	add.s32 	%r148, %r141, %r133;
	st.shared.u32 	[%r148], %r147;
	add.s32 	%r298, %r142, %r3;
	setp.lt.s32 	%p8, %r298, %r97;
	@%p8 bra 	$L__BB4_6;
$L__BB4_7:
	bar.sync 	0;
	setp.ge.u32 	%p9, %r329, %r3;
	@%p9 bra 	$L__BB4_9;
	shl.b32 	%r149, %r329, 2;
	mov.u32 	%r150, _ZZ14verticalSweep1iiP4int2PiS1_E9tmpWeight;
	add.s32 	%r151, %r150, %r149;
	ld.shared.u32 	%r152, [%r151];
	mov.u32 	%r153, _ZZ14verticalSweep1iiP4int2PiS1_E9prefixSum;
	add.s32 	%r154, %r153, %r149;
	st.shared.u32 	[%r154], %r152;
$L__BB4_9:
	bar.sync 	0;
	setp.lt.u32 	%p10, %r3, 2;
	mov.b32 	%r302, 1;
	@%p10 bra 	$L__BB4_15;
	shl.b32 	%r157, %r329, 1;
	or.b32  	%r15, %r157, 1;
	mov.b32 	%r302, 1;
	mov.u32 	%r300, %r3;
$L__BB4_11:
	mov.u32 	%r16, %r300;
	shr.u32 	%r300, %r16, 1;
	setp.ge.u32 	%p11, %r329, %r300;
	@%p11 bra 	$L__BB4_14;
	mul.lo.s32 	%r158, %r302, %r15;
	shl.b32 	%r159, %r158, 2;
	mov.u32 	%r160, _ZZ14verticalSweep1iiP4int2PiS1_E9prefixSum;
	add.s32 	%r19, %r160, %r159;
	ld.shared.u32 	%r20, [%r19+-4];
	setp.eq.s32 	%p12, %r20, 2147483647;
	@%p12 bra 	$L__BB4_14;
	shl.b32 	%r161, %r302, 2;
	add.s32 	%r162, %r19, %r161;
	ld.shared.u32 	%r163, [%r162+-4];
	add.s32 	%r164, %r163, %r20;
	st.shared.u32 	[%r162+-4], %r164;
$L__BB4_14:
	shl.b32 	%r302, %r302, 1;
	bar.sync 	0;
	setp.gt.u32 	%p13, %r16, 3;
	@%p13 bra 	$L__BB4_11;
$L__BB4_15:
	setp.ne.s32 	%p14, %r329, 0;
	@%p14 bra 	$L__BB4_17;
	shl.b32 	%r165, %r3, 2;
	mov.u32 	%r166, _ZZ14verticalSweep1iiP4int2PiS1_E9prefixSum;
	add.s32 	%r167, %r166, %r165;
	mov.b32 	%r168, 0;
	st.shared.u32 	[%r167+-4], %r168;
$L__BB4_17:
	setp.lt.u32 	%p15, %r3, 2;
	@%p15 bra 	$L__BB4_23;
	shl.b32 	%r170, %r329, 1;
	or.b32  	%r23, %r170, 1;
	mov.b32 	%r303, 1;
$L__BB4_19:
	shr.u32 	%r171, %r302, 31;
	add.s32 	%r172, %r302, %r171;
	shr.s32 	%r302, %r172, 1;
	bar.sync 	0;
	setp.ge.u32 	%p16, %r329, %r303;
	@%p16 bra 	$L__BB4_22;
	mul.lo.s32 	%r173, %r302, %r23;
	shl.b32 	%r174, %r173, 2;
	mov.u32 	%r175, _ZZ14verticalSweep1iiP4int2PiS1_E9prefixSum;
	add.s32 	%r176, %r175, %r174;
	ld.shared.u32 	%r27, [%r176+-4];
	shl.b32 	%r177, %r302, 2;
	add.s32 	%r28, %r176, %r177;
	ld.shared.u32 	%r29, [%r28+-4];
	st.shared.u32 	[%r176+-4], %r29;
	setp.eq.s32 	%p17, %r27, 2147483647;
	@%p17 bra 	$L__BB4_22;
	add.s32 	%r178, %r29, %r27;
	st.shared.u32 	[%r28+-4], %r178;
$L__BB4_22:
	shl.b32 	%r303, %r303, 1;
	setp.lt.u32 	%p18, %r303, %r3;
	@%p18 bra 	$L__BB4_19;
$L__BB4_23:
	setp.eq.s32 	%p19, %r7, 3;
	bar.sync 	0;
	mov.u32 	%r307, %r329;
	@%p19 bra 	$L__BB4_26;
	mov.b32 	%r306, 0;
	mov.u32 	%r181, _ZZ14verticalSweep1iiP4int2PiS1_E13sharedGridMap;
	mov.u32 	%r185, _ZZ14verticalSweep1iiP4int2PiS1_E9prefixSum;
	mov.u32 	%r189, _ZZ14verticalSweep1iiP4int2PiS1_E3tmp;
	mov.u32 	%r307, %r329;
$L__BB4_25:
	.pragma "nounroll";
	shl.b32 	%r180, %r307, 3;
	add.s32 	%r182, %r181, %r180;
	ld.shared.u32 	%r183, [%r182];
	shl.b32 	%r184, %r307, 2;
	add.s32 	%r186, %r185, %r184;
	ld.shared.u32 	%r187, [%r186];
	sub.s32 	%r188, %r183, %r187;
	add.s32 	%r190, %r189, %r184;
	st.shared.u32 	[%r190], %r188;
	add.s32 	%r307, %r307, %r3;
	add.s32 	%r306, %r306, 1;
	setp.ne.s32 	%p20, %r306, %r6;
	@%p20 bra 	$L__BB4_25;
$L__BB4_26:
	setp.lt.u32 	%p21, %r5, 3;
	@%p21 bra 	$L__BB4_29;
	mov.u32 	%r192, _ZZ14verticalSweep1iiP4int2PiS1_E13sharedGridMap;
	mov.u32 	%r196, _ZZ14verticalSweep1iiP4int2PiS1_E9prefixSum;
	mov.u32 	%r200, _ZZ14verticalSweep1iiP4int2PiS1_E3tmp;
	shl.b32 	%r202, %r3, 3;
$L__BB4_28:
	shl.b32 	%r191, %r307, 3;
	add.s32 	%r193, %r192, %r191;
	ld.shared.u32 	%r194, [%r193];
	shl.b32 	%r195, %r307, 2;
	add.s32 	%r197, %r196, %r195;
	ld.shared.u32 	%r198, [%r197];
	sub.s32 	%r199, %r194, %r198;
	add.s32 	%r201, %r200, %r195;
	st.shared.u32 	[%r201], %r199;
	add.s32 	%r203, %r193, %r202;
	ld.shared.u32 	%r204, [%r203];
	shl.b32 	%r205, %r3, 2;
	add.s32 	%r206, %r197, %r205;
	ld.shared.u32 	%r207, [%r206];
	sub.s32 	%r208, %r204, %r207;
	add.s32 	%r209, %r201, %r205;
	st.shared.u32 	[%r209], %r208;
	add.s32 	%r210, %r203, %r202;
	ld.shared.u32 	%r211, [%r210];
	add.s32 	%r212, %r206, %r205;
	ld.shared.u32 	%r213, [%r212];
	sub.s32 	%r214, %r211, %r213;
	add.s32 	%r215, %r209, %r205;
	st.shared.u32 	[%r215], %r214;
	add.s32 	%r216, %r210, %r202;
	ld.shared.u32 	%r217, [%r216];
	add.s32 	%r218, %r212, %r205;
	ld.shared.u32 	%r219, [%r218];
	sub.s32 	%r220, %r217, %r219;
	add.s32 	%r221, %r215, %r205;
	st.shared.u32 	[%r221], %r220;
	add.s32 	%r307, %r205, %r307;
	setp.lt.s32 	%p22, %r307, %r97;
	@%p22 bra 	$L__BB4_28;
$L__BB4_29:
	bar.sync 	0;
	add.s32 	%r38, %r329, -1;
	mov.b32 	%r309, 0;
	mov.u32 	%r310, %r329;
	mov.u32 	%r311, %r309;
$L__BB4_30:
	mul.lo.s32 	%r42, %r3, %r309;
	setp.eq.s32 	%p23, %r310, 0;
	setp.le.s32 	%p24, %r310, %r311;
	or.pred  	%p25, %p23, %p24;
	@%p25 bra 	$L__BB4_52;
	add.s32 	%r43, %r38, %r42;
	shl.b32 	%r223, %r310, 2;
	mov.u32 	%r224, _ZZ14verticalSweep1iiP4int2PiS1_E3tmp;
	add.s32 	%r44, %r224, %r223;
	mad.lo.s32 	%r45, %r43, %r98, %r1;
	shl.b32 	%r225, %r310, 3;
	mov.u32 	%r226, _ZZ14verticalSweep1iiP4int2PiS1_E13sharedGridMap;
	add.s32 	%r227, %r226, %r225;
	add.s32 	%r46, %r227, 4;
	ld.shared.u32 	%r320, [%r44];
	sub.s32 	%r228, %r310, %r311;
	and.b32  	%r48, %r228, 3;
	setp.eq.s32 	%p26, %r48, 0;
	mov.u32 	%r316, %r311;
	@%p26 bra 	$L__BB4_41;
	shl.b32 	%r229, %r311, 2;
	add.s32 	%r49, %r224, %r229;
	ld.shared.u32 	%r50, [%r49];
	setp.le.s32 	%p27, %r320, %r50;
	@%p27 bra 	$L__BB4_34;
	st.shared.u32 	[%r44], %r50;
	st.shared.u32 	[%r46], %r45;
	mov.b32 	%r231, 1;
	st.global.u32 	[%rd2], %r231;
	mov.u32 	%r320, %r50;
$L__BB4_34:
	add.s32 	%r316, %r311, 1;
	setp.eq.s32 	%p28, %r48, 1;
	@%p28 bra 	$L__BB4_41;
	ld.shared.u32 	%r53, [%r49+4];
	setp.le.s32 	%p29, %r320, %r53;
	@%p29 bra 	$L__BB4_37;
	st.shared.u32 	[%r44], %r53;
	st.shared.u32 	[%r46], %r45;
	mov.b32 	%r232, 1;
	st.global.u32 	[%rd2], %r232;
	mov.u32 	%r320, %r53;
$L__BB4_37:
	add.s32 	%r316, %r311, 2;
	setp.eq.s32 	%p30, %r48, 2;
	@%p30 bra 	$L__BB4_41;
	ld.shared.u32 	%r56, [%r49+8];
	setp.le.s32 	%p31, %r320, %r56;
	@%p31 bra 	$L__BB4_40;
	st.shared.u32 	[%r44], %r56;
	st.shared.u32 	[%r46], %r45;
	mov.b32 	%r233, 1;
	st.global.u32 	[%rd2], %r233;
	mov.u32 	%r320, %r56;
$L__BB4_40:
	add.s32 	%r316, %r311, 3;
$L__BB4_41:
	sub.s32 	%r234, %r43, %r311;
	setp.lt.u32 	%p32, %r234, 3;
	@%p32 bra 	$L__BB4_52;
	shl.b32 	%r235, %r316, 2;
	add.s32 	%r237, %r224, %r235;
	add.s32 	%r317, %r237, 8;
$L__BB4_43:
	ld.shared.u32 	%r65, [%r317+-8];
	setp.le.s32 	%p33, %r320, %r65;
	@%p33 bra 	$L__BB4_45;
	st.shared.u32 	[%r44], %r65;
	st.shared.u32 	[%r46], %r45;
	mov.b32 	%r238, 1;
	st.global.u32 	[%rd2], %r238;
	mov.u32 	%r320, %r65;
$L__BB4_45:
	ld.shared.u32 	%r67, [%r317+-4];
	setp.le.s32 	%p34, %r320, %r67;
	@%p34 bra 	$L__BB4_47;
	st.shared.u32 	[%r44], %r67;
	st.shared.u32 	[%r46], %r45;
	mov.b32 	%r239, 1;
	st.global.u32 	[%rd2], %r239;
	mov.u32 	%r320, %r67;
$L__BB4_47:
	ld.shared.u32 	%r69, [%r317];
	setp.le.s32 	%p35, %r320, %r69;
	@%p35 bra 	$L__BB4_49;
	st.shared.u32 	[%r44], %r69;
	st.shared.u32 	[%r46], %r45;
	mov.b32 	%r240, 1;
	st.global.u32 	[%rd2], %r240;
	mov.u32 	%r320, %r69;
$L__BB4_49:
	ld.shared.u32 	%r71, [%r317+4];
	setp.le.s32 	%p36, %r320, %r71;
	@%p36 bra 	$L__BB4_51;
	st.shared.u32 	[%r44], %r71;
	st.shared.u32 	[%r46], %r45;
	mov.b32 	%r241, 1;
	st.global.u32 	[%rd2], %r241;
	mov.u32 	%r320, %r71;
$L__BB4_51:
	add.s32 	%r316, %r316, 4;
	add.s32 	%r317, %r317, 16;
	setp.lt.s32 	%p37, %r316, %r310;
	@%p37 bra 	$L__BB4_43;
$L__BB4_52:
	setp.eq.s32 	%p38, %r311, 0;
	selp.b32 	%r242, -1, %r311, %p38;
	add.s32 	%r311, %r242, %r3;
	bar.sync 	0;
	add.s32 	%r310, %r4, %r42;
	setp.lt.s32 	%p39, %r310, %r97;
	add.s32 	%r309, %r309, 1;
	@%p39 bra 	$L__BB4_30;
	setp.eq.s32 	%p40, %r7, 3;
	bar.sync 	0;
	@%p40 bra 	$L__BB4_56;
	mad.lo.s32 	%r327, %r329, %r98, %r1;
	mul.lo.s32 	%r79, %r3, %r98;
	shl.b32 	%r243, %r329, 3;
	mov.u32 	%r244, _ZZ14verticalSweep1iiP4int2PiS1_E13sharedGridMap;
	add.s32 	%r245, %r243, %r244;
	add.s32 	%r326, %r245, 4;
	shl.b32 	%r81, %r3, 3;
	shl.b32 	%r325, %r329, 2;
	shl.b32 	%r83, %r3, 2;
	neg.s32 	%r324, %r6;
	mad.lo.s32 	%r329, %r3, %r6, %r329;
$L__BB4_55:
	.pragma "nounroll";
	mov.u32 	%r246, _ZZ14verticalSweep1iiP4int2PiS1_E3tmp;
	add.s32 	%r247, %r246, %r325;
	ld.shared.u32 	%r248, [%r247];
	mov.u32 	%r249, _ZZ14verticalSweep1iiP4int2PiS1_E9prefixSum;
	add.s32 	%r250, %r249, %r325;
	ld.shared.u32 	%r251, [%r250];
	add.s32 	%r252, %r251, %r248;
	st.shared.u32 	[%r326+-4], %r252;
	mul.wide.s32 	%rd27, %r327, 8;
	add.s64 	%rd28, %rd3, %rd27;
	ld.shared.u32 	%r253, [%r326];
	st.global.v2.u32 	[%rd28], {%r252, %r253};
	add.s32 	%r327, %r327, %r79;
	add.s32 	%r326, %r326, %r81;
	add.s32 	%r325, %r325, %r83;
	add.s32 	%r324, %r324, 1;
	setp.ne.s32 	%p41, %r324, 0;
	@%p41 bra 	$L__BB4_55;
$L__BB4_56:
	setp.lt.u32 	%p42, %r5, 3;
	@%p42 bra 	$L__BB4_59;
	mov.u32 	%r255, _ZZ14verticalSweep1iiP4int2PiS1_E3tmp;
	mov.u32 	%r258, _ZZ14verticalSweep1iiP4int2PiS1_E9prefixSum;
	mov.u32 	%r263, _ZZ14verticalSweep1iiP4int2PiS1_E13sharedGridMap;
	shl.b32 	%r268, %r3, 2;
$L__BB4_58:
	shl.b32 	%r254, %r329, 2;
	add.s32 	%r256, %r255, %r254;
	ld.shared.u32 	%r257, [%r256];
	add.s32 	%r259, %r258, %r254;
	ld.shared.u32 	%r260, [%r259];
	add.s32 	%r261, %r260, %r257;
	shl.b32 	%r262, %r329, 3;
	add.s32 	%r264, %r263, %r262;
	st.shared.u32 	[%r264], %r261;
	mad.lo.s32 	%r265, %r329, %r98, %r1;
	mul.wide.s32 	%rd29, %r265, 8;
	add.s64 	%rd30, %rd3, %rd29;
	ld.shared.u32 	%r266, [%r264+4];
	st.global.v2.u32 	[%rd30], {%r261, %r266};
	add.s32 	%r267, %r329, %r3;
	add.s32 	%r269, %r256, %r268;
	ld.shared.u32 	%r270, [%r269];
	add.s32 	%r271, %r259, %r268;
	ld.shared.u32 	%r272, [%r271];
	add.s32 	%r273, %r272, %r270;
	shl.b32 	%r274, %r3, 3;
	add.s32 	%r275, %r264, %r274;
	st.shared.u32 	[%r275], %r273;
	mad.lo.s32 	%r276, %r267, %r98, %r1;
	mul.wide.s32 	%rd31, %r276, 8;
	add.s64 	%rd32, %rd3, %rd31;
	ld.shared.u32 	%r277, [%r275+4];
	st.global.v2.u32 	[%rd32], {%r273, %r277};
	add.s32 	%r278, %r267, %r3;
	add.s32 	%r279, %r269, %r268;
	ld.shared.u32 	%r280, [%r279];
	add.s32 	%r281, %r271, %r268;
	ld.shared.u32 	%r282, [%r281];
	add.s32 	%r283, %r282, %r280;
	add.s32 	%r284, %r275, %r274;
	st.shared.u32 	[%r284], %r283;
	mad.lo.s32 	%r285, %r278, %r98, %r1;
	mul.wide.s32 	%rd33, %r285, 8;
	add.s64 	%rd34, %rd3, %rd33;
	ld.shared.u32 	%r286, [%r284+4];
	st.global.v2.u32 	[%rd34], {%r283, %r286};
	add.s32 	%r287, %r278, %r3;
	add.s32 	%r288, %r279, %r268;
	ld.shared.u32 	%r289, [%r288];
	add.s32 	%r290, %r281, %r268;
	ld.shared.u32 	%r291, [%r290];
	add.s32 	%r292, %r291, %r289;
	add.s32 	%r293, %r284, %r274;
	st.shared.u32 	[%r293], %r292;
	mad.lo.s32 	%r294, %r287, %r98, %r1;
	mul.wide.s32 	%rd35, %r294, 8;
	add.s64 	%rd36, %rd3, %rd35;
	ld.shared.u32 	%r295, [%r293+4];
	st.global.v2.u32 	[%rd36], {%r292, %r295};
	add.s32 	%r329, %r287, %r3;
	setp.lt.s32 	%p43, %r329, %r97;
	@%p43 bra 	$L__BB4_58;
$L__BB4_59:
	ret;

}
	// .globl	_Z14verticalSweep2iiP4int2PiS1_
.visible .entry _Z14verticalSweep2iiP4int2PiS1_(
	.param .u32 _Z14verticalSweep2iiP4int2PiS1__param_0,
	.param .u32 _Z14verticalSweep2iiP4int2PiS1__param_1,
	.param .u64 .ptr .align 1 _Z14verticalSweep2iiP4int2PiS1__param_2,
	.param .u64 .ptr .align 1 _Z14verticalSweep2iiP4int2PiS1__param_3,
	.param .u64 .ptr .align 1 _Z14verticalSweep2iiP4int2PiS1__param_4
)
{
	.reg .pred 	%p<80>;
	.reg .b32 	%r<456>;
	.reg .b64 	%rd<37>;
	// demoted variable
	.shared .align 8 .b8 _ZZ14verticalSweep2iiP4int2PiS1_E13sharedGridMap[8192];
	// demoted variable
	.shared .align 4 .b8 _ZZ14verticalSweep2iiP4int2PiS1_E9tmpWeight[4096];
	// demoted variable
	.shared .align 4 .b8 _ZZ14verticalSweep2iiP4int2PiS1_E9prefixSum[4096];
	// demoted variable
	.shared .align 4 .b8 _ZZ14verticalSweep2iiP4int2PiS1_E10rprefixSum[4096];
	// demoted variable
	.shared .align 4 .b8 _ZZ14verticalSweep2iiP4int2PiS1_E3tmp[4096];
	ld.param.u32 	%r119, [_Z14verticalSweep2iiP4int2PiS1__param_0];
	ld.param.u32 	%r120, [_Z14verticalSweep2iiP4int2PiS1__param_1];
	ld.param.u64 	%rd5, [_Z14verticalSweep2iiP4int2PiS1__param_2];
	ld.param.u64 	%rd6, [_Z14verticalSweep2iiP4int2PiS1__param_3];
	ld.param.u64 	%rd4, [_Z14verticalSweep2iiP4int2PiS1__param_4];
	cvta.to.global.u64 	%rd1, %rd6;
	cvta.to.global.u64 	%rd2, %rd5;
	mov.u32 	%r1, %ctaid.x;
	mov.u32 	%r455, %tid.x;
	mov.u32 	%r3, %ntid.x;
	setp.ge.s32 	%p1, %r455, %r119;
	setp.ge.s32 	%p2, %r1, %r120;
	or.pred  	%p3, %p1, %p2;
	@%p3 bra 	$L__BB5_114;
	add.s32 	%r4, %r455, %r3;
	max.u32 	%r121, %r119, %r4;
	setp.lt.u32 	%p4, %r4, %r119;
	selp.u32 	%r122, 1, 0, %p4;
	add.s32 	%r123, %r4, %r122;
	sub.s32 	%r124, %r121, %r123;
	div.u32 	%r125, %r124, %r3;
	add.s32 	%r5, %r125, %r122;
	add.s32 	%r126, %r5, 1;
	and.b32  	%r6, %r126, 3;
	and.b32  	%r7, %r5, 3;
	setp.eq.s32 	%p5, %r7, 3;
	mov.u32 	%r430, %r455;
	@%p5 bra 	$L__BB5_4;
	mov.b32 	%r429, 0;
	mov.u32 	%r430, %r455;
$L__BB5_3:
	.pragma "nounroll";
	shl.b32 	%r128, %r430, 3;
	mov.u32 	%r129, _ZZ14verticalSweep2iiP4int2PiS1_E13sharedGridMap;
	add.s32 	%r130, %r129, %r128;
	mad.lo.s32 	%r131, %r430, %r120, %r1;
	mul.wide.s32 	%rd7, %r131, 8;
	add.s64 	%rd8, %rd2, %rd7;
	ld.global.v2.u32 	{%r132, %r133}, [%rd8];
	st.shared.v2.u32 	[%r130], {%r132, %r133};
	mul.wide.s32 	%rd9, %r131, 4;
	add.s64 	%rd10, %rd1, %rd9;
	ld.global.u32 	%r134, [%rd10];
	shl.b32 	%r135, %r430, 2;
	mov.u32 	%r136, _ZZ14verticalSweep2iiP4int2PiS1_E9tmpWeight;
	add.s32 	%r137, %r136, %r135;
	st.shared.u32 	[%r137], %r134;
	add.s32 	%r430, %r430, %r3;
	add.s32 	%r429, %r429, 1;
	setp.ne.s32 	%p6, %r429, %r6;
	@%p6 bra 	$L__BB5_3;
$L__BB5_4:
	setp.lt.u32 	%p7, %r5, 3;
	@%p7 bra 	$L__BB5_7;
	mov.u32 	%r139, _ZZ14verticalSweep2iiP4int2PiS1_E13sharedGridMap;
	mov.u32 	%r146, _ZZ14verticalSweep2iiP4int2PiS1_E9tmpWeight;
	shl.b32 	%r149, %r3, 3;
	shl.b32 	%r155, %r3, 2;
$L__BB5_6:
	shl.b32 	%r138, %r430, 3;
	add.s32 	%r140, %r139, %r138;
	mad.lo.s32 	%r141, %r430, %r120, %r1;
	mul.wide.s32 	%rd11, %r141, 8;
	add.s64 	%rd12, %rd2, %rd11;
	ld.global.v2.u32 	{%r142, %r143}, [%rd12];
	st.shared.v2.u32 	[%r140], {%r142, %r143};
	mul.wide.s32 	%rd13, %r141, 4;
	add.s64 	%rd14, %rd1, %rd13;
	ld.global.u32 	%r144, [%rd14];
	shl.b32 	%r145, %r430, 2;
	add.s32 	%r147, %r146, %r145;
	st.shared.u32 	[%r147], %r144;
	add.s32 	%r148, %r430, %r3;
	add.s32 	%r150, %r140, %r149;
	mad.lo.s32 	%r151, %r148, %r120, %r1;
	mul.wide.s32 	%rd15, %r151, 8;
	add.s64 	%rd16, %rd2, %rd15;
	ld.global.v2.u32 	{%r152, %r153}, [%rd16];
	st.shared.v2.u32 	[%r150], {%r152, %r153};
	mul.wide.s32 	%rd17, %r151, 4;
	add.s64 	%rd18, %rd1, %rd17;
	ld.global.u32 	%r154, [%rd18];
	add.s32 	%r156, %r147, %r155;
	st.shared.u32 	[%r156], %r154;
	add.s32 	%r157, %r148, %r3;
	add.s32 	%r158, %r150, %r149;
	mad.lo.s32 	%r159, %r157, %r120, %r1;
	mul.wide.s32 	%rd19, %r159, 8;
	add.s64 	%rd20, %rd2, %rd19;
	ld.global.v2.u32 	{%r160, %r161}, [%rd20];
	st.shared.v2.u32 	[%r158], {%r160, %r161};
	mul.wide.s32 	%rd21, %r159, 4;
	add.s64 	%rd22, %rd1, %rd21;
	ld.global.u32 	%r162, [%rd22];
	add.s32 	%r163, %r156, %r155;
	st.shared.u32 	[%r163], %r162;
	add.s32 	%r164, %r157, %r3;
	add.s32 	%r165, %r158, %r149;
	mad.lo.s32 	%r166, %r164, %r120, %r1;
	mul.wide.s32 	%rd23, %r166, 8;
	add.s64 	%rd24, %rd2, %rd23;
	ld.global.v2.u32 	{%r167, %r168}, [%rd24];
	st.shared.v2.u32 	[%r165], {%r167, %r168};
	mul.wide.s32 	%rd25, %r166, 4;
	add.s64 	%rd26, %rd1, %rd25;
	ld.global.u32 	%r169, [%rd26];
	add.s32 	%r170, %r163, %r155;
	st.shared.u32 	[%r170], %r169;
	add.s32 	%r430, %r164, %r3;
	setp.lt.s32 	%p8, %r430, %r119;
	@%p8 bra 	$L__BB5_6;
$L__BB5_7:
	bar.sync 	0;
	max.u32 	%r171, %r4, 1024;
	setp.lt.u32 	%p9, %r4, 1024;
	selp.u32 	%r172, 1, 0, %p9;
	add.s32 	%r173, %r4, %r172;
	sub.s32 	%r174, %r171, %r173;
	div.u32 	%r175, %r174, %r3;
	add.s32 	%r15, %r175, %r172;
	and.b32  	%r176, %r15, 3;
	setp.eq.s32 	%p10, %r176, 3;
	mov.u32 	%r434, %r455;
	@%p10 bra 	$L__BB5_13;
	add.s32 	%r178, %r15, 1;
	and.b32  	%r16, %r178, 3;
	mov.b32 	%r433, 0;
	mov.u32 	%r434, %r455;
$L__BB5_9:
	.pragma "nounroll";
	setp.lt.s32 	%p11, %r434, %r119;
	@%p11 bra 	$L__BB5_11;
	shl.b32 	%r179, %r434, 2;
	mov.u32 	%r180, _ZZ14verticalSweep2iiP4int2PiS1_E9prefixSum;
	add.s32 	%r181, %r180, %r179;
	mov.b32 	%r182, 0;
	st.shared.u32 	[%r181], %r182;
	bra.uni 	$L__BB5_12;
$L__BB5_11:
	not.b32 	%r183, %r434;
	add.s32 	%r184, %r119, %r183;
	shl.b32 	%r185, %r184, 2;
	mov.u32 	%r186, _ZZ14verticalSweep2iiP4int2PiS1_E9tmpWeight;
	add.s32 	%r187, %r186, %r185;
	ld.shared.u32 	%r188, [%r187];
	shl.b32 	%r189, %r434, 2;
	mov.u32 	%r190, _ZZ14verticalSweep2iiP4int2PiS1_E10rprefixSum;
	add.s32 	%r191, %r190, %r189;
	st.shared.u32 	[%r191], %r188;
$L__BB5_12:
	add.s32 	%r434, %r434, %r3;
	add.s32 	%r433, %r433, 1;
	setp.ne.s32 	%p12, %r433, %r16;
	@%p12 bra 	$L__BB5_9;
$L__BB5_13:
	setp.lt.u32 	%p13, %r15, 3;
	@%p13 bra 	$L__BB5_28;
	mov.u32 	%r199, _ZZ14verticalSweep2iiP4int2PiS1_E9tmpWeight;
	mov.u32 	%r203, _ZZ14verticalSweep2iiP4int2PiS1_E10rprefixSum;
$L__BB5_15:
	setp.lt.s32 	%p14, %r434, %r119;
	@%p14 bra 	$L__BB5_17;
	shl.b32 	%r192, %r434, 2;
	mov.u32 	%r193, _ZZ14verticalSweep2iiP4int2PiS1_E9prefixSum;
	add.s32 	%r194, %r193, %r192;
	mov.b32 	%r195, 0;
	st.shared.u32 	[%r194], %r195;
	bra.uni 	$L__BB5_18;
$L__BB5_17:
	not.b32 	%r196, %r434;
	add.s32 	%r197, %r119, %r196;
	shl.b32 	%r198, %r197, 2;
	add.s32 	%r200, %r199, %r198;
	ld.shared.u32 	%r201, [%r200];
	shl.b32 	%r202, %r434, 2;
	add.s32 	%r204, %r203, %r202;
	st.shared.u32 	[%r204], %r201;
$L__BB5_18:
	add.s32 	%r23, %r434, %r3;
	setp.lt.s32 	%p15, %r23, %r119;
	@%p15 bra 	$L__BB5_20;
	shl.b32 	%r205, %r23, 2;
	mov.u32 	%r206, _ZZ14verticalSweep2iiP4int2PiS1_E9prefixSum;
	add.s32 	%r207, %r206, %r205;
	mov.b32 	%r208, 0;
	st.shared.u32 	[%r207], %r208;
	bra.uni 	$L__BB5_21;
$L__BB5_20:
	not.b32 	%r209, %r23;
	add.s32 	%r210, %r119, %r209;
	shl.b32 	%r211, %r210, 2;
	add.s32 	%r213, %r199, %r211;
	ld.shared.u32 	%r214, [%r213];
	shl.b32 	%r215, %r23, 2;
	add.s32 	%r217, %r203, %r215;
	st.shared.u32 	[%r217], %r214;
$L__BB5_21:
	add.s32 	%r24, %r23, %r3;
	setp.lt.s32 	%p16, %r24, %r119;
	@%p16 bra 	$L__BB5_23;
	shl.b32 	%r218, %r24, 2;
	mov.u32 	%r219, _ZZ14verticalSweep2iiP4int2PiS1_E9prefixSum;
	add.s32 	%r220, %r219, %r218;
	mov.b32 	%r221, 0;
	st.shared.u32 	[%r220], %r221;
	bra.uni 	$L__BB5_24;
$L__BB5_23:
	not.b32 	%r222, %r24;
	add.s32 	%r223, %r119, %r222;
	shl.b32 	%r224, %r223, 2;
	add.s32 	%r226, %r199, %r224;
	ld.shared.u32 	%r227, [%r226];
	shl.b32 	%r228, %r24, 2;
	add.s32 	%r230, %r203, %r228;
	st.shared.u32 	[%r230], %r227;
$L__BB5_24:
	add.s32 	%r25, %r24, %r3;
	setp.lt.s32 	%p17, %r25, %r119;
	@%p17 bra 	$L__BB5_26;
	shl.b32 	%r231, %r25, 2;
	mov.u32 	%r232, _ZZ14verticalSweep2iiP4int2PiS1_E9prefixSum;
	add.s32 	%r233, %r232, %r231;
	mov.b32 	%r234, 0;
	st.shared.u32 	[%r233], %r234;
	bra.uni 	$L__BB5_27;
$L__BB5_26:
	not.b32 	%r235, %r25;
	add.s32 	%r236, %r119, %r235;
	shl.b32 	%r237, %r236, 2;
	add.s32 	%r239, %r199, %r237;
	ld.shared.u32 	%r240, [%r239];
	shl.b32 	%r241, %r25, 2;
	add.s32 	%r243, %r203, %r241;
	st.shared.u32 	[%r243], %r240;
$L__BB5_27:
	add.s32 	%r434, %r25, %r3;
	setp.lt.u32 	%p18, %r434, 1024;
	@%p18 bra 	$L__BB5_15;
$L__BB5_28:
	bar.sync 	0;
	shl.b32 	%r244, %r455, 1;
	or.b32  	%r27, %r244, 1;
	setp.gt.u32 	%p19, %r455, 511;
	shl.b32 	%r245, %r455, 3;
	mov.u32 	%r246, _ZZ14verticalSweep2iiP4int2PiS1_E10rprefixSum;
	add.s32 	%r28, %r246, %r245;
	@%p19 bra 	$L__BB5_31;
	ld.shared.u32 	%r29, [%r28];
	setp.eq.s32 	%p20, %r29, 2147483647;
	@%p20 bra 	$L__BB5_31;
	ld.shared.u32 	%r247, [%r28+4];
	add.s32 	%r248, %r247, %r29;
	st.shared.u32 	[%r28+4], %r248;
$L__BB5_31:
	bar.sync 	0;
	setp.gt.u32 	%p21, %r455, 255;
	shl.b32 	%r30, %r27, 3;
	add.s32 	%r31, %r246, %r30;
	@%p21 bra 	$L__BB5_34;
	ld.shared.u32 	%r32, [%r31+-4];
	setp.eq.s32 	%p22, %r32, 2147483647;
	@%p22 bra 	$L__BB5_34;
	ld.shared.u32 	%r250, [%r31+4];
	add.s32 	%r251, %r250, %r32;
	st.shared.u32 	[%r31+4], %r251;
$L__BB5_34:
	bar.sync 	0;
	setp.gt.u32 	%p23, %r455, 127;
	add.s32 	%r33, %r31, %r30;
	@%p23 bra 	$L__BB5_37;
	ld.shared.u32 	%r34, [%r33+-4];
	setp.eq.s32 	%p24, %r34, 2147483647;
	@%p24 bra 	$L__BB5_37;
	ld.shared.u32 	%r252, [%r33+12];
	add.s32 	%r253, %r252, %r34;
	st.shared.u32 	[%r33+12], %r253;
$L__BB5_37:
	bar.sync 	0;
	setp.gt.u32 	%p25, %r455, 63;
	mad.lo.s32 	%r35, %r27, 24, %r31;
	@%p25 bra 	$L__BB5_40;
	ld.shared.u32 	%r36, [%r35+-4];
	setp.eq.s32 	%p26, %r36, 2147483647;
	@%p26 bra 	$L__BB5_40;
	ld.shared.u32 	%r254, [%r35+28];
	add.s32 	%r255, %r254, %r36;
	st.shared.u32 	[%r35+28], %r255;
$L__BB5_40:
	bar.sync 	0;
	setp.gt.u32 	%p27, %r455, 31;
	mad.lo.s32 	%r37, %r27, 56, %r31;
	@%p27 bra 	$L__BB5_43;
	ld.shared.u32 	%r38, [%r37+-4];
	setp.eq.s32 	%p28, %r38, 2147483647;
	@%p28 bra 	$L__BB5_43;
	ld.shared.u32 	%r256, [%r37+60];
	add.s32 	%r257, %r256, %r38;
	st.shared.u32 	[%r37+60], %r257;
$L__BB5_43:
	bar.sync 	0;
	setp.gt.u32 	%p29, %r455, 15;
	mad.lo.s32 	%r39, %r27, 120, %r31;
	@%p29 bra 	$L__BB5_46;
	ld.shared.u32 	%r40, [%r39+-4];
	setp.eq.s32 	%p30, %r40, 2147483647;
	@%p30 bra 	$L__BB5_46;
	ld.shared.u32 	%r258, [%r39+124];
	add.s32 	%r259, %r258, %r40;
	st.shared.u32 	[%r39+124], %r259;
$L__BB5_46:
	bar.sync 	0;
	setp.gt.u32 	%p31, %r455, 7;
	mad.lo.s32 	%r41, %r27, 248, %r31;
	@%p31 bra 	$L__BB5_49;
	ld.shared.u32 	%r42, [%r41+-4];
	setp.eq.s32 	%p32, %r42, 2147483647;
	@%p32 bra 	$L__BB5_49;
	ld.shared.u32 	%r260, [%r41+252];
	add.s32 	%r261, %r260, %r42;
	st.shared.u32 	[%r41+252], %r261;
$L__BB5_49:
	bar.sync 	0;
	setp.gt.u32 	%p33, %r455, 3;
	mad.lo.s32 	%r43, %r27, 504, %r31;
	@%p33 bra 	$L__BB5_52;
	ld.shared.u32 	%r44, [%r43+-4];
	setp.eq.s32 	%p34, %r44, 2147483647;
	@%p34 bra 	$L__BB5_52;
	ld.shared.u32 	%r262, [%r43+508];
	add.s32 	%r263, %r262, %r44;
	st.shared.u32 	[%r43+508], %r263;
$L__BB5_52:
	bar.sync 	0;
	setp.gt.u32 	%p35, %r455, 1;
	mad.lo.s32 	%r45, %r27, 1016, %r31;
	@%p35 bra 	$L__BB5_55;
	ld.shared.u32 	%r46, [%r45+-4];
	setp.eq.s32 	%p36, %r46, 2147483647;
	@%p36 bra 	$L__BB5_55;
	ld.shared.u32 	%r264, [%r45+1020];
	add.s32 	%r265, %r264, %r46;
	st.shared.u32 	[%r45+1020], %r265;
$L__BB5_55:
	bar.sync 	0;
	setp.ne.s32 	%p37, %r455, 0;
	ld.shared.u32 	%r266, [_ZZ14verticalSweep2iiP4int2PiS1_E10rprefixSum+2044];
	setp.eq.s32 	%p38, %r266, 2147483647;
	or.pred  	%p39, %p37, %p38;
	@%p39 bra 	$L__BB5_57;
	ld.shared.u32 	%r267, [_ZZ14verticalSweep2iiP4int2PiS1_E10rprefixSum+4092];
	add.s32 	%r268, %r267, %r266;
	st.shared.u32 	[_ZZ14verticalSweep2iiP4int2PiS1_E10rprefixSum+4092], %r268;
$L__BB5_57:
	bar.sync 	0;
	setp.ne.s32 	%p40, %r455, 0;
	@%p40 bra 	$L__BB5_59;
	mov.b32 	%r269, 0;
	st.shared.u32 	[_ZZ14verticalSweep2iiP4int2PiS1_E10rprefixSum+4092], %r269;
$L__BB5_59:
	setp.ne.s32 	%p41, %r455, 0;
	bar.sync 	0;
	@%p41 bra 	$L__BB5_62;
	ld.shared.u32 	%r48, [_ZZ14verticalSweep2iiP4int2PiS1_E10rprefixSum+2044];
	ld.shared.u32 	%r49, [_ZZ14verticalSweep2iiP4int2PiS1_E10rprefixSum+4092];
	st.shared.u32 	[_ZZ14verticalSweep2iiP4int2PiS1_E10rprefixSum+2044], %r49;
	setp.eq.s32 	%p42, %r48, 2147483647;
	@%p42 bra 	$L__BB5_62;
	add.s32 	%r270, %r49, %r48;
	st.shared.u32 	[_ZZ14verticalSweep2iiP4int2PiS1_E10rprefixSum+4092], %r270;
$L__BB5_62:
	setp.gt.u32 	%p43, %r455, 1;
	bar.sync 	0;
	@%p43 bra 	$L__BB5_65;
	ld.shared.u32 	%r50, [%r45+-4];
	ld.shared.u32 	%r51, [%r45+1020];
	st.shared.u32 	[%r45+-4], %r51;
	setp.eq.s32 	%p44, %r50, 2147483647;
	@%p44 bra 	$L__BB5_65;
	add.s32 	%r271, %r51, %r50;
	st.shared.u32 	[%r45+1020], %r271;
$L__BB5_65:
	setp.gt.u32 	%p45, %r455, 3;
	bar.sync 	0;
	@%p45 bra 	$L__BB5_68;
	ld.shared.u32 	%r52, [%r43+-4];
	ld.shared.u32 	%r53, [%r43+508];
	st.shared.u32 	[%r43+-4], %r53;
	setp.eq.s32 	%p46, %r52, 2147483647;
	@%p46 bra 	$L__BB5_68;
	add.s32 	%r272, %r53, %r52;
	st.shared.u32 	[%r43+508], %r272;
$L__BB5_68:
	setp.gt.u32 	%p47, %r455, 7;
	bar.sync 	0;
	@%p47 bra 	$L__BB5_71;
	ld.shared.u32 	%r54, [%r41+-4];
	ld.shared.u32 	%r55, [%r41+252];
	st.shared.u32 	[%r41+-4], %r55;
	setp.eq.s32 	%p48, %r54, 2147483647;
	@%p48 bra 	$L__BB5_71;
	add.s32 	%r273, %r55, %r54;
	st.shared.u32 	[%r41+252], %r273;
$L__BB5_71:
	setp.gt.u32 	%p49, %r455, 15;
	bar.sync 	0;
	@%p49 bra 	$L__BB5_74;
	ld.shared.u32 	%r56, [%r39+-4];
	ld.shared.u32 	%r57, [%r39+124];
	st.shared.u32 	[%r39+-4], %r57;
	setp.eq.s32 	%p50, %r56, 2147483647;
	@%p50 bra 	$L__BB5_74;
	add.s32 	%r274, %r57, %r56;
	st.shared.u32 	[%r39+124], %r274;
$L__BB5_74:
	setp.gt.u32 	%p51, %r455, 31;
	bar.sync 	0;
	@%p51 bra 	$L__BB5_77;
	ld.shared.u32 	%r58, [%r37+-4];
	ld.shared.u32 	%r59, [%r37+60];
	st.shared.u32 	[%r37+-4], %r59;
	setp.eq.s32 	%p52, %r58, 2147483647;
	@%p52 bra 	$L__BB5_77;
	add.s32 	%r275, %r59, %r58;
	st.shared.u32 	[%r37+60], %r275;
$L__BB5_77:
	setp.gt.u32 	%p53, %r455, 63;
	bar.sync 	0;
	@%p53 bra 	$L__BB5_80;
	ld.shared.u32 	%r60, [%r35+-4];
	ld.shared.u32 	%r61, [%r35+28];
	st.shared.u32 	[%r35+-4], %r61;
	setp.eq.s32 	%p54, %r60, 2147483647;
	@%p54 bra 	$L__BB5_80;
	add.s32 	%r276, %r61, %r60;
	st.shared.u32 	[%r35+28], %r276;
$L__BB5_80:
	setp.gt.u32 	%p55, %r455, 127;
	bar.sync 	0;
	@%p55 bra 	$L__BB5_83;
	ld.shared.u32 	%r62, [%r33+-4];
	ld.shared.u32 	%r63, [%r33+12];
	st.shared.u32 	[%r33+-4], %r63;
	setp.eq.s32 	%p56, %r62, 2147483647;
	@%p56 bra 	$L__BB5_83;
	add.s32 	%r277, %r63, %r62;
	st.shared.u32 	[%r33+12], %r277;
$L__BB5_83:
	setp.gt.u32 	%p57, %r455, 255;
	bar.sync 	0;
	@%p57 bra 	$L__BB5_86;
	ld.shared.u32 	%r64, [%r31+-4];
	ld.shared.u32 	%r65, [%r31+4];
	st.shared.u32 	[%r31+-4], %r65;
	setp.eq.s32 	%p58, %r64, 2147483647;
	@%p58 bra 	$L__BB5_86;
	add.s32 	%r278, %r65, %r64;
	st.shared.u32 	[%r31+4], %r278;
$L__BB5_86:
	setp.gt.u32 	%p59, %r455, 511;
	bar.sync 	0;
	@%p59 bra 	$L__BB5_89;
	ld.shared.u32 	%r66, [%r28];
	ld.shared.u32 	%r67, [%r28+4];
	st.shared.u32 	[%r28], %r67;
	setp.eq.s32 	%p60, %r66, 2147483647;
	@%p60 bra 	$L__BB5_89;
	add.s32 	%r279, %r67, %r66;
	st.shared.u32 	[%r28+4], %r279;
$L__BB5_89:
	setp.eq.s32 	%p61, %r7, 3;
	bar.sync 	0;
	mov.u32 	%r438, %r455;
	@%p61 bra 	$L__BB5_92;
	mov.b32 	%r437, 0;
	mov.u32 	%r288, _ZZ14verticalSweep2iiP4int2PiS1_E9prefixSum;
	mov.u32 	%r438, %r455;
$L__BB5_91:
	.pragma "nounroll";
	not.b32 	%r281, %r438;
	add.s32 	%r282, %r119, %r281;
	shl.b32 	%r283, %r282, 2;
	add.s32 	%r285, %r246, %r283;
	ld.shared.u32 	%r286, [%r285];
	shl.b32 	%r287, %r438, 2;
	add.s32 	%r289, %r288, %r287;
	st.shared.u32 	[%r289], %r286;
	add.s32 	%r438, %r438, %r3;
	add.s32 	%r437, %r437, 1;
	setp.ne.s32 	%p62, %r437, %r6;
	@%p62 bra 	$L__BB5_91;
$L__BB5_92:
	setp.lt.u32 	%p63, %r5, 3;
	@%p63 bra 	$L__BB5_95;
	mov.u32 	%r297, _ZZ14verticalSweep2iiP4int2PiS1_E9prefixSum;
	shl.b32 	%r305, %r3, 2;
$L__BB5_94:
	not.b32 	%r290, %r438;
	add.s32 	%r291, %r119, %r290;
	shl.b32 	%r292, %r291, 2;
	add.s32 	%r294, %r246, %r292;
	ld.shared.u32 	%r295, [%r294];
	shl.b32 	%r296, %r438, 2;
	add.s32 	%r298, %r297, %r296;
	st.shared.u32 	[%r298], %r295;
	add.s32 	%r299, %r438, %r3;
	not.b32 	%r300, %r299;
	add.s32 	%r301, %r119, %r300;
	shl.b32 	%r302, %r301, 2;
	add.s32 	%r303, %r246, %r302;
	ld.shared.u32 	%r304, [%r303];
	add.s32 	%r306, %r298, %r305;
	st.shared.u32 	[%r306], %r304;
	add.s32 	%r307, %r299, %r3;
	not.b32 	%r308, %r307;
	add.s32 	%r309, %r119, %r308;
	shl.b32 	%r310, %r309, 2;
	add.s32 	%r311, %r246, %r310;
	ld.shared.u32 	%r312, [%r311];
	add.s32 	%r313, %r306, %r305;
	st.shared.u32 	[%r313], %r312;
	add.s32 	%r314, %r307, %r3;
	not.b32 	%r315, %r314;
	add.s32 	%r316, %r119, %r315;
	shl.b32 	%r317, %r316, 2;
	add.s32 	%r318, %r246, %r317;
	ld.shared.u32 	%r319, [%r318];
	add.s32 	%r320, %r313, %r305;
	st.shared.u32 	[%r320], %r319;
	add.s32 	%r438, %r314, %r3;
	setp.lt.s32 	%p64, %r438, %r119;
	@%p64 bra 	$L__BB5_94;
$L__BB5_95:
	setp.eq.s32 	%p65, %r7, 3;
	bar.sync 	0;
	mov.u32 	%r442, %r455;
	@%p65 bra 	$L__BB5_98;
	mov.b32 	%r441, 0;
	mov.u32 	%r323, _ZZ14verticalSweep2iiP4int2PiS1_E13sharedGridMap;
	mov.u32 	%r327, _ZZ14verticalSweep2iiP4int2PiS1_E9prefixSum;
	mov.u32 	%r331, _ZZ14verticalSweep2iiP4int2PiS1_E3tmp;
	mov.u32 	%r442, %r455;
$L__BB5_97:
	.pragma "nounroll";
	shl.b32 	%r322, %r442, 3;
	add.s32 	%r324, %r323, %r322;
	ld.shared.u32 	%r325, [%r324];
	shl.b32 	%r326, %r442, 2;
	add.s32 	%r328, %r327, %r326;
	ld.shared.u32 	%r329, [%r328];
	sub.s32 	%r330, %r325, %r329;
	add.s32 	%r332, %r331, %r326;
	st.shared.u32 	[%r332], %r330;
	add.s32 	%r442, %r442, %r3;
	add.s32 	%r441, %r441, 1;
	setp.ne.s32 	%p66, %r441, %r6;
	@%p66 bra 	$L__BB5_97;
$L__BB5_98:
	setp.lt.u32 	%p67, %r5, 3;
	@%p67 bra 	$L__BB5_101;
	mov.u32 	%r334, _ZZ14verticalSweep2iiP4int2PiS1_E13sharedGridMap;
	mov.u32 	%r338, _ZZ14verticalSweep2iiP4int2PiS1_E9prefixSum;
	mov.u32 	%r342, _ZZ14verticalSweep2iiP4int2PiS1_E3tmp;
	shl.b32 	%r344, %r3, 3;
$L__BB5_100:
	shl.b32 	%r333, %r442, 3;
	add.s32 	%r335, %r334, %r333;
	ld.shared.u32 	%r336, [%r335];
	shl.b32 	%r337, %r442, 2;
	add.s32 	%r339, %r338, %r337;
	ld.shared.u32 	%r340, [%r339];
	sub.s32 	%r341, %r336, %r340;
	add.s32 	%r343, %r342, %r337;
	st.shared.u32 	[%r343], %r341;
	add.s32 	%r345, %r335, %r344;
	ld.shared.u32 	%r346, [%r345];
	shl.b32 	%r347, %r3, 2;
	add.s32 	%r348, %r339, %r347;
	ld.shared.u32 	%r349, [%r348];
	sub.s32 	%r350, %r346, %r349;
	add.s32 	%r351, %r343, %r347;
	st.shared.u32 	[%r351], %r350;
	add.s32 	%r352, %r345, %r344;
	ld.shared.u32 	%r353, [%r352];
	add.s32 	%r354, %r348, %r347;
	ld.shared.u32 	%r355, [%r354];
	sub.s32 	%r356, %r353, %r355;
	add.s32 	%r357, %r351, %r347;
	st.shared.u32 	[%r357], %r356;
	add.s32 	%r358, %r352, %r344;
	ld.shared.u32 	%r359, [%r358];
	add.s32 	%r360, %r354, %r347;
	ld.shared.u32 	%r361, [%r360];
	sub.s32 	%r362, %r359, %r361;
	add.s32 	%r363, %r357, %r347;
	st.shared.u32 	[%r363], %r362;
	add.s32 	%r442, %r347, %r442;
	setp.lt.s32 	%p68, %r442, %r119;
	@%p68 bra 	$L__BB5_100;
$L__BB5_101:
	bar.sync 	0;
	add.s32 	%r82, %r119, -1;
	cvta.to.global.u64 	%rd3, %rd4;
	mov.u32 	%r366, _ZZ14verticalSweep2iiP4int2PiS1_E3tmp;
	mov.u32 	%r444, %r455;
	mov.u32 	%r445, %r82;
$L__BB5_102:
	not.b32 	%r364, %r444;
	add.s32 	%r85, %r119, %r364;
	setp.lt.s32 	%p69, %r85, 1;
	setp.le.s32 	%p70, %r445, %r85;
	or.pred  	%p71, %p69, %p70;
	@%p71 bra 	$L__BB5_107;
	shl.b32 	%r365, %r85, 2;
	add.s32 	%r86, %r366, %r365;
	sub.s32 	%r367, %r119, %r444;
	mad.lo.s32 	%r87, %r367, %r120, %r1;
	shl.b32 	%r368, %r85, 3;
	mov.u32 	%r369, _ZZ14verticalSweep2iiP4int2PiS1_E13sharedGridMap;
	add.s32 	%r370, %r369, %r368;
	add.s32 	%r88, %r370, 4;
	ld.shared.u32 	%r449, [%r86];
	shl.b32 	%r371, %r445, 2;
	add.s32 	%r446, %r366, %r371;
	mov.u32 	%r448, %r445;
$L__BB5_104:
	ld.shared.u32 	%r94, [%r446];
	setp.le.s32 	%p72, %r449, %r94;
	@%p72 bra 	$L__BB5_106;
	st.shared.u32 	[%r86], %r94;
	st.shared.u32 	[%r88], %r87;
	mov.b32 	%r372, 1;
	st.global.u32 	[%rd3], %r372;
	mov.u32 	%r449, %r94;
$L__BB5_106:
	add.s32 	%r448, %r448, -1;
	add.s32 	%r446, %r446, -4;
	setp.gt.s32 	%p73, %r448, %r85;
	@%p73 bra 	$L__BB5_104;
$L__BB5_107:
	setp.eq.s32 	%p74, %r445, %r82;
	selp.u32 	%r373, 1, 0, %p74;
	sub.s32 	%r374, %r445, %r3;
	add.s32 	%r445, %r374, %r373;
	bar.sync 	0;
	add.s32 	%r444, %r444, %r3;
	setp.lt.s32 	%p75, %r444, %r119;
	@%p75 bra 	$L__BB5_102;
	setp.eq.s32 	%p76, %r7, 3;
	bar.sync 	0;
	@%p76 bra 	$L__BB5_111;
	mad.lo.s32 	%r453, %r455, %r120, %r1;
	mul.lo.s32 	%r101, %r3, %r120;
	mov.u32 	%r376, _ZZ14verticalSweep2iiP4int2PiS1_E13sharedGridMap;
	add.s32 	%r377, %r245, %r376;
	add.s32 	%r452, %r377, 4;
	shl.b32 	%r103, %r3, 3;
	shl.b32 	%r451, %r455, 2;
	shl.b32 	%r105, %r3, 2;
	neg.s32 	%r450, %r6;
	mad.lo.s32 	%r455, %r3, %r6, %r455;
$L__BB5_110:
	.pragma "nounroll";
	add.s32 	%r379, %r366, %r451;
	ld.shared.u32 	%r380, [%r379];
	mov.u32 	%r381, _ZZ14verticalSweep2iiP4int2PiS1_E9prefixSum;
	add.s32 	%r382, %r381, %r451;
	ld.shared.u32 	%r383, [%r382];
	add.s32 	%r384, %r383, %r380;
	st.shared.u32 	[%r452+-4], %r384;
	mul.wide.s32 	%rd27, %r453, 8;
	add.s64 	%rd28, %rd2, %rd27;
	ld.shared.u32 	%r385, [%r452];
	st.global.v2.u32 	[%rd28], {%r384, %r385};
	add.s32 	%r453, %r453, %r101;
	add.s32 	%r452, %r452, %r103;
	add.s32 	%r451, %r451, %r105;
	add.s32 	%r450, %r450, 1;
	setp.ne.s32 	%p77, %r450, 0;
	@%p77 bra 	$L__BB5_110;
$L__BB5_111:
	setp.lt.u32 	%p78, %r5, 3;
	@%p78 bra 	$L__BB5_114;
	mov.u32 	%r390, _ZZ14verticalSweep2iiP4int2PiS1_E9prefixSum;
	mov.u32 	%r395, _ZZ14verticalSweep2iiP4int2PiS1_E13sharedGridMap;
	shl.b32 	%r400, %r3, 2;
$L__BB5_113:
	shl.b32 	%r386, %r455, 2;
	add.s32 	%r388, %r366, %r386;
	ld.shared.u32 	%r389, [%r388];
	add.s32 	%r391, %r390, %r386;
	ld.shared.u32 	%r392, [%r391];
	add.s32 	%r393, %r392, %r389;
	shl.b32 	%r394, %r455, 3;
	add.s32 	%r396, %r395, %r394;
	st.shared.u32 	[%r396], %r393;
	mad.lo.s32 	%r397, %r455, %r120, %r1;
	mul.wide.s32 	%rd29, %r397, 8;
	add.s64 	%rd30, %rd2, %rd29;
	ld.shared.u32 	%r398, [%r396+4];
	st.global.v2.u32 	[%rd30], {%r393, %r398};
	add.s32 	%r399, %r455, %r3;
	add.s32 	%r401, %r388, %r400;
	ld.shared.u32 	%r402, [%r401];
	add.s32 	%r403, %r391, %r400;
	ld.shared.u32 	%r404, [%r403];
	add.s32 	%r405, %r404, %r402;
	shl.b32 	%r406, %r3, 3;
	add.s32 	%r407, %r396, %r406;
	st.shared.u32 	[%r407], %r405;
	mad.lo.s32 	%r408, %r399, %r120, %r1;
	mul.wide.s32 	%rd31, %r408, 8;
	add.s64 	%rd32, %rd2, %rd31;
	ld.shared.u32 	%r409, [%r407+4];
	st.global.v2.u32 	[%rd32], {%r405, %r409};
	add.s32 	%r410, %r399, %r3;
	add.s32 	%r411, %r401, %r400;
	ld.shared.u32 	%r412, [%r411];
	add.s32 	%r413, %r403, %r400;
	ld.shared.u32 	%r414, [%r413];
	add.s32 	%r415, %r414, %r412;
	add.s32 	%r416, %r407, %r406;
	st.shared.u32 	[%r416], %r415;
	mad.lo.s32 	%r417, %r410, %r120, %r1;
	mul.wide.s32 	%rd33, %r417, 8;
	add.s64 	%rd34, %rd2, %rd33;
	ld.shared.u32 	%r418, [%r416+4];
	st.global.v2.u32 	[%rd34], {%r415, %r418};
	add.s32 	%r419, %r410, %r3;
	add.s32 	%r420, %r411, %r400;
	ld.shared.u32 	%r421, [%r420];
	add.s32 	%r422, %r413, %r400;
	ld.shared.u32 	%r423, [%r422];
	add.s32 	%r424, %r423, %r421;
	add.s32 	%r425, %r416, %r406;
	st.shared.u32 	[%r425], %r424;
	mad.lo.s32 	%r426, %r419, %r120, %r1;
	mul.wide.s32 	%rd35, %r426, 8;
	add.s64 	%rd36, %rd2, %rd35;
	ld.shared.u32 	%r427, [%r425+4];
	st.global.v2.u32 	[%rd36], {%r424, %r427};
	add.s32 	%r455, %r419, %r3;
	setp.lt.s32 	%p79, %r455, %r119;
	@%p79 bra 	$L__BB5_113;
$L__BB5_114:
	ret;

}
	// .globl	_Z14verticalSweep3iiP4int2PiS1_
.visible .entry _Z14verticalSweep3iiP4int2PiS1_(
	.param .u32 _Z14verticalSweep3iiP4int2PiS1__param_0,
	.param .u32 _Z14verticalSweep3iiP4int2PiS1__param_1,
	.param .u64 .ptr .align 1 _Z14verticalSweep3iiP4int2PiS1__param_2,
	.param .u64 .ptr .align 1 _Z14verticalSweep3iiP4int2PiS1__param_3,
	.param .u64 .ptr .align 1 _Z14verticalSweep3iiP4int2PiS1__param_4
)
{
	.reg .pred 	%p<33>;
	.reg .b32 	%r<288>;
	.reg .b32 	%f<24>;
	.reg .b64 	%rd<43>;
	.reg .b64 	%fd<16>;
	// demoted variable
	.shared .align 8 .b8 _ZZ14verticalSweep3iiP4int2PiS1_E13sharedGridMap[8192];
	// demoted variable
	.shared .align 4 .b8 _ZZ14verticalSweep3iiP4int2PiS1_E9tmpWeight[4096];
	ld.param.u32 	%r79, [_Z14verticalSweep3iiP4int2PiS1__param_0];
	ld.param.u32 	%r80, [_Z14verticalSweep3iiP4int2PiS1__param_1];
	ld.param.u64 	%rd5, [_Z14verticalSweep3iiP4int2PiS1__param_2];
	ld.param.u64 	%rd6, [_Z14verticalSweep3iiP4int2PiS1__param_3];
	ld.param.u64 	%rd4, [_Z14verticalSweep3iiP4int2PiS1__param_4];
	cvta.to.global.u64 	%rd1, %rd6;
	cvta.to.global.u64 	%rd2, %rd5;
	mov.u32 	%r1, %ctaid.x;
	mov.u32 	%r287, %tid.x;
	mov.u32 	%r3, %ntid.x;
	setp.ge.s32 	%p1, %r287, %r79;
	setp.ge.s32 	%p2, %r1, %r80;
	or.pred  	%p3, %p1, %p2;
	@%p3 bra 	$L__BB6_36;
	add.s32 	%r4, %r287, %r3;
	max.u32 	%r81, %r79, %r4;
	setp.lt.u32 	%p4, %r4, %r79;
	selp.u32 	%r82, 1, 0, %p4;
	add.s32 	%r83, %r4, %r82;
	sub.s32 	%r84, %r81, %r83;
	div.u32 	%r85, %r84, %r3;
	add.s32 	%r5, %r85, %r82;
	add.s32 	%r86, %r5, 1;
	and.b32  	%r6, %r86, 3;
	and.b32  	%r7, %r5, 3;
	setp.eq.s32 	%p5, %r7, 3;
	mov.u32 	%r264, %r287;
	@%p5 bra 	$L__BB6_4;
	mov.b32 	%r263, 0;
	mov.u32 	%r264, %r287;
$L__BB6_3:
	.pragma "nounroll";
	shl.b32 	%r88, %r264, 3;
	mov.u32 	%r89, _ZZ14verticalSweep3iiP4int2PiS1_E13sharedGridMap;
	add.s32 	%r90, %r89, %r88;
	mad.lo.s32 	%r91, %r264, %r80, %r1;
	mul.wide.s32 	%rd7, %r91, 8;
	add.s64 	%rd8, %rd2, %rd7;
	ld.global.v2.u32 	{%r92, %r93}, [%rd8];
	st.shared.v2.u32 	[%r90], {%r92, %r93};
	mul.wide.s32 	%rd9, %r91, 4;
	add.s64 	%rd10, %rd1, %rd9;
	ld.global.u32 	%r94, [%rd10];
	shl.b32 	%r95, %r264, 2;
	mov.u32 	%r96, _ZZ14verticalSweep3iiP4int2PiS1_E9tmpWeight;
	add.s32 	%r97, %r96, %r95;
	st.shared.u32 	[%r97], %r94;
	add.s32 	%r264, %r264, %r3;
	add.s32 	%r263, %r263, 1;
	setp.ne.s32 	%p6, %r263, %r6;
	@%p6 bra 	$L__BB6_3;
$L__BB6_4:
	setp.lt.u32 	%p7, %r5, 3;
	@%p7 bra 	$L__BB6_7;
	mov.u32 	%r99, _ZZ14verticalSweep3iiP4int2PiS1_E13sharedGridMap;
	mov.u32 	%r106, _ZZ14verticalSweep3iiP4int2PiS1_E9tmpWeight;
	shl.b32 	%r109, %r3, 3;
	shl.b32 	%r115, %r3, 2;
$L__BB6_6:
	shl.b32 	%r98, %r264, 3;
	add.s32 	%r100, %r99, %r98;
	mad.lo.s32 	%r101, %r264, %r80, %r1;
	mul.wide.s32 	%rd11, %r101, 8;
	add.s64 	%rd12, %rd2, %rd11;
	ld.global.v2.u32 	{%r102, %r103}, [%rd12];
	st.shared.v2.u32 	[%r100], {%r102, %r103};
	mul.wide.s32 	%rd13, %r101, 4;
	add.s64 	%rd14, %rd1, %rd13;
	ld.global.u32 	%r104, [%rd14];
	shl.b32 	%r105, %r264, 2;
	add.s32 	%r107, %r106, %r105;
	st.shared.u32 	[%r107], %r104;
	add.s32 	%r108, %r264, %r3;
	add.s32 	%r110, %r100, %r109;
	mad.lo.s32 	%r111, %r108, %r80, %r1;
	mul.wide.s32 	%rd15, %r111, 8;
	add.s64 	%rd16, %rd2, %rd15;
	ld.global.v2.u32 	{%r112, %r113}, [%rd16];
	st.shared.v2.u32 	[%r110], {%r112, %r113};
	mul.wide.s32 	%rd17, %r111, 4;
	add.s64 	%rd18, %rd1, %rd17;
	ld.global.u32 	%r114, [%rd18];
	add.s32 	%r116, %r107, %r115;
	st.shared.u32 	[%r116], %r114;
	add.s32 	%r117, %r108, %r3;
	add.s32 	%r118, %r110, %r109;
	mad.lo.s32 	%r119, %r117, %r80, %r1;
	mul.wide.s32 	%rd19, %r119, 8;
	add.s64 	%rd20, %rd2, %rd19;
	ld.global.v2.u32 	{%r120, %r121}, [%rd20];
	st.shared.v2.u32 	[%r118], {%r120, %r121};
	mul.wide.s32 	%rd21, %r119, 4;
	add.s64 	%rd22, %rd1, %rd21;
	ld.global.u32 	%r122, [%rd22];
	add.s32 	%r123, %r116, %r115;
	st.shared.u32 	[%r123], %r122;
	add.s32 	%r124, %r117, %r3;
	add.s32 	%r125, %r118, %r109;
	mad.lo.s32 	%r126, %r124, %r80, %r1;
	mul.wide.s32 	%rd23, %r126, 8;
	add.s64 	%rd24, %rd2, %rd23;
	ld.global.v2.u32 	{%r127, %r128}, [%rd24];
	st.shared.v2.u32 	[%r125], {%r127, %r128};
	mul.wide.s32 	%rd25, %r126, 4;
	add.s64 	%rd26, %rd1, %rd25;
	ld.global.u32 	%r129, [%rd26];
	add.s32 	%r130, %r123, %r115;
	st.shared.u32 	[%r130], %r129;
	add.s32 	%r264, %r124, %r3;
	setp.lt.s32 	%p8, %r264, %r79;
	@%p8 bra 	$L__BB6_6;
$L__BB6_7:
	bar.sync 	0;
	cvt.rn.f32.u32 	%f2, %r79;
	mov.b32 	%r132, %f2;
	add.s32 	%r133, %r132, -1060439283;
	and.b32  	%r134, %r133, -8388608;
	sub.s32 	%r135, %r132, %r134;
	mov.b32 	%f3, %r135;
	cvt.rn.f32.s32 	%f4, %r134;
	fma.rn.f32 	%f5, %f4, 0f34000000, 0f00000000;
	add.f32 	%f6, %f3, 0fBF800000;
	fma.rn.f32 	%f7, %f6, 0f3DC6B27F, 0fBE2C7F30;
	fma.rn.f32 	%f8, %f7, %f6, 0f3E2FCF2A;
	fma.rn.f32 	%f9, %f8, %f6, 0fBE374E43;
	fma.rn.f32 	%f10, %f9, %f6, 0f3E520BF4;
	fma.rn.f32 	%f11, %f10, %f6, 0fBE763C8B;
	fma.rn.f32 	%f12, %f11, %f6, 0f3E93BF99;
	fma.rn.f32 	%f13, %f12, %f6, 0fBEB8AA49;
	fma.rn.f32 	%f14, %f13, %f6, 0f3EF6384A;
	fma.rn.f32 	%f15, %f14, %f6, 0fBF38AA3B;
	mul.f32 	%f16, %f6, %f15;
	mul.f32 	%f17, %f6, %f16;
	fma.rn.f32 	%f18, %f6, 0f3FB8AA3B, %f17;
	add.f32 	%f19, %f5, %f18;
	setp.gt.u32 	%p9, %r132, 2139095039;
	fma.rn.f32 	%f20, %f2, 0f7F800000, 0f7F800000;
	selp.f32 	%f21, %f20, %f19, %p9;
	setp.eq.s32 	%p10, %r79, 0;
	cvt.rpi.f32.f32 	%f22, %f21;
	selp.f32 	%f1, 0fFF800000, %f22, %p10;
	mov.f64 	%fd2, 0d4000000000000000;
	{
	.reg .b32 %temp; 
	mov.b64 	{%temp, %r15}, %fd2;
	}
	cvta.to.global.u64 	%rd3, %rd4;
	mov.b32 	%r266, 1;
$L__BB6_8:
	cvt.rn.f32.u32 	%f23, %r266;
	setp.ltu.f32 	%p11, %f1, %f23;
	@%p11 bra 	$L__BB6_30;
	setp.lt.s32 	%p12, %r15, 0;
	cvt.rn.f64.u32 	%fd3, %r266;
	{
	.reg .b32 %temp; 
	mov.b64 	{%temp, %r137}, %fd3;
	}
	shr.u32 	%r138, %r137, 20;
	and.b32  	%r139, %r138, 2047;
	add.s32 	%r140, %r139, -1012;
	mov.b64 	%rd27, %fd3;
	shl.b64 	%rd28, %rd27, %r140;
	setp.eq.s64 	%p13, %rd28, -9223372036854775808;
	{ // callseq 2, 0
	.param .b64 param0;
	st.param.f64 	[param0], %fd3;
	.param .b64 retval0;
	call.uni (retval0), 
	__internal_accurate_pow, 
	(
	param0
	);
	ld.param.f64 	%fd4, [retval0];
	} // callseq 2
	neg.f64 	%fd6, %fd4;
	selp.f64 	%fd7, %fd6, %fd4, %p13;
	selp.f64 	%fd8, %fd7, %fd4, %p12;
	cvt.rzi.s32.f64 	%r17, %fd8;
	add.s32 	%r141, %r266, -1;
	cvt.rn.f64.s32 	%fd9, %r141;
	{
	.reg .b32 %temp; 
	mov.b64 	{%temp, %r142}, %fd9;
	}
	shr.u32 	%r143, %r142, 20;
	and.b32  	%r144, %r143, 2047;
	add.s32 	%r145, %r144, -1012;
	mov.b64 	%rd30, %fd9;
	shl.b64 	%rd31, %rd30, %r145;
	setp.eq.s64 	%p14, %rd31, -9223372036854775808;
	{ // callseq 3, 0
	.param .b64 param0;
	st.param.f64 	[param0], %fd9;
	.param .b64 retval0;
	call.uni (retval0), 
	__internal_accurate_pow, 
	(
	param0
	);
	ld.param.f64 	%fd10, [retval0];
	} // callseq 3
	neg.f64 	%fd12, %fd10;
	selp.f64 	%fd13, %fd12, %fd10, %p14;
	selp.f64 	%fd14, %fd13, %fd10, %p12;
	setp.eq.s32 	%p15, %r141, 0;
	selp.f64 	%fd1, 0d3FF0000000000000, %fd14, %p15;
	cvt.rzi.s32.f64 	%r18, %fd1;
	mov.b32 	%r267, 0;
	mov.u32 	%r268, %r287;
$L__BB6_10:
	mul.lo.s32 	%r21, %r3, %r267;
	rem.s32 	%r146, %r268, %r17;
	cvt.rn.f64.u32 	%fd15, %r146;
	setp.gtu.f64 	%p16, %fd1, %fd15;
	@%p16 bra 	$L__BB6_28;
	rem.s32 	%r22, %r268, %r18;
	not.b32 	%r149, %r22;
	add.s32 	%r23, %r268, %r149;
	sub.s32 	%r271, %r268, %r22;
	max.s32 	%r150, %r268, %r271;
	add.s32 	%r151, %r22, %r150;
	add.s32 	%r152, %r287, %r21;
	sub.s32 	%r153, %r151, %r152;
	add.s32 	%r25, %r153, 1;
	and.b32  	%r26, %r25, 15;
	setp.lt.u32 	%p17, %r153, 15;
	mov.b32 	%r282, 0;
	mov.u32 	%r277, %r23;
	@%p17 bra 	$L__BB6_15;
	and.b32  	%r155, %r25, -16;
	neg.s32 	%r270, %r155;
	shl.b32 	%r156, %r268, 2;
	shl.b32 	%r157, %r22, 2;
	sub.s32 	%r158, %r156, %r157;
	mov.u32 	%r159, _ZZ14verticalSweep3iiP4int2PiS1_E9tmpWeight;
	add.s32 	%r160, %r159, %r158;
	add.s32 	%r269, %r160, 28;
	mov.b32 	%r282, 0;
$L__BB6_13:
	.pragma "nounroll";
	ld.shared.u32 	%r161, [%r269+-32];
	add.s32 	%r162, %r161, %r282;
	ld.shared.u32 	%r163, [%r269+-28];
	add.s32 	%r164, %r163, %r162;
	ld.shared.u32 	%r165, [%r269+-24];
	add.s32 	%r166, %r165, %r164;
	ld.shared.u32 	%r167, [%r269+-20];
	add.s32 	%r168, %r167, %r166;
	ld.shared.u32 	%r169, [%r269+-16];
	add.s32 	%r170, %r169, %r168;
	ld.shared.u32 	%r171, [%r269+-12];
	add.s32 	%r172, %r171, %r170;
	ld.shared.u32 	%r173, [%r269+-8];
	add.s32 	%r174, %r173, %r172;
	ld.shared.u32 	%r175, [%r269+-4];
	add.s32 	%r176, %r175, %r174;
	ld.shared.u32 	%r177, [%r269];
	add.s32 	%r178, %r177, %r176;
	ld.shared.u32 	%r179, [%r269+4];
	add.s32 	%r180, %r179, %r178;
	ld.shared.u32 	%r181, [%r269+8];
	add.s32 	%r182, %r181, %r180;
	ld.shared.u32 	%r183, [%r269+12];
	add.s32 	%r184, %r183, %r182;
	ld.shared.u32 	%r185, [%r269+16];
	add.s32 	%r186, %r185, %r184;
	ld.shared.u32 	%r187, [%r269+20];
	add.s32 	%r188, %r187, %r186;
	ld.shared.u32 	%r189, [%r269+24];
	add.s32 	%r190, %r189, %r188;
	ld.shared.u32 	%r191, [%r269+28];
	add.s32 	%r282, %r191, %r190;
	add.s32 	%r271, %r271, 16;
	add.s32 	%r270, %r270, 16;
	add.s32 	%r269, %r269, 64;
	setp.ne.s32 	%p18, %r270, 0;
	@%p18 bra 	$L__BB6_13;
	add.s32 	%r277, %r271, -1;
$L__BB6_15:
	setp.eq.s32 	%p19, %r26, 0;
	@%p19 bra 	$L__BB6_25;
	and.b32  	%r41, %r25, 7;
	setp.lt.u32 	%p20, %r26, 8;
	@%p20 bra 	$L__BB6_18;
	shl.b32 	%r193, %r277, 2;
	mov.u32 	%r194, _ZZ14verticalSweep3iiP4int2PiS1_E9tmpWeight;
	add.s32 	%r195, %r194, %r193;
	ld.shared.u32 	%r196, [%r195];
	add.s32 	%r197, %r196, %r282;
	ld.shared.u32 	%r198, [%r195+4];
	add.s32 	%r199, %r198, %r197;
	ld.shared.u32 	%r200, [%r195+8];
	add.s32 	%r201, %r200, %r199;
	ld.shared.u32 	%r202, [%r195+12];
	add.s32 	%r203, %r202, %r201;
	ld.shared.u32 	%r204, [%r195+16];
	add.s32 	%r205, %r204, %r203;
	ld.shared.u32 	%r206, [%r195+20];
	add.s32 	%r207, %r206, %r205;
	ld.shared.u32 	%r208, [%r195+24];
	add.s32 	%r209, %r208, %r207;
	ld.shared.u32 	%r210, [%r195+28];
	add.s32 	%r282, %r210, %r209;
	add.s32 	%r277, %r277, 8;
$L__BB6_18:
	setp.eq.s32 	%p21, %r41, 0;
	@%p21 bra 	$L__BB6_25;
	and.b32  	%r47, %r25, 3;
	setp.lt.u32 	%p22, %r41, 4;
	@%p22 bra 	$L__BB6_21;
	shl.b32 	%r212, %r277, 2;
	mov.u32 	%r213, _ZZ14verticalSweep3iiP4int2PiS1_E9tmpWeight;
	add.s32 	%r214, %r213, %r212;
	ld.shared.u32 	%r215, [%r214];
	add.s32 	%r216, %r215, %r282;
	ld.shared.u32 	%r217, [%r214+4];
	add.s32 	%r218, %r217, %r216;
	ld.shared.u32 	%r219, [%r214+8];
	add.s32 	%r220, %r219, %r218;
	ld.shared.u32 	%r221, [%r214+12];
	add.s32 	%r282, %r221, %r220;
	add.s32 	%r277, %r277, 4;
$L__BB6_21:
	setp.eq.s32 	%p23, %r47, 0;
	@%p23 bra 	$L__BB6_25;
	shl.b32 	%r222, %r277, 2;
	mov.u32 	%r223, _ZZ14verticalSweep3iiP4int2PiS1_E9tmpWeight;
	add.s32 	%r53, %r223, %r222;
	ld.shared.u32 	%r224, [%r53];
	add.s32 	%r282, %r224, %r282;
	setp.eq.s32 	%p24, %r47, 1;
	@%p24 bra 	$L__BB6_25;
	ld.shared.u32 	%r225, [%r53+4];
	add.s32 	%r282, %r225, %r282;
	setp.eq.s32 	%p25, %r47, 2;
	@%p25 bra 	$L__BB6_25;
	ld.shared.u32 	%r226, [%r53+8];
	add.s32 	%r282, %r226, %r282;
$L__BB6_25:
	shl.b32 	%r227, %r23, 3;
	mov.u32 	%r228, _ZZ14verticalSweep3iiP4int2PiS1_E13sharedGridMap;
	add.s32 	%r229, %r228, %r227;
	ld.shared.u32 	%r58, [%r229];
	setp.eq.s32 	%p26, %r58, 2147483647;
	@%p26 bra 	$L__BB6_28;
	shl.b32 	%r230, %r268, 3;
	add.s32 	%r59, %r228, %r230;
	ld.shared.u32 	%r232, [%r59];
	add.s32 	%r60, %r58, %r282;
	setp.le.s32 	%p27, %r232, %r60;
	@%p27 bra 	$L__BB6_28;
	add.s32 	%r233, %r268, -1;
	mad.lo.s32 	%r234, %r233, %r80, %r1;
	st.shared.v2.u32 	[%r59], {%r60, %r234};
	mov.b32 	%r235, 1;
	st.global.u32 	[%rd3], %r235;
$L__BB6_28:
	add.s32 	%r268, %r4, %r21;
	setp.lt.s32 	%p28, %r268, %r79;
	add.s32 	%r267, %r267, 1;
	@%p28 bra 	$L__BB6_10;
	add.s32 	%r266, %r266, 1;
	bra.uni 	$L__BB6_8;
$L__BB6_30:
	setp.eq.s32 	%p29, %r7, 3;
	bar.sync 	0;
	@%p29 bra 	$L__BB6_33;
	shl.b32 	%r236, %r287, 3;
	mov.u32 	%r237, _ZZ14verticalSweep3iiP4int2PiS1_E13sharedGridMap;
	add.s32 	%r285, %r237, %r236;
	shl.b32 	%r65, %r3, 3;
	mad.lo.s32 	%r284, %r287, %r80, %r1;
	mul.lo.s32 	%r67, %r3, %r80;
	neg.s32 	%r283, %r6;
	mad.lo.s32 	%r287, %r3, %r6, %r287;
$L__BB6_32:
	.pragma "nounroll";
	mul.wide.s32 	%rd33, %r284, 8;
	add.s64 	%rd34, %rd2, %rd33;
	ld.shared.v2.u32 	{%r238, %r239}, [%r285];
	st.global.v2.u32 	[%rd34], {%r238, %r239};
	add.s32 	%r285, %r285, %r65;
	add.s32 	%r284, %r284, %r67;
	add.s32 	%r283, %r283, 1;
	setp.ne.s32 	%p30, %r283, 0;
	@%p30 bra 	$L__BB6_32;
$L__BB6_33:
	setp.lt.u32 	%p31, %r5, 3;
	@%p31 bra 	$L__BB6_36;
	mov.u32 	%r242, _ZZ14verticalSweep3iiP4int2PiS1_E13sharedGridMap;
	shl.b32 	%r248, %r3, 3;
$L__BB6_35:
	mad.lo.s32 	%r240, %r287, %r80, %r1;
	mul.wide.s32 	%rd35, %r240, 8;
	add.s64 	%rd36, %rd2, %rd35;
	shl.b32 	%r241, %r287, 3;
	add.s32 	%r243, %r242, %r241;
	ld.shared.v2.u32 	{%r244, %r245}, [%r243];
	st.global.v2.u32 	[%rd36], {%r244, %r245};
	add.s32 	%r246, %r287, %r3;
	mad.lo.s32 	%r247, %r246, %r80, %r1;
	mul.wide.s32 	%rd37, %r247, 8;
	add.s64 	%rd38, %rd2, %rd37;
	add.s32 	%r249, %r243, %r248;
	ld.shared.v2.u32 	{%r250, %r251}, [%r249];
	st.global.v2.u32 	[%rd38], {%r250, %r251};
	add.s32 	%r252, %r246, %r3;
	mad.lo.s32 	%r253, %r252, %r80, %r1;
	mul.wide.s32 	%rd39, %r253, 8;
	add.s64 	%rd40, %rd2, %rd39;
	add.s32 	%r254, %r249, %r248;
	ld.shared.v2.u32 	{%r255, %r256}, [%r254];
	st.global.v2.u32 	[%rd40], {%r255, %r256};
	add.s32 	%r257, %r252, %r3;
	mad.lo.s32 	%r258, %r257, %r80, %r1;
	mul.wide.s32 	%rd41, %r258, 8;
	add.s64 	%rd42, %rd2, %rd41;
	add.s32 	%r259, %r254, %r248;
	ld.shared.v2.u32 	{%r260, %r261}, [%r259];
	st.global.v2.u32 	[%rd42], {%r260, %r261};
	add.s32 	%r287, %r257, %r3;
	setp.lt.s32 	%p32, %r287, %r79;
	@%p32 bra 	$L__BB6_35;
$L__BB6_36:
	ret;

}
	// .globl	_Z14verticalSweep4iiP4int2PiS1_
.visible .entry _Z14verticalSweep4iiP4int2PiS1_(
	.param .u32 _Z14verticalSweep4iiP4int2PiS1__param_0,
	.param .u32 _Z14verticalSweep4iiP4int2PiS1__param_1,
	.param .u64 .ptr .align 1 _Z14verticalSweep4iiP4int2PiS1__param_2,
	.param .u64 .ptr .align 1 _Z14verticalSweep4iiP4int2PiS1__param_3,
	.param .u64 .ptr .align 1 _Z14verticalSweep4iiP4int2PiS1__param_4
)
{
	.reg .pred 	%p<34>;
	.reg .b32 	%r<280>;
	.reg .b32 	%f<24>;
	.reg .b64 	%rd<43>;
	.reg .b64 	%fd<16>;
	// demoted variable
	.shared .align 8 .b8 _ZZ14verticalSweep4iiP4int2PiS1_E13sharedGridMap[8192];
	// demoted variable
	.shared .align 4 .b8 _ZZ14verticalSweep4iiP4int2PiS1_E9tmpWeight[4096];
	ld.param.u32 	%r76, [_Z14verticalSweep4iiP4int2PiS1__param_0];
	ld.param.u32 	%r77, [_Z14verticalSweep4iiP4int2PiS1__param_1];
	ld.param.u64 	%rd5, [_Z14verticalSweep4iiP4int2PiS1__param_2];
	ld.param.u64 	%rd6, [_Z14verticalSweep4iiP4int2PiS1__param_3];
	ld.param.u64 	%rd4, [_Z14verticalSweep4iiP4int2PiS1__param_4];
	cvta.to.global.u64 	%rd1, %rd6;
	cvta.to.global.u64 	%rd2, %rd5;
	mov.u32 	%r1, %ctaid.x;
	mov.u32 	%r279, %tid.x;
	mov.u32 	%r3, %ntid.x;
	setp.ge.s32 	%p1, %r279, %r76;
	setp.ge.s32 	%p2, %r1, %r77;
	or.pred  	%p3, %p1, %p2;
	@%p3 bra 	$L__BB7_37;
	add.s32 	%r78, %r279, %r3;
	max.u32 	%r79, %r76, %r78;
	setp.lt.u32 	%p4, %r78, %r76;
	selp.u32 	%r80, 1, 0, %p4;
	add.s32 	%r81, %r78, %r80;
	sub.s32 	%r82, %r79, %r81;
	div.u32 	%r83, %r82, %r3;
	add.s32 	%r4, %r83, %r80;
	add.s32 	%r84, %r4, 1;
	and.b32  	%r5, %r84, 3;
	and.b32  	%r6, %r4, 3;
	setp.eq.s32 	%p5, %r6, 3;
	mov.u32 	%r257, %r279;
	@%p5 bra 	$L__BB7_4;
	mov.b32 	%r256, 0;
	mov.u32 	%r257, %r279;
$L__BB7_3:
	.pragma "nounroll";
	shl.b32 	%r86, %r257, 3;
	mov.u32 	%r87, _ZZ14verticalSweep4iiP4int2PiS1_E13sharedGridMap;
	add.s32 	%r88, %r87, %r86;
	mad.lo.s32 	%r89, %r257, %r77, %r1;
	mul.wide.s32 	%rd7, %r89, 8;
	add.s64 	%rd8, %rd2, %rd7;
	ld.global.v2.u32 	{%r90, %r91}, [%rd8];
	st.shared.v2.u32 	[%r88], {%r90, %r91};
	mul.wide.s32 	%rd9, %r89, 4;
	add.s64 	%rd10, %rd1, %rd9;
	ld.global.u32 	%r92, [%rd10];
	shl.b32 	%r93, %r257, 2;
	mov.u32 	%r94, _ZZ14verticalSweep4iiP4int2PiS1_E9tmpWeight;
	add.s32 	%r95, %r94, %r93;
	st.shared.u32 	[%r95], %r92;
	add.s32 	%r257, %r257, %r3;
	add.s32 	%r256, %r256, 1;
	setp.ne.s32 	%p6, %r256, %r5;
	@%p6 bra 	$L__BB7_3;
$L__BB7_4:
	setp.lt.u32 	%p7, %r4, 3;
	@%p7 bra 	$L__BB7_7;
	mov.u32 	%r97, _ZZ14verticalSweep4iiP4int2PiS1_E13sharedGridMap;
	mov.u32 	%r104, _ZZ14verticalSweep4iiP4int2PiS1_E9tmpWeight;
	shl.b32 	%r107, %r3, 3;
	shl.b32 	%r113, %r3, 2;
$L__BB7_6:
	shl.b32 	%r96, %r257, 3;
	add.s32 	%r98, %r97, %r96;
	mad.lo.s32 	%r99, %r257, %r77, %r1;
	mul.wide.s32 	%rd11, %r99, 8;
	add.s64 	%rd12, %rd2, %rd11;
	ld.global.v2.u32 	{%r100, %r101}, [%rd12];
	st.shared.v2.u32 	[%r98], {%r100, %r101};
	mul.wide.s32 	%rd13, %r99, 4;
	add.s64 	%rd14, %rd1, %rd13;
	ld.global.u32 	%r102, [%rd14];
	shl.b32 	%r103, %r257, 2;
	add.s32 	%r105, %r104, %r103;
	st.shared.u32 	[%r105], %r102;
	add.s32 	%r106, %r257, %r3;
	add.s32 	%r108, %r98, %r107;
	mad.lo.s32 	%r109, %r106, %r77, %r1;
	mul.wide.s32 	%rd15, %r109, 8;
	add.s64 	%rd16, %rd2, %rd15;
	ld.global.v2.u32 	{%r110, %r111}, [%rd16];
	st.shared.v2.u32 	[%r108], {%r110, %r111};
	mul.wide.s32 	%rd17, %r109, 4;
	add.s64 	%rd18, %rd1, %rd17;
	ld.global.u32 	%r112, [%rd18];
	add.s32 	%r114, %r105, %r113;
	st.shared.u32 	[%r114], %r112;
	add.s32 	%r115, %r106, %r3;
	add.s32 	%r116, %r108, %r107;
	mad.lo.s32 	%r117, %r115, %r77, %r1;
	mul.wide.s32 	%rd19, %r117, 8;
	add.s64 	%rd20, %rd2, %rd19;
	ld.global.v2.u32 	{%r118, %r119}, [%rd20];
	st.shared.v2.u32 	[%r116], {%r118, %r119};
	mul.wide.s32 	%rd21, %r117, 4;
	add.s64 	%rd22, %rd1, %rd21;
	ld.global.u32 	%r120, [%rd22];
	add.s32 	%r121, %r114, %r113;
	st.shared.u32 	[%r121], %r120;
	add.s32 	%r122, %r115, %r3;
	add.s32 	%r123, %r116, %r107;
	mad.lo.s32 	%r124, %r122, %r77, %r1;
	mul.wide.s32 	%rd23, %r124, 8;
	add.s64 	%rd24, %rd2, %rd23;
	ld.global.v2.u32 	{%r125, %r126}, [%rd24];
	st.shared.v2.u32 	[%r123], {%r125, %r126};
	mul.wide.s32 	%rd25, %r124, 4;
	add.s64 	%rd26, %rd1, %rd25;
	ld.global.u32 	%r127, [%rd26];
	add.s32 	%r128, %r121, %r113;
	st.shared.u32 	[%r128], %r127;
	add.s32 	%r257, %r122, %r3;
	setp.lt.s32 	%p8, %r257, %r76;
	@%p8 bra 	$L__BB7_6;
$L__BB7_7:
	bar.sync 	0;
	cvt.rn.f32.u32 	%f2, %r76;
	mov.b32 	%r130, %f2;
	add.s32 	%r131, %r130, -1060439283;
	and.b32  	%r132, %r131, -8388608;
	sub.s32 	%r133, %r130, %r132;
	mov.b32 	%f3, %r133;
	cvt.rn.f32.s32 	%f4, %r132;
	fma.rn.f32 	%f5, %f4, 0f34000000, 0f00000000;
	add.f32 	%f6, %f3, 0fBF800000;
	fma.rn.f32 	%f7, %f6, 0f3DC6B27F, 0fBE2C7F30;
	fma.rn.f32 	%f8, %f7, %f6, 0f3E2FCF2A;
	fma.rn.f32 	%f9, %f8, %f6, 0fBE374E43;
	fma.rn.f32 	%f10, %f9, %f6, 0f3E520BF4;
	fma.rn.f32 	%f11, %f10, %f6, 0fBE763C8B;
	fma.rn.f32 	%f12, %f11, %f6, 0f3E93BF99;
	fma.rn.f32 	%f13, %f12, %f6, 0fBEB8AA49;
	fma.rn.f32 	%f14, %f13, %f6, 0f3EF6384A;
	fma.rn.f32 	%f15, %f14, %f6, 0fBF38AA3B;
	mul.f32 	%f16, %f6, %f15;
	mul.f32 	%f17, %f6, %f16;
	fma.rn.f32 	%f18, %f6, 0f3FB8AA3B, %f17;
	add.f32 	%f19, %f5, %f18;
	setp.gt.u32 	%p9, %r130, 2139095039;
	fma.rn.f32 	%f20, %f2, 0f7F800000, 0f7F800000;
	selp.f32 	%f21, %f20, %f19, %p9;
	setp.eq.s32 	%p10, %r76, 0;
	cvt.rpi.f32.f32 	%f22, %f21;
	selp.f32 	%f1, 0fFF800000, %f22, %p10;
	mov.f64 	%fd2, 0d4000000000000000;
	{
	.reg .b32 %temp; 
	mov.b64 	{%temp, %r14}, %fd2;
	}
	cvta.to.global.u64 	%rd3, %rd4;
	mov.b32 	%r259, 1;
$L__BB7_8:
	cvt.rn.f32.u32 	%f23, %r259;
	setp.ltu.f32 	%p11, %f1, %f23;
	@%p11 bra 	$L__BB7_31;
	setp.lt.s32 	%p12, %r14, 0;
	cvt.rn.f64.u32 	%fd3, %r259;
	{
	.reg .b32 %temp; 
	mov.b64 	{%temp, %r134}, %fd3;
	}
	shr.u32 	%r135, %r134, 20;
	and.b32  	%r136, %r135, 2047;
	add.s32 	%r137, %r136, -1012;
	mov.b64 	%rd27, %fd3;
	shl.b64 	%rd28, %rd27, %r137;
	setp.eq.s64 	%p13, %rd28, -9223372036854775808;
	{ // callseq 4, 0
	.param .b64 param0;
	st.param.f64 	[param0], %fd3;
	.param .b64 retval0;
	call.uni (retval0), 
	__internal_accurate_pow, 
	(
	param0
	);
	ld.param.f64 	%fd4, [retval0];
	} // callseq 4
	neg.f64 	%fd6, %fd4;
	selp.f64 	%fd7, %fd6, %fd4, %p13;
	selp.f64 	%fd8, %fd7, %fd4, %p12;
	cvt.rzi.s32.f64 	%r16, %fd8;
	add.s32 	%r138, %r259, -1;
	cvt.rn.f64.s32 	%fd9, %r138;
	{
	.reg .b32 %temp; 
	mov.b64 	{%temp, %r139}, %fd9;
	}
	shr.u32 	%r140, %r139, 20;
	and.b32  	%r141, %r140, 2047;
	add.s32 	%r142, %r141, -1012;
	mov.b64 	%rd30, %fd9;
	shl.b64 	%rd31, %rd30, %r142;
	setp.eq.s64 	%p14, %rd31, -9223372036854775808;
	{ // callseq 5, 0
	.param .b64 param0;
	st.param.f64 	[param0], %fd9;
	.param .b64 retval0;
	call.uni (retval0), 
	__internal_accurate_pow, 
	(
	param0
	);
	ld.param.f64 	%fd10, [retval0];
	} // callseq 5
	neg.f64 	%fd12, %fd10;
	selp.f64 	%fd13, %fd12, %fd10, %p14;
	selp.f64 	%fd14, %fd13, %fd10, %p12;
	setp.eq.s32 	%p15, %r138, 0;
	selp.f64 	%fd1, 0d3FF0000000000000, %fd14, %p15;
	cvt.rzi.s32.f64 	%r17, %fd1;
	mov.u32 	%r260, %r279;
$L__BB7_10:
	not.b32 	%r143, %r260;
	add.s32 	%r19, %r76, %r143;
	rem.s32 	%r144, %r19, %r16;
	cvt.rn.f64.s32 	%fd15, %r144;
	setp.gtu.f64 	%p16, %fd1, %fd15;
	@%p16 bra 	$L__BB7_29;
	rem.s32 	%r20, %r19, %r17;
	sub.s32 	%r146, %r20, %r19;
	add.s32 	%r21, %r146, %r76;
	setp.le.s32 	%p17, %r21, %r260;
	mov.b32 	%r274, 0;
	@%p17 bra 	$L__BB7_26;
	add.s32 	%r22, %r20, 1;
	and.b32  	%r23, %r22, 15;
	setp.lt.u32 	%p18, %r20, 15;
	mov.b32 	%r274, 0;
	mov.u32 	%r269, %r21;
	@%p18 bra 	$L__BB7_16;
	and.b32  	%r150, %r22, -16;
	neg.s32 	%r263, %r150;
	add.s32 	%r262, %r260, %r20;
	shl.b32 	%r151, %r262, 2;
	mov.u32 	%r152, _ZZ14verticalSweep4iiP4int2PiS1_E9tmpWeight;
	add.s32 	%r153, %r152, %r151;
	add.s32 	%r261, %r153, -28;
	mov.b32 	%r274, 0;
$L__BB7_14:
	.pragma "nounroll";
	ld.shared.u32 	%r154, [%r261+28];
	add.s32 	%r155, %r154, %r274;
	ld.shared.u32 	%r156, [%r261+24];
	add.s32 	%r157, %r156, %r155;
	ld.shared.u32 	%r158, [%r261+20];
	add.s32 	%r159, %r158, %r157;
	ld.shared.u32 	%r160, [%r261+16];
	add.s32 	%r161, %r160, %r159;
	ld.shared.u32 	%r162, [%r261+12];
	add.s32 	%r163, %r162, %r161;
	ld.shared.u32 	%r164, [%r261+8];
	add.s32 	%r165, %r164, %r163;
	ld.shared.u32 	%r166, [%r261+4];
	add.s32 	%r167, %r166, %r165;
	ld.shared.u32 	%r168, [%r261];
	add.s32 	%r169, %r168, %r167;
	ld.shared.u32 	%r170, [%r261+-4];
	add.s32 	%r171, %r170, %r169;
	ld.shared.u32 	%r172, [%r261+-8];
	add.s32 	%r173, %r172, %r171;
	ld.shared.u32 	%r174, [%r261+-12];
	add.s32 	%r175, %r174, %r173;
	ld.shared.u32 	%r176, [%r261+-16];
	add.s32 	%r177, %r176, %r175;
	ld.shared.u32 	%r178, [%r261+-20];
	add.s32 	%r179, %r178, %r177;
	ld.shared.u32 	%r180, [%r261+-24];
	add.s32 	%r181, %r180, %r179;
	ld.shared.u32 	%r182, [%r261+-28];
	add.s32 	%r183, %r182, %r181;
	ld.shared.u32 	%r184, [%r261+-32];
	add.s32 	%r274, %r184, %r183;
	add.s32 	%r263, %r263, 16;
	add.s32 	%r262, %r262, -16;
	add.s32 	%r261, %r261, -64;
	setp.ne.s32 	%p19, %r263, 0;
	@%p19 bra 	$L__BB7_14;
	add.s32 	%r269, %r262, 1;
$L__BB7_16:
	setp.eq.s32 	%p20, %r23, 0;
	@%p20 bra 	$L__BB7_26;
	and.b32  	%r39, %r22, 7;
	setp.lt.u32 	%p21, %r23, 8;
	@%p21 bra 	$L__BB7_19;
	shl.b32 	%r186, %r269, 2;
	mov.u32 	%r187, _ZZ14verticalSweep4iiP4int2PiS1_E9tmpWeight;
	add.s32 	%r188, %r187, %r186;
	ld.shared.u32 	%r189, [%r188+-4];
	add.s32 	%r190, %r189, %r274;
	ld.shared.u32 	%r191, [%r188+-8];
	add.s32 	%r192, %r191, %r190;
	ld.shared.u32 	%r193, [%r188+-12];
	add.s32 	%r194, %r193, %r192;
	ld.shared.u32 	%r195, [%r188+-16];
	add.s32 	%r196, %r195, %r194;
	ld.shared.u32 	%r197, [%r188+-20];
	add.s32 	%r198, %r197, %r196;
	ld.shared.u32 	%r199, [%r188+-24];
	add.s32 	%r200, %r199, %r198;
	ld.shared.u32 	%r201, [%r188+-28];
	add.s32 	%r202, %r201, %r200;
	add.s32 	%r269, %r269, -8;
	ld.shared.u32 	%r203, [%r188+-32];
	add.s32 	%r274, %r203, %r202;
$L__BB7_19:
	setp.eq.s32 	%p22, %r39, 0;
	@%p22 bra 	$L__BB7_26;
	and.b32  	%r45, %r22, 3;
	setp.lt.u32 	%p23, %r39, 4;
	@%p23 bra 	$L__BB7_22;
	shl.b32 	%r205, %r269, 2;
	mov.u32 	%r206, _ZZ14verticalSweep4iiP4int2PiS1_E9tmpWeight;
	add.s32 	%r207, %r206, %r205;
	ld.shared.u32 	%r208, [%r207+-4];
	add.s32 	%r209, %r208, %r274;
	ld.shared.u32 	%r210, [%r207+-8];
	add.s32 	%r211, %r210, %r209;
	ld.shared.u32 	%r212, [%r207+-12];
	add.s32 	%r213, %r212, %r211;
	add.s32 	%r269, %r269, -4;
	ld.shared.u32 	%r214, [%r207+-16];
	add.s32 	%r274, %r214, %r213;
$L__BB7_22:
	setp.eq.s32 	%p24, %r45, 0;
	@%p24 bra 	$L__BB7_26;
	shl.b32 	%r215, %r269, 2;
	mov.u32 	%r216, _ZZ14verticalSweep4iiP4int2PiS1_E9tmpWeight;
	add.s32 	%r51, %r216, %r215;
	ld.shared.u32 	%r217, [%r51+-4];
	add.s32 	%r274, %r217, %r274;
	setp.eq.s32 	%p25, %r45, 1;
	@%p25 bra 	$L__BB7_26;
	ld.shared.u32 	%r218, [%r51+-8];
	add.s32 	%r274, %r218, %r274;
	setp.eq.s32 	%p26, %r45, 2;
	@%p26 bra 	$L__BB7_26;
	ld.shared.u32 	%r219, [%r51+-12];
	add.s32 	%r274, %r219, %r274;
$L__BB7_26:
	shl.b32 	%r220, %r21, 3;
	mov.u32 	%r221, _ZZ14verticalSweep4iiP4int2PiS1_E13sharedGridMap;
	add.s32 	%r222, %r221, %r220;
	ld.shared.u32 	%r56, [%r222];
	setp.eq.s32 	%p27, %r56, 2147483647;
	@%p27 bra 	$L__BB7_29;
	shl.b32 	%r223, %r260, 3;
	add.s32 	%r57, %r221, %r223;
	ld.shared.u32 	%r225, [%r57];
	add.s32 	%r58, %r56, %r274;
	setp.le.s32 	%p28, %r225, %r58;
	@%p28 bra 	$L__BB7_29;
	mad.lo.s32 	%r226, %r77, %r260, %r77;
	add.s32 	%r227, %r226, %r1;
	st.shared.v2.u32 	[%r57], {%r58, %r227};
	mov.b32 	%r228, 1;
	st.global.u32 	[%rd3], %r228;
$L__BB7_29:
	add.s32 	%r260, %r260, %r3;
	setp.lt.s32 	%p29, %r260, %r76;
	@%p29 bra 	$L__BB7_10;
	add.s32 	%r259, %r259, 1;
	bra.uni 	$L__BB7_8;
$L__BB7_31:
	setp.eq.s32 	%p30, %r6, 3;
	bar.sync 	0;
	@%p30 bra 	$L__BB7_34;
	shl.b32 	%r229, %r279, 3;
	mov.u32 	%r230, _ZZ14verticalSweep4iiP4int2PiS1_E13sharedGridMap;
	add.s32 	%r277, %r230, %r229;
	shl.b32 	%r62, %r3, 3;
	mad.lo.s32 	%r276, %r279, %r77, %r1;
	mul.lo.s32 	%r64, %r3, %r77;
	neg.s32 	%r275, %r5;
	mad.lo.s32 	%r279, %r3, %r5, %r279;
$L__BB7_33:
	.pragma "nounroll";
	mul.wide.s32 	%rd33, %r276, 8;
	add.s64 	%rd34, %rd2, %rd33;
	ld.shared.v2.u32 	{%r231, %r232}, [%r277];
	st.global.v2.u32 	[%rd34], {%r231, %r232};
	add.s32 	%r277, %r277, %r62;
	add.s32 	%r276, %r276, %r64;
	add.s32 	%r275, %r275, 1;
	setp.ne.s32 	%p31, %r275, 0;
	@%p31 bra 	$L__BB7_33;
$L__BB7_34:
	setp.lt.u32 	%p32, %r4, 3;
	@%p32 bra 	$L__BB7_37;
	mov.u32 	%r235, _ZZ14verticalSweep4iiP4int2PiS1_E13sharedGridMap;
	shl.b32 	%r241, %r3, 3;
$L__BB7_36:
	mad.lo.s32 	%r233, %r279, %r77, %r1;
	mul.wide.s32 	%rd35, %r233, 8;
	add.s64 	%rd36, %rd2, %rd35;
	shl.b32 	%r234, %r279, 3;
	add.s32 	%r236, %r235, %r234;
	ld.shared.v2.u32 	{%r237, %r238}, [%r236];
	st.global.v2.u32 	[%rd36], {%r237, %r238};
	add.s32 	%r239, %r279, %r3;
	mad.lo.s32 	%r240, %r239, %r77, %r1;
	mul.wide.s32 	%rd37, %r240, 8;
	add.s64 	%rd38, %rd2, %rd37;
	add.s32 	%r242, %r236, %r241;
	ld.shared.v2.u32 	{%r243, %r244}, [%r242];
	st.global.v2.u32 	[%rd38], {%r243, %r244};
	add.s32 	%r245, %r239, %r3;
	mad.lo.s32 	%r246, %r245, %r77, %r1;
	mul.wide.s32 	%rd39, %r246, 8;
	add.s64 	%rd40, %rd2, %rd39;
	add.s32 	%r247, %r242, %r241;
	ld.shared.v2.u32 	{%r248, %r249}, [%r247];
	st.global.v2.u32 	[%rd40], {%r248, %r249};
	add.s32 	%r250, %r245, %r3;
	mad.lo.s32 	%r251, %r250, %r77, %r1;
	mul.wide.s32 	%rd41, %r251, 8;
	add.s64 	%rd42, %rd2, %rd41;
	add.s32 	%r252, %r247, %r241;
	ld.shared.v2.u32 	{%r253, %r254}, [%r252];
	st.global.v2.u32 	[%rd42], {%r253, %r254};
	add.s32 	%r279, %r250, %r3;
	setp.lt.s32 	%p33, %r279, %r76;
	@%p33 bra 	$L__BB7_36;
$L__BB7_37:
	ret;

}
	// .globl	_Z13getMinCostPiniiiP4int2P4int3
.visible .entry _Z13getMinCostPiniiiP4int2P4int3(
	.param .u32 _Z13getMinCostPiniiiP4int2P4int3_param_0,
	.param .u32 _Z13getMinCostPiniiiP4int2P4int3_param_1,
	.param .u32 _Z13getMinCostPiniiiP4int2P4int3_param_2,
	.param .u64 .ptr .align 1 _Z13getMinCostPiniiiP4int2P4int3_param_3,
	.param .u64 .ptr .align 1 _Z13getMinCostPiniiiP4int2P4int3_param_4
)
{
	.reg .pred 	%p<45>;
	.reg .b32 	%r<170>;
	.reg .b64 	%rd<92>;
	// demoted variable
	.shared .align 4 .b8 _ZZ13getMinCostPiniiiP4int2P4int3E7minPins[512];
	ld.param.u32 	%r43, [_Z13getMinCostPiniiiP4int2P4int3_param_1];
	ld.param.u32 	%r44, [_Z13getMinCostPiniiiP4int2P4int3_param_2];
	ld.param.u64 	%rd25, [_Z13getMinCostPiniiiP4int2P4int3_param_3];
	ld.param.u64 	%rd26, [_Z13getMinCostPiniiiP4int2P4int3_param_4];
	cvta.to.global.u64 	%rd1, %rd25;
	cvta.to.global.u64 	%rd2, %rd26;
	mov.u32 	%r1, %tid.x;
	mov.u32 	%r45, %ctaid.x;
	setp.ne.s32 	%p1, %r45, 0;
	@%p1 bra 	$L__BB8_49;
	setp.gt.u32 	%p2, %r1, 127;
	@%p2 bra 	$L__BB8_8;
	mov.u32 	%r2, %ntid.x;
	add.s32 	%r46, %r1, %r2;
	max.u32 	%r47, %r46, 128;
	setp.lt.u32 	%p3, %r46, 128;
	selp.u32 	%r48, 1, 0, %p3;
	add.s32 	%r49, %r46, %r48;
	sub.s32 	%r50, %r47, %r49;
	div.u32 	%r51, %r50, %r2;
	add.s32 	%r3, %r51, %r48;
	and.b32  	%r52, %r3, 3;
	setp.eq.s32 	%p4, %r52, 3;
	mov.u32 	%r163, %r1;
	@%p4 bra 	$L__BB8_5;
	shl.b32 	%r53, %r1, 2;
	mov.u32 	%r54, _ZZ13getMinCostPiniiiP4int2P4int3E7minPins;
	add.s32 	%r161, %r54, %r53;
	shl.b32 	%r5, %r2, 2;
	add.s32 	%r55, %r3, 1;
	and.b32  	%r56, %r55, 3;
	neg.s32 	%r160, %r56;
	mov.u32 	%r163, %r1;
$L__BB8_4:
	.pragma "nounroll";
	setp.lt.s32 	%p5, %r163, %r44;
	selp.b32 	%r57, %r163, 0, %p5;
	st.shared.u32 	[%r161], %r57;
	add.s32 	%r163, %r163, %r2;
	add.s32 	%r161, %r161, %r5;
	add.s32 	%r160, %r160, 1;
	setp.ne.s32 	%p6, %r160, 0;
	@%p6 bra 	$L__BB8_4;
$L__BB8_5:
	setp.lt.u32 	%p7, %r3, 3;
	@%p7 bra 	$L__BB8_8;
	shl.b32 	%r58, %r2, 1;
	add.s32 	%r167, %r163, %r58;
	shl.b32 	%r15, %r2, 2;
	mad.lo.s32 	%r166, %r2, 3, %r163;
	add.s32 	%r165, %r2, %r163;
	shl.b32 	%r59, %r163, 2;
	mov.u32 	%r60, _ZZ13getMinCostPiniiiP4int2P4int3E7minPins;
	add.s32 	%r164, %r60, %r59;
	shl.b32 	%r19, %r2, 4;
	shl.b32 	%r20, %r2, 3;
	mul.lo.s32 	%r21, %r2, 12;
$L__BB8_7:
	setp.lt.s32 	%p8, %r163, %r44;
	selp.b32 	%r61, %r163, 0, %p8;
	st.shared.u32 	[%r164], %r61;
	add.s32 	%r62, %r163, %r2;
	setp.lt.s32 	%p9, %r165, %r44;
	selp.b32 	%r63, %r165, 0, %p9;
	add.s32 	%r64, %r164, %r15;
	st.shared.u32 	[%r64], %r63;
	add.s32 	%r65, %r62, %r2;
	setp.lt.s32 	%p10, %r167, %r44;
	selp.b32 	%r66, %r167, 0, %p10;
	add.s32 	%r67, %r164, %r20;
	st.shared.u32 	[%r67], %r66;
	add.s32 	%r68, %r65, %r2;
	setp.lt.s32 	%p11, %r166, %r44;
	selp.b32 	%r69, %r166, 0, %p11;
	add.s32 	%r70, %r164, %r21;
	st.shared.u32 	[%r70], %r69;
	add.s32 	%r163, %r68, %r2;
	add.s32 	%r167, %r167, %r15;
	add.s32 	%r166, %r166, %r15;
	add.s32 	%r165, %r165, %r15;
	add.s32 	%r164, %r164, %r19;
	setp.lt.u32 	%p12, %r163, 128;
	@%p12 bra 	$L__BB8_7;
$L__BB8_8:
	bar.sync 	0;
	shl.b32 	%r71, %r1, 2;
	mov.u32 	%r72, _ZZ13getMinCostPiniiiP4int2P4int3E7minPins;
	add.s32 	%r32, %r72, %r71;
	setp.gt.u32 	%p13, %r1, 63;
	@%p13 bra 	$L__BB8_13;
	ld.shared.u32 	%r33, [%r32+256];
	mul.wide.s32 	%rd27, %r33, 12;
	add.s64 	%rd28, %rd2, %rd27;
	add.s64 	%rd3, %rd28, 8;
	ld.global.u32 	%r73, [%rd28+8];
	setp.ne.s32 	%p14, %r73, 0;
	@%p14 bra 	$L__BB8_13;
	ld.shared.u32 	%r74, [%r32];
	mul.wide.s32 	%rd29, %r74, 12;
	add.s64 	%rd30, %rd2, %rd29;
	add.s64 	%rd4, %rd30, 8;
	ld.global.u32 	%r75, [%rd30+8];
	setp.eq.s32 	%p15, %r75, 1;
	@%p15 bra 	$L__BB8_12;
	ld.global.u32 	%r76, [%rd3+-8];
	ld.global.u32 	%r77, [%rd3+-4];
	mad.lo.s32 	%r78, %r76, %r43, %r77;
	mul.wide.s32 	%rd31, %r78, 8;
	add.s64 	%rd32, %rd1, %rd31;
	ld.global.u32 	%r79, [%rd32];
	ld.global.u32 	%r80, [%rd4+-8];
	ld.global.u32 	%r81, [%rd4+-4];
	mad.lo.s32 	%r82, %r80, %r43, %r81;
	mul.wide.s32 	%rd33, %r82, 8;
	add.s64 	%rd34, %rd1, %rd33;
	ld.global.u32 	%r83, [%rd34];
	setp.ge.s32 	%p16, %r79, %r83;
	@%p16 bra 	$L__BB8_13;
$L__BB8_12:
	st.shared.u32 	[%r32], %r33;
$L__BB8_13:
	bar.sync 	0;
	setp.gt.u32 	%p17, %r1, 31;
	@%p17 bra 	$L__BB8_18;
	ld.shared.u32 	%r34, [%r32+128];
	mul.wide.s32 	%rd35, %r34, 12;
	add.s64 	%rd36, %rd2, %rd35;
	add.s64 	%rd5, %rd36, 8;
	ld.global.u32 	%r84, [%rd36+8];
	setp.ne.s32 	%p18, %r84, 0;
	@%p18 bra 	$L__BB8_18;
	ld.shared.u32 	%r85, [%r32];
	mul.wide.s32 	%rd37, %r85, 12;
	add.s64 	%rd38, %rd2, %rd37;
	add.s64 	%rd6, %rd38, 8;
	ld.global.u32 	%r86, [%rd38+8];
	setp.eq.s32 	%p19, %r86, 1;
	@%p19 bra 	$L__BB8_17;
	ld.global.u32 	%r87, [%rd5+-8];
	ld.global.u32 	%r88, [%rd5+-4];
	mad.lo.s32 	%r89, %r87, %r43, %r88;
	mul.wide.s32 	%rd39, %r89, 8;
	add.s64 	%rd40, %rd1, %rd39;
	ld.global.u32 	%r90, [%rd40];
	ld.global.u32 	%r91, [%rd6+-8];
	ld.global.u32 	%r92, [%rd6+-4];
	mad.lo.s32 	%r93, %r91, %r43, %r92;
	mul.wide.s32 	%rd41, %r93, 8;
	add.s64 	%rd42, %rd1, %rd41;
	ld.global.u32 	%r94, [%rd42];
	setp.ge.s32 	%p20, %r90, %r94;
	@%p20 bra 	$L__BB8_18;
$L__BB8_17:
	st.shared.u32 	[%r32], %r34;
$L__BB8_18:
	bar.sync 	0;
	setp.gt.u32 	%p21, %r1, 15;
	@%p21 bra 	$L__BB8_23;
	ld.shared.u32 	%r35, [%r32+64];
	mul.wide.s32 	%rd43, %r35, 12;
	add.s64 	%rd44, %rd2, %rd43;
	add.s64 	%rd7, %rd44, 8;
	ld.global.u32 	%r95, [%rd44+8];
	setp.ne.s32 	%p22, %r95, 0;
	@%p22 bra 	$L__BB8_23;
	ld.shared.u32 	%r96, [%r32];
	mul.wide.s32 	%rd45, %r96, 12;
	add.s64 	%rd46, %rd2, %rd45;
	add.s64 	%rd8, %rd46, 8;
	ld.global.u32 	%r97, [%rd46+8];
	setp.eq.s32 	%p23, %r97, 1;
	@%p23 bra 	$L__BB8_22;
	ld.global.u32 	%r98, [%rd7+-8];
	ld.global.u32 	%r99, [%rd7+-4];
	mad.lo.s32 	%r100, %r98, %r43, %r99;
	mul.wide.s32 	%rd47, %r100, 8;
	add.s64 	%rd48, %rd1, %rd47;
	ld.global.u32 	%r101, [%rd48];
	ld.global.u32 	%r102, [%rd8+-8];
	ld.global.u32 	%r103, [%rd8+-4];
	mad.lo.s32 	%r104, %r102, %r43, %r103;
	mul.wide.s32 	%rd49, %r104, 8;
	add.s64 	%rd50, %rd1, %rd49;
	ld.global.u32 	%r105, [%rd50];
	setp.ge.s32 	%p24, %r101, %r105;
	@%p24 bra 	$L__BB8_23;
$L__BB8_22:
	st.shared.u32 	[%r32], %r35;
$L__BB8_23:
	bar.sync 	0;
	setp.gt.u32 	%p25, %r1, 7;
	@%p25 bra 	$L__BB8_28;
	ld.shared.u32 	%r36, [%r32+32];
	mul.wide.s32 	%rd51, %r36, 12;
	add.s64 	%rd52, %rd2, %rd51;
	add.s64 	%rd9, %rd52, 8;
	ld.global.u32 	%r106, [%rd52+8];
	setp.ne.s32 	%p26, %r106, 0;
	@%p26 bra 	$L__BB8_28;
	ld.shared.u32 	%r107, [%r32];
	mul.wide.s32 	%rd53, %r107, 12;
	add.s64 	%rd54, %rd2, %rd53;
	add.s64 	%rd10, %rd54, 8;
	ld.global.u32 	%r108, [%rd54+8];
	setp.eq.s32 	%p27, %r108, 1;
	@%p27 bra 	$L__BB8_27;
	ld.global.u32 	%r109, [%rd9+-8];
	ld.global.u32 	%r110, [%rd9+-4];
	mad.lo.s32 	%r111, %r109, %r43, %r110;
	mul.wide.s32 	%rd55, %r111, 8;
	add.s64 	%rd56, %rd1, %rd55;
	ld.global.u32 	%r112, [%rd56];
	ld.global.u32 	%r113, [%rd10+-8];
	ld.global.u32 	%r114, [%rd10+-4];
	mad.lo.s32 	%r115, %r113, %r43, %r114;
	mul.wide.s32 	%rd57, %r115, 8;
	add.s64 	%rd58, %rd1, %rd57;
	ld.global.u32 	%r116, [%rd58];
	setp.ge.s32 	%p28, %r112, %r116;
	@%p28 bra 	$L__BB8_28;
$L__BB8_27:
	st.shared.u32 	[%r32], %r36;
$L__BB8_28:
	bar.sync 	0;
	setp.gt.u32 	%p29, %r1, 3;
	@%p29 bra 	$L__BB8_33;
	ld.shared.u32 	%r37, [%r32+16];
	mul.wide.s32 	%rd59, %r37, 12;
	add.s64 	%rd60, %rd2, %rd59;
	add.s64 	%rd11, %rd60, 8;
	ld.global.u32 	%r117, [%rd60+8];
	setp.ne.s32 	%p30, %r117, 0;
	@%p30 bra 	$L__BB8_33;
	ld.shared.u32 	%r118, [%r32];
	mul.wide.s32 	%rd61, %r118, 12;
	add.s64 	%rd62, %rd2, %rd61;
	add.s64 	%rd12, %rd62, 8;
	ld.global.u32 	%r119, [%rd62+8];
	setp.eq.s32 	%p31, %r119, 1;
	@%p31 bra 	$L__BB8_32;
	ld.global.u32 	%r120, [%rd11+-8];
	ld.global.u32 	%r121, [%rd11+-4];
	mad.lo.s32 	%r122, %r120, %r43, %r121;
	mul.wide.s32 	%rd63, %r122, 8;
	add.s64 	%rd64, %rd1, %rd63;
	ld.global.u32 	%r123, [%rd64];
	ld.global.u32 	%r124, [%rd12+-8];
	ld.global.u32 	%r125, [%rd12+-4];
	mad.lo.s32 	%r126, %r124, %r43, %r125;
	mul.wide.s32 	%rd65, %r126, 8;
	add.s64 	%rd66, %rd1, %rd65;
	ld.global.u32 	%r127, [%rd66];
	setp.ge.s32 	%p32, %r123, %r127;
	@%p32 bra 	$L__BB8_33;
$L__BB8_32:
	st.shared.u32 	[%r32], %r37;
$L__BB8_33:
	bar.sync 	0;
	setp.gt.u32 	%p33, %r1, 1;
	@%p33 bra 	$L__BB8_38;
	ld.shared.u32 	%r38, [%r32+8];
	mul.wide.s32 	%rd67, %r38, 12;
	add.s64 	%rd68, %rd2, %rd67;
	add.s64 	%rd13, %rd68, 8;
	ld.global.u32 	%r128, [%rd68+8];
	setp.ne.s32 	%p34, %r128, 0;
	@%p34 bra 	$L__BB8_38;
	ld.shared.u32 	%r129, [%r32];
	mul.wide.s32 	%rd69, %r129, 12;
	add.s64 	%rd70, %rd2, %rd69;
	add.s64 	%rd14, %rd70, 8;
	ld.global.u32 	%r130, [%rd70+8];
	setp.eq.s32 	%p35, %r130, 1;
	@%p35 bra 	$L__BB8_37;
	ld.global.u32 	%r131, [%rd13+-8];
	ld.global.u32 	%r132, [%rd13+-4];
	mad.lo.s32 	%r133, %r131, %r43, %r132;
	mul.wide.s32 	%rd71, %r133, 8;
	add.s64 	%rd72, %rd1, %rd71;
	ld.global.u32 	%r134, [%rd72];
	ld.global.u32 	%r135, [%rd14+-8];
	ld.global.u32 	%r136, [%rd14+-4];
	mad.lo.s32 	%r137, %r135, %r43, %r136;
	mul.wide.s32 	%rd73, %r137, 8;
	add.s64 	%rd74, %rd1, %rd73;
	ld.global.u32 	%r138, [%rd74];
	setp.ge.s32 	%p36, %r134, %r138;
	@%p36 bra 	$L__BB8_38;
$L__BB8_37:
	st.shared.u32 	[%r32], %r38;
$L__BB8_38:
	bar.sync 	0;
	setp.ne.s32 	%p37, %r1, 0;
	@%p37 bra 	$L__BB8_43;
	ld.shared.u32 	%r39, [_ZZ13getMinCostPiniiiP4int2P4int3E7minPins+4];
	mul.wide.s32 	%rd75, %r39, 12;
	add.s64 	%rd76, %rd2, %rd75;
	add.s64 	%rd15, %rd76, 8;
	ld.global.u32 	%r139, [%rd76+8];
	setp.ne.s32 	%p38, %r139, 0;
	@%p38 bra 	$L__BB8_43;
	ld.shared.u32 	%r140, [%r32];
	mul.wide.s32 	%rd77, %r140, 12;
	add.s64 	%rd78, %rd2, %rd77;
	add.s64 	%rd16, %rd78, 8;
	ld.global.u32 	%r141, [%rd78+8];
	setp.eq.s32 	%p39, %r141, 1;
	@%p39 bra 	$L__BB8_42;
	ld.global.u32 	%r142, [%rd15+-8];
	ld.global.u32 	%r143, [%rd15+-4];
	mad.lo.s32 	%r144, %r142, %r43, %r143;
	mul.wide.s32 	%rd79, %r144, 8;
	add.s64 	%rd80, %rd1, %rd79;
	ld.global.u32 	%r145, [%rd80];
	ld.global.u32 	%r146, [%rd16+-8];
	ld.global.u32 	%r147, [%rd16+-4];
	mad.lo.s32 	%r148, %r146, %r43, %r147;
	mul.wide.s32 	%rd81, %r148, 8;
	add.s64 	%rd82, %rd1, %rd81;
	ld.global.u32 	%r149, [%rd82];
	setp.ge.s32 	%p40, %r145, %r149;
	@%p40 bra 	$L__BB8_43;
$L__BB8_42:
	st.shared.u32 	[%r32], %r39;
$L__BB8_43:
	setp.ne.s32 	%p41, %r1, 0;
	bar.sync 	0;
	@%p41 bra 	$L__BB8_49;
	ld.shared.u32 	%r150, [_ZZ13getMinCostPiniiiP4int2P4int3E7minPins];
	mul.wide.s32 	%rd83, %r150, 12;
	add.s64 	%rd17, %rd2, %rd83;
	ld.global.u32 	%r151, [%rd17];
	ld.global.u32 	%r152, [%rd17+4];
	mad.lo.s32 	%r153, %r151, %r43, %r152;
	cvt.s64.s32 	%rd91, %r153;
	mul.wide.s32 	%rd84, %r153, 8;
	add.s64 	%rd90, %rd1, %rd84;
	ld.global.u32 	%r154, [%rd90];
	setp.eq.s32 	%p42, %r154, 0;
	@%p42 bra 	$L__BB8_48;
$L__BB8_45:
	shl.b64 	%rd85, %rd91, 3;
	add.s64 	%rd86, %rd1, %rd85;
	add.s64 	%rd22, %rd86, 4;
	ld.global.u32 	%r169, [%rd86+4];
	setp.ne.s32 	%p43, %r169, -1;
	@%p43 bra 	$L__BB8_47;
	mov.u64 	%rd87, $str;
	cvta.global.u64 	%rd88, %rd87;
	{ // callseq 6, 0
	.param .b64 param0;
	st.param.b64 	[param0], %rd88;
	.param .b64 param1;
	st.param.b64 	[param1], 0;
	.param .b32 retval0;
	call.uni (retval0), 
	vprintf, 
	(
	param0, 
	param1
	);
	ld.param.b32 	%r155, [retval0];
	} // callseq 6
	ld.global.u32 	%r169, [%rd22];
$L__BB8_47:
	mov.b32 	%r157, 0;
	st.global.u32 	[%rd90], %r157;
	cvt.s64.s32 	%rd91, %r169;
	mul.wide.s32 	%rd89, %r169, 8;
	add.s64 	%rd90, %rd1, %rd89;
	ld.global.u32 	%r158, [%rd90];
	setp.ne.s32 	%p44, %r158, 0;
	@%p44 bra 	$L__BB8_45;
$L__BB8_48:
	mov.b32 	%r159, 1;
	st.global.u32 	[%rd17+8], %r159;
$L__BB8_49:
	ret;

}
.func  (.param .b64 func_retval0) __internal_accurate_pow(
	.param .b64 __internal_accurate_pow_param_0
)
{
	.reg .pred 	%p<8>;
	.reg .b32 	%r<46>;
	.reg .b32 	%f<3>;
	.reg .b64 	%fd<109>;

	ld.param.f64 	%fd10, [__internal_accurate_pow_param_0];
	mov.f64 	%fd11, 0d4000000000000000;
	{
	.reg .b32 %temp; 
	mov.b64 	{%temp, %r8}, %fd11;
	}
	{
	.reg .b32 %temp; 
	mov.b64 	{%r9, %temp}, %fd11;
	}
	shr.u32 	%r10, %r8, 20;
	setp.lt.u32 	%p1, %r8, 1048576;
	mov.f64 	%fd12, 0d4360000000000000;
	{
	.reg .b32 %temp; 
	mov.b64 	{%temp, %r11}, %fd12;
	}
	{
	.reg .b32 %temp; 
	mov.b64 	{%r12, %temp}, %fd12;
	}
	shr.u32 	%r13, %r11, 20;
	add.s32 	%r14, %r13, -54;
	selp.b32 	%r15, %r12, %r9, %p1;
	selp.b32 	%r16, %r11, %r8, %p1;
	selp.b32 	%r1, %r14, %r10, %p1;
	add.s32 	%r45, %r1, -1023;
	and.b32  	%r17, %r16, -2146435073;
	or.b32  	%r18, %r17, 1072693248;
	mov.b64 	%fd107, {%r15, %r18};
	setp.lt.u32 	%p2, %r18, 1073127583;
	@%p2 bra 	$L__BB9_2;
	{
	.reg .b32 %temp; 
	mov.b64 	{%r19, %temp}, %fd107;
	}
	{
	.reg .b32 %temp; 
	mov.b64 	{%temp, %r20}, %fd107;
	}
	add.s32 	%r21, %r20, -1048576;
	mov.b64 	%fd107, {%r19, %r21};
	add.s32 	%r45, %r1, -1022;
$L__BB9_2:
	add.f64 	%fd13, %fd107, 0dBFF0000000000000;
	add.f64 	%fd14, %fd107, 0d3FF0000000000000;
	rcp.approx.ftz.f64 	%fd15, %fd14;
	neg.f64 	%fd16, %fd14;
	fma.rn.f64 	%fd17, %fd16, %fd15, 0d3FF0000000000000;
	fma.rn.f64 	%fd18, %fd17, %fd17, %fd17;
	fma.rn.f64 	%fd19, %fd18, %fd15, %fd15;
	mul.f64 	%fd20, %fd13, %fd19;
	fma.rn.f64 	%fd21, %fd13, %fd19, %fd20;
	mul.f64 	%fd22, %fd21, %fd21;
	fma.rn.f64 	%fd23, %fd22, 0d3EB0F5FF7D2CAFE2, 0d3ED0F5D241AD3B5A;
	fma.rn.f64 	%fd24, %fd23, %fd22, 0d3EF3B20A75488A3F;
	fma.rn.f64 	%fd25, %fd24, %fd22, 0d3F1745CDE4FAECD5;
	fma.rn.f64 	%fd26, %fd25, %fd22, 0d3F3C71C7258A578B;
	fma.rn.f64 	%fd27, %fd26, %fd22, 0d3F6249249242B910;
	fma.rn.f64 	%fd28, %fd27, %fd22, 0d3F89999999999DFB;
	sub.f64 	%fd29, %fd13, %fd21;
	add.f64 	%fd30, %fd29, %fd29;
	neg.f64 	%fd31, %fd21;
	fma.rn.f64 	%fd32, %fd31, %fd13, %fd30;
	mul.f64 	%fd33, %fd19, %fd32;
	fma.rn.f64 	%fd34, %fd22, %fd28, 0d3FB5555555555555;
	mov.f64 	%fd35, 0d3FB5555555555555;
	sub.f64 	%fd36, %fd35, %fd34;
	fma.rn.f64 	%fd37, %fd22, %fd28, %fd36;
	add.f64 	%fd38, %fd37, 0dBC46A4CB00B9E7B0;
	add.f64 	%fd39, %fd34, %fd38;
	sub.f64 	%fd40, %fd34, %fd39;
	add.f64 	%fd41, %fd38, %fd40;
	mul.rn.f64 	%fd42, %fd21, %fd21;
	neg.f64 	%fd43, %fd42;
	fma.rn.f64 	%fd44, %fd21, %fd21, %fd43;
	{
	.reg .b32 %temp; 
	mov.b64 	{%r22, %temp}, %fd33;
	}
	{
	.reg .b32 %temp; 
	mov.b64 	{%temp, %r23}, %fd33;
	}
	add.s32 	%r24, %r23, 1048576;
	mov.b64 	%fd45, {%r22, %r24};
	fma.rn.f64 	%fd46, %fd21, %fd45, %fd44;
	mul.rn.f64 	%fd47, %fd42, %fd21;
	neg.f64 	%fd48, %fd47;
	fma.rn.f64 	%fd49, %fd42, %fd21, %fd48;
	fma.rn.f64 	%fd50, %fd42, %fd33, %fd49;
	fma.rn.f64 	%fd51, %fd46, %fd21, %fd50;
	mul.rn.f64 	%fd52, %fd39, %fd47;
	neg.f64 	%fd53, %fd52;
	fma.rn.f64 	%fd54, %fd39, %fd47, %fd53;
	fma.rn.f64 	%fd55, %fd39, %fd51, %fd54;
	fma.rn.f64 	%fd56, %fd41, %fd47, %fd55;
	add.f64 	%fd57, %fd52, %fd56;
	sub.f64 	%fd58, %fd52, %fd57;
	add.f64 	%fd59, %fd56, %fd58;
	add.f64 	%fd60, %fd21, %fd57;
	sub.f64 	%fd61, %fd21, %fd60;
	add.f64 	%fd62, %fd57, %fd61;
	add.f64 	%fd63, %fd59, %fd62;
	add.f64 	%fd64, %fd33, %fd63;
	add.f64 	%fd65, %fd60, %fd64;
	sub.f64 	%fd66, %fd60, %fd65;
	add.f64 	%fd67, %fd64, %fd66;
	xor.b32  	%r25, %r45, -2147483648;
	mov.b32 	%r26, 1127219200;
	mov.b64 	%fd68, {%r25, %r26};
	mov.b32 	%r27, -2147483648;
	mov.b64 	%fd69, {%r27, %r26};
	sub.f64 	%fd70, %fd68, %fd69;
	fma.rn.f64 	%fd71, %fd70, 0d3FE62E42FEFA39EF, %fd65;
	fma.rn.f64 	%fd72, %fd70, 0dBFE62E42FEFA39EF, %fd71;
	sub.f64 	%fd73, %fd72, %fd65;
	sub.f64 	%fd74, %fd67, %fd73;
	fma.rn.f64 	%fd75, %fd70, 0d3C7ABC9E3B39803F, %fd74;
	add.f64 	%fd76, %fd71, %fd75;
	sub.f64 	%fd77, %fd71, %fd76;
	add.f64 	%fd78, %fd75, %fd77;
	{
	.reg .b32 %temp; 
	mov.b64 	{%temp, %r28}, %fd10;
	}
	{
	.reg .b32 %temp; 
	mov.b64 	{%r29, %temp}, %fd10;
	}
	shl.b32 	%r30, %r28, 1;
	setp.gt.u32 	%p3, %r30, -33554433;
	and.b32  	%r31, %r28, -15728641;
	selp.b32 	%r32, %r31, %r28, %p3;
	mov.b64 	%fd79, {%r29, %r32};
	mul.rn.f64 	%fd80, %fd76, %fd79;
	neg.f64 	%fd81, %fd80;
	fma.rn.f64 	%fd82, %fd76, %fd79, %fd81;
	fma.rn.f64 	%fd83, %fd78, %fd79, %fd82;
	add.f64 	%fd4, %fd80, %fd83;
	sub.f64 	%fd84, %fd80, %fd4;
	add.f64 	%fd5, %fd83, %fd84;
	fma.rn.f64 	%fd85, %fd4, 0d3FF71547652B82FE, 0d4338000000000000;
	{
	.reg .b32 %temp; 
	mov.b64 	{%r5, %temp}, %fd85;
	}
	mov.f64 	%fd86, 0dC338000000000000;
	add.rn.f64 	%fd87, %fd85, %fd86;
	fma.rn.f64 	%fd88, %fd87, 0dBFE62E42FEFA39EF, %fd4;
	fma.rn.f64 	%fd89, %fd87, 0dBC7ABC9E3B39803F, %fd88;
	fma.rn.f64 	%fd90, %fd89, 0d3E5ADE1569CE2BDF, 0d3E928AF3FCA213EA;
	fma.rn.f64 	%fd91, %fd90, %fd89, 0d3EC71DEE62401315;
	fma.rn.f64 	%fd92, %fd91, %fd89, 0d3EFA01997C89EB71;
	fma.rn.f64 	%fd93, %fd92, %fd89, 0d3F2A01A014761F65;
	fma.rn.f64 	%fd94, %fd93, %fd89, 0d3F56C16C1852B7AF;
	fma.rn.f64 	%fd95, %fd94, %fd89, 0d3F81111111122322;
	fma.rn.f64 	%fd96, %fd95, %fd89, 0d3FA55555555502A1;
	fma.rn.f64 	%fd97, %fd96, %fd89, 0d3FC5555555555511;
	fma.rn.f64 	%fd98, %fd97, %fd89, 0d3FE000000000000B;
	fma.rn.f64 	%fd99, %fd98, %fd89, 0d3FF0000000000000;
	fma.rn.f64 	%fd100, %fd99, %fd89, 0d3FF0000000000000;
	{
	.reg .b32 %temp; 
	mov.b64 	{%r6, %temp}, %fd100;
	}
	{
	.reg .b32 %temp; 
	mov.b64 	{%temp, %r7}, %fd100;
	}
	shl.b32 	%r33, %r5, 20;
	add.s32 	%r34, %r33, %r7;
	mov.b64 	%fd108, {%r6, %r34};
	{
	.reg .b32 %temp; 
	mov.b64 	{%temp, %r35}, %fd4;
	}
	mov.b32 	%f2, %r35;
	abs.f32 	%f1, %f2;
	setp.lt.f32 	%p4, %f1, 0f4086232B;
	@%p4 bra 	$L__BB9_5;
	setp.lt.f64 	%p5, %fd4, 0d0000000000000000;
	add.f64 	%fd101, %fd4, 0d7FF0000000000000;
	selp.f64 	%fd108, 0d0000000000000000, %fd101, %p5;
	setp.geu.f32 	%p6, %f1, 0f40874800;
	@%p6 bra 	$L__BB9_5;
	shr.u32 	%r36, %r5, 31;
	add.s32 	%r37, %r5, %r36;
	shr.s32 	%r38, %r37, 1;
	shl.b32 	%r39, %r38, 20;
	add.s32 	%r40, %r7, %r39;
	mov.b64 	%fd102, {%r6, %r40};
	sub.s32 	%r41, %r5, %r38;
	shl.b32 	%r42, %r41, 20;
	add.s32 	%r43, %r42, 1072693248;
	mov.b32 	%r44, 0;
	mov.b64 	%fd103, {%r44, %r43};
	mul.f64 	%fd108, %fd103, %fd102;
$L__BB9_5:
	abs.f64 	%fd104, %fd108;
	setp.eq.f64 	%p7, %fd104, 0d7FF0000000000000;
	fma.rn.f64 	%fd105, %fd108, %fd5, %fd108;
	selp.f64 	%fd106, %fd108, %fd105, %p7;
	st.param.f64 	[func_retval0], %fd106;
	ret;

}


// ===== COMPILED SASS (sm_100) =====

	.target	sm_100

	.elftype	@"ET_EXEC"


//--------------------- .note.nv.tkinfo           --------------------------
	.section	.note.nv.tkinfo,"",@"SHT_NOTE"
	.sectionflags	@"SHF_NOTE_NV_TKINFO"
	.tkinfo
        /*0018*/ 	.word	0x00000002
        /*0030*/ 	.string	""
        /*0030*/ 	.string	"ptxas"
        /*0030*/ 	.string	"Cuda compilation tools, release 13.0, V13.0.88"
        /*0030*/ 	.string	"Build cuda_13.0.r13.0/compiler.36424714_0"
        /*0030*/ 	.string	"-arch sm_100 -m 64 "



//--------------------- .note.nv.cuinfo           --------------------------
	.section	.note.nv.cuinfo,"",@"SHT_NOTE"
	.sectionflags	@"SHF_NOTE_NV_CUINFO"
        /*0018*/ 	.short	0x0002
        /*001a*/ 	.short	0x0064
        /*001c*/ 	.short	0x0082
	.zero		2


//--------------------- .nv.info                  --------------------------
	.section	.nv.info,"",@"SHT_CUDA_INFO"
	.align	4


	//----- nvinfo : EIATTR_REGCOUNT
	.align		4
        /*0000*/ 	.byte	0x04, 0x2f
        /*0002*/ 	.short	(.L_2 - .L_1)
	.align		4
.L_1:
        /*0004*/ 	.word	index@(_Z10initializeiiP4int2)
        /*0008*/ 	.word	0x00000016


	//----- nvinfo : EIATTR_FRAME_SIZE
	.align		4
.L_2:
        /*000c*/ 	.byte	0x04, 0x11
        /*000e*/ 	.short	(.L_4 - .L_3)
	.align		4
.L_3:
        /*0010*/ 	.word	index@(_Z10initializeiiP4int2)
        /*0014*/ 	.word	0x00000000


	//----- nvinfo : EIATTR_REGCOUNT
	.align		4
.L_4:
        /*0018*/ 	.byte	0x04, 0x2f
        /*001a*/ 	.short	(.L_6 - .L_5)
	.align		4
.L_5:
        /*001c*/ 	.word	index@(_Z16horizontalSweep1iiP4int2PiS1_)
        /*0020*/ 	.word	0x00000020


	//----- nvinfo : EIATTR_FRAME_SIZE
	.align		4
.L_6:
        /*0024*/ 	.byte	0x04, 0x11
        /*0026*/ 	.short	(.L_8 - .L_7)
	.align		4
.L_7:
        /*0028*/ 	.word	index@(_Z16horizontalSweep1iiP4int2PiS1_)
        /*002c*/ 	.word	0x00000000


	//----- nvinfo : EIATTR_REGCOUNT
	.align		4
.L_8:
        /*0030*/ 	.byte	0x04, 0x2f
        /*0032*/ 	.short	(.L_10 - .L_9)
	.align		4
.L_9:
        /*0034*/ 	.word	index@(_Z16horizontalSweep2iiP4int2PiS1_)
        /*0038*/ 	.word	0x00000020


	//----- nvinfo : EIATTR_FRAME_SIZE
	.align		4
.L_10:
        /*003c*/ 	.byte	0x04, 0x11
        /*003e*/ 	.short	(.L_12 - .L_11)
	.align		4
.L_11:
        /*0040*/ 	.word	index@(_Z16horizontalSweep2iiP4int2PiS1_)
        /*0044*/ 	.word	0x00000000


	//----- nvinfo : EIATTR_REGCOUNT
	.align		4
.L_12:
        /*0048*/ 	.byte	0x04, 0x2f
        /*004a*/ 	.short	(.L_14 - .L_13)
	.align		4
.L_13:
        /*004c*/ 	.word	index@(_Z16horizontalSweep3iiP4int2PiS1_)
        /*0050*/ 	.word	0x00000020


	//----- nvinfo : EIATTR_FRAME_SIZE
	.align		4
.L_14:
        /*0054*/ 	.byte	0x04, 0x11
        /*0056*/ 	.short	(.L_16 - .L_15)
	.align		4
.L_15:
        /*0058*/ 	.word	index@($_Z16horizontalSweep3iiP4int2PiS1_$__internal_accurate_pow)
        /*005c*/ 	.word	0x00000000


	//----- nvinfo : EIATTR_FRAME_SIZE
	.align		4
.L_16:
        /*0060*/ 	.byte	0x04, 0x11
        /*0062*/ 	.short	(.L_18 - .L_17)
	.align		4
.L_17:
        /*0064*/ 	.word	index@(_Z16horizontalSweep3iiP4int2PiS1_)
        /*0068*/ 	.word	0x00000000


	//----- nvinfo : EIATTR_REGCOUNT
	.align		4
.L_18:
        /*006c*/ 	.byte	0x04, 0x2f
        /*006e*/ 	.short	(.L_20 - .L_19)
	.align		4
.L_19:
        /*0070*/ 	.word	index@(_Z14verticalSweep1iiP4int2PiS1_)
        /*0074*/ 	.word	0x00000020


	//----- nvinfo : EIATTR_FRAME_SIZE
	.align		4
.L_20:
        /*0078*/ 	.byte	0x04, 0x11
        /*007a*/ 	.short	(.L_22 - .L_21)
	.align		4
.L_21:
        /*007c*/ 	.word	index@(_Z14verticalSweep1iiP4int2PiS1_)
        /*0080*/ 	.word	0x00000000


	//----- nvinfo : EIATTR_REGCOUNT
	.align		4
.L_22:
        /*0084*/ 	.byte	0x04, 0x2f
        /*0086*/ 	.short	(.L_24 - .L_23)
	.align		4
.L_23:
        /*0088*/ 	.word	index@(_Z14verticalSweep2iiP4int2PiS1_)
        /*008c*/ 	.word	0x00000020


	//----- nvinfo : EIATTR_FRAME_SIZE
	.align		4
.L_24:
        /*0090*/ 	.byte	0x04, 0x11
        /*0092*/ 	.short	(.L_26 - .L_25)
	.align		4
.L_25:
        /*0094*/ 	.word	index@(_Z14verticalSweep2iiP4int2PiS1_)
        /*0098*/ 	.word	0x00000000


	//----- nvinfo : EIATTR_REGCOUNT
	.align		4
.L_26:
        /*009c*/ 	.byte	0x04, 0x2f
        /*009e*/ 	.short	(.L_28 - .L_27)
	.align		4
.L_27:
        /*00a0*/ 	.word	index@(_Z14verticalSweep3iiP4int2PiS1_)
        /*00a4*/ 	.word	0x00000020


	//----- nvinfo : EIATTR_FRAME_SIZE
	.align		4
.L_28:
        /*00a8*/ 	.byte	0x04, 0x11
        /*00aa*/ 	.short	(.L_30 - .L_29)
	.align		4
.L_29:
        /*00ac*/ 	.word	index@($_Z14verticalSweep3iiP4int2PiS1_$__internal_accurate_pow)
        /*00b0*/ 	.word	0x00000000


	//----- nvinfo : EIATTR_FRAME_SIZE
	.align		4
.L_30:
        /*00b4*/ 	.byte	0x04, 0x11
        /*00b6*/ 	.short	(.L_32 - .L_31)
	.align		4
.L_31:
        /*00b8*/ 	.word	index@(_Z14verticalSweep3iiP4int2PiS1_)
        /*00bc*/ 	.word	0x00000000


	//----- nvinfo : EIATTR_REGCOUNT
	.align		4
.L_32:
        /*00c0*/ 	.byte	0x04, 0x2f
        /*00c2*/ 	.short	(.L_34 - .L_33)
	.align		4
.L_33:
        /*00c4*/ 	.word	index@(_Z14verticalSweep4iiP4int2PiS1_)
        /*00c8*/ 	.word	0x00000020


	//----- nvinfo : EIATTR_FRAME_SIZE
	.align		4
.L_34:
        /*00cc*/ 	.byte	0x04, 0x11
        /*00ce*/ 	.short	(.L_36 - .L_35)
	.align		4
.L_35:
        /*00d0*/ 	.word	index@($_Z14verticalSweep4iiP4int2PiS1_$__internal_accurate_pow)
        /*00d4*/ 	.word	0x00000000


	//----- nvinfo : EIATTR_FRAME_SIZE
	.align		4
.L_36:
        /*00d8*/ 	.byte	0x04, 0x11
        /*00da*/ 	.short	(.L_38 - .L_37)
	.align		4
.L_37:
        /*00dc*/ 	.word	index@(_Z14verticalSweep4iiP4int2PiS1_)
        /*00e0*/ 	.word	0x00000000


	//----- nvinfo : EIATTR_REGCOUNT
	.align		4
.L_38:
        /*00e4*/ 	.byte	0x04, 0x2f
        /*00e6*/ 	.short	(.L_40 - .L_39)
	.align		4
.L_39:
        /*00e8*/ 	.word	index@(_Z13getMinCostPiniiiP4int2P4int3)
        /*00ec*/ 	.word	0x0000001a


	//----- nvinfo : EIATTR_FRAME_SIZE
	.align		4
.L_40:
        /*00f0*/ 	.byte	0x04, 0x11
        /*00f2*/ 	.short	(.L_42 - .L_41)
	.align		4
.L_41:
        /*00f4*/ 	.word	index@(_Z13getMinCostPiniiiP4int2P4int3)
        /*00f8*/ 	.word	0x00000000


	//----- nvinfo : EIATTR_MIN_STACK_SIZE
	.align		4
.L_42:
        /*00fc*/ 	.byte	0x04, 0x12
        /*00fe*/ 	.short	(.L_44 - .L_43)
	.align		4
.L_43:
        /*0100*/ 	.word	index@(_Z13getMinCostPiniiiP4int2P4int3)
        /*0104*/ 	.word	0x00000000


	//----- nvinfo : EIATTR_MIN_STACK_SIZE
	.align		4
.L_44:
        /*0108*/ 	.byte	0x04, 0x12
        /*010a*/ 	.short	(.L_46 - .L_45)
	.align		4
.L_45:
        /*010c*/ 	.word	index@(_Z14verticalSweep4iiP4int2PiS1_)
        /*0110*/ 	.word	0x00000000


	//----- nvinfo : EIATTR_MIN_STACK_SIZE
	.align		4
.L_46:
        /*0114*/ 	.byte	0x04, 0x12
        /*0116*/ 	.short	(.L_48 - .L_47)
	.align		4
.L_47:
        /*0118*/ 	.word	index@(_Z14verticalSweep3iiP4int2PiS1_)
        /*011c*/ 	.word	0x00000000


	//----- nvinfo : EIATTR_MIN_STACK_SIZE
	.align		4
.L_48:
        /*0120*/ 	.byte	0x04, 0x12
        /*0122*/ 	.short	(.L_50 - .L_49)
	.align		4
.L_49:
        /*0124*/ 	.word	index@(_Z14verticalSweep2iiP4int2PiS1_)
        /*0128*/ 	.word	0x00000000


	//----- nvinfo : EIATTR_MIN_STACK_SIZE
	.align		4
.L_50:
        /*012c*/ 	.byte	0x04, 0x12
        /*012e*/ 	.short	(.L_52 - .L_51)
	.align		4
.L_51:
        /*0130*/ 	.word	index@(_Z14verticalSweep1iiP4int2PiS1_)
        /*0134*/ 	.word	0x00000000


	//----- nvinfo : EIATTR_MIN_STACK_SIZE
	.align		4
.L_52:
        /*0138*/ 	.byte	0x04, 0x12
        /*013a*/ 	.short	(.L_54 - .L_53)
	.align		4
.L_53:
        /*013c*/ 	.word	index@(_Z16horizontalSweep3iiP4int2PiS1_)
        /*0140*/ 	.word	0x00000000


	//----- nvinfo : EIATTR_MIN_STACK_SIZE
	.align		4
.L_54:
        /*0144*/ 	.byte	0x04, 0x12
        /*0146*/ 	.short	(.L_56 - .L_55)
	.align		4
.L_55:
        /*0148*/ 	.word	index@(_Z16horizontalSweep2iiP4int2PiS1_)
        /*014c*/ 	.word	0x00000000


	//----- nvinfo : EIATTR_MIN_STACK_SIZE
	.align		4
.L_56:
        /*0150*/ 	.byte	0x04, 0x12
        /*0152*/ 	.short	(.L_58 - .L_57)
	.align		4
.L_57:
        /*0154*/ 	.word	index@(_Z16horizontalSweep1iiP4int2PiS1_)
        /*0158*/ 	.word	0x00000000


	//----- nvinfo : EIATTR_MIN_STACK_SIZE
	.align		4
.L_58:
        /*015c*/ 	.byte	0x04, 0x12
        /*015e*/ 	.short	(.L_60 - .L_59)
	.align		4
.L_59:
        /*0160*/ 	.word	index@(_Z10initializeiiP4int2)
        /*0164*/ 	.word	0x00000000
.L_60:


//--------------------- .nv.compat                --------------------------
	.section	.nv.compat,"",@"SHT_CUDA_COMPAT_INFO"
	.align	4
        /*0000*/ 	.byte	0x02, 0x09, 0x00, 0x00, 0x02, 0x02, 0x01, 0x00, 0x02, 0x05, 0x05, 0x00, 0x03, 0x07, 0x01, 0x01
        /*0010*/ 	.byte	0x02, 0x03, 0x00, 0x00, 0x02, 0x06, 0x01, 0x00, 0x04, 0x0b, 0x08, 0x00, 0x01, 0x00, 0x00, 0x00
        /*0020*/ 	.byte	0x00, 0x00, 0x00, 0x00


//--------------------- .nv.info._Z13getMinCostPiniiiP4int2P4int3 --------------------------
	.section	.nv.info._Z13getMinCostPiniiiP4int2P4int3,"",@"SHT_CUDA_INFO"
	.sectionflags	@""
	.align	4


	//----- nvinfo : EIATTR_CUDA_API_VERSION
	.align		4
        /*0000*/ 	.byte	0x04, 0x37
        /*0002*/ 	.short	(.L_62 - .L_61)
.L_61:
        /*0004*/ 	.word	0x00000082


	//----- nvinfo : EIATTR_KPARAM_INFO
	.align		4
.L_62:
        /*0008*/ 	.byte	0x04, 0x17
        /*000a*/ 	.short	(.L_64 - .L_63)
.L_63:
        /*000c*/ 	.word	0x00000000
        /*0010*/ 	.short	0x0004
        /*0012*/ 	.short	0x0018
        /*0014*/ 	.byte	0x00, 0xf5, 0x21, 0x00


	//----- nvinfo : EIATTR_KPARAM_INFO
	.align		4
.L_64:
        /*0018*/ 	.byte	0x04, 0x17
        /*001a*/ 	.short	(.L_66 - .L_65)
.L_65:
        /*001c*/ 	.word	0x00000000
        /*0020*/ 	.short	0x0003
        /*0022*/ 	.short	0x0010
        /*0024*/ 	.byte	0x00, 0xf5, 0x21, 0x00


	//----- nvinfo : EIATTR_KPARAM_INFO
	.align		4
.L_66:
        /*0028*/ 	.byte	0x04, 0x17
        /*002a*/ 	.short	(.L_68 - .L_67)
.L_67:
        /*002c*/ 	.word	0x00000000
        /*0030*/ 	.short	0x0002
        /*0032*/ 	.short	0x0008
        /*0034*/ 	.byte	0x00, 0xf0, 0x11, 0x00


	//----- nvinfo : EIATTR_KPARAM_INFO
	.align		4
.L_68:
        /*0038*/ 	.byte	0x04, 0x17
        /*003a*/ 	.short	(.L_70 - .L_69)
.L_69:
        /*003c*/ 	.word	0x00000000
        /*0040*/ 	.short	0x0001
        /*0042*/ 	.short	0x0004
        /*0044*/ 	.byte	0x00, 0xf0, 0x11, 0x00


	//----- nvinfo : EIATTR_KPARAM_INFO
	.align		4
.L_70:
        /*0048*/ 	.byte	0x04, 0x17
        /*004a*/ 	.short	(.L_72 - .L_71)
.L_71:
        /*004c*/ 	.word	0x00000000
        /*0050*/ 	.short	0x0000
        /*0052*/ 	.short	0x0000
        /*0054*/ 	.byte	0x00, 0xf0, 0x11, 0x00


	//----- nvinfo : EIATTR_SPARSE_MMA_MASK
	.align		4
.L_72:
        /*0058*/ 	.byte	0x03, 0x50
        /*005a*/ 	.short	0x0000


	//----- nvinfo : EIATTR_MAXREG_COUNT
	.align		4
        /*005c*/ 	.byte	0x03, 0x1b
        /*005e*/ 	.short	0x00ff


	//----- nvinfo : EIATTR_NUM_BARRIERS
	.align		4
        /*0060*/ 	.byte	0x02, 0x4c
        /*0062*/ 	.byte	0x01
	.zero		1


	//----- nvinfo : EIATTR_EXTERNS
	.align		4
        /*0064*/ 	.byte	0x04, 0x0f
        /*0066*/ 	.short	(.L_74 - .L_73)


	//   ....[0]....
	.align		4
.L_73:
        /*0068*/ 	.word	index@(vprintf)


	//----- nvinfo : EIATTR_MERCURY_ISA_VERSION
	.align		4
.L_74:
        /*006c*/ 	.byte	0x03, 0x5f
        /*006e*/ 	.short	0x0101


	//----- nvinfo : EIATTR_VRC_CTA_INIT_COUNT
	.align		4
        /*0070*/ 	.byte	0x02, 0x4a
	.zero		1
	.zero		1


	//----- nvinfo : EIATTR_SYSCALL_OFFSETS
	.align		4
        /*0074*/ 	.byte	0x04, 0x46
        /*0076*/ 	.short	(.L_76 - .L_75)


	//   ....[0]....
.L_75:
        /*0078*/ 	.word	0x00001720


	//----- nvinfo : EIATTR_EXIT_INSTR_OFFSETS
	.align		4
.L_76:
        /*007c*/ 	.byte	0x04, 0x1c
        /*007e*/ 	.short	(.L_78 - .L_77)


	//   ....[0]....
.L_77:
        /*0080*/ 	.word	0x00000030


	//   ....[1]....
        /*0084*/ 	.word	0x00001550


	//   ....[2]....
        /*0088*/ 	.word	0x00001800


	//----- nvinfo : EIATTR_CRS_STACK_SIZE
	.align		4
.L_78:
        /*008c*/ 	.byte	0x04, 0x1e
        /*008e*/ 	.short	(.L_80 - .L_79)
.L_79:
        /*0090*/ 	.word	0x00000000


	//----- nvinfo : EIATTR_CBANK_PARAM_SIZE
	.align		4
.L_80:
        /*0094*/ 	.byte	0x03, 0x19
        /*0096*/ 	.short	0x0020


	//----- nvinfo : EIATTR_PARAM_CBANK
	.align		4
        /*0098*/ 	.byte	0x04, 0x0a
        /*009a*/ 	.short	(.L_82 - .L_81)
	.align		4
.L_81:
        /*009c*/ 	.word	index@(.nv.constant0._Z13getMinCostPiniiiP4int2P4int3)
        /*00a0*/ 	.short	0x0380
        /*00a2*/ 	.short	0x0020


	//----- nvinfo : EIATTR_SW_WAR
	.align		4
.L_82:
        /*00a4*/ 	.byte	0x04, 0x36
        /*00a6*/ 	.short	(.L_84 - .L_83)
.L_83:
        /*00a8*/ 	.word	0x00000008
.L_84:


//--------------------- .nv.info._Z14verticalSweep4iiP4int2PiS1_ --------------------------
	.section	.nv.info._Z14verticalSweep4iiP4int2PiS1_,"",@"SHT_CUDA_INFO"
	.sectionflags	@""
	.align	4


	//----- nvinfo : EIATTR_CUDA_API_VERSION
	.align		4
        /*0000*/ 	.byte	0x04, 0x37
        /*0002*/ 	.short	(.L_86 - .L_85)
.L_85:
        /*0004*/ 	.word	0x00000082


	//----- nvinfo : EIATTR_KPARAM_INFO
	.align		4
.L_86:
        /*0008*/ 	.byte	0x04, 0x17
        /*000a*/ 	.short	(.L_88 - .L_87)
.L_87:
        /*000c*/ 	.word	0x00000000
        /*0010*/ 	.short	0x0004
        /*0012*/ 	.short	0x0018
        /*0014*/ 	.byte	0x00, 0xf5, 0x21, 0x00


	//----- nvinfo : EIATTR_KPARAM_INFO
	.align		4
.L_88:
        /*0018*/ 	.byte	0x04, 0x17
        /*001a*/ 	.short	(.L_90 - .L_89)
.L_89:
        /*001c*/ 	.word	0x00000000
        /*0020*/ 	.short	0x0003
        /*0022*/ 	.short	0x0010
        /*0024*/ 	.byte	0x00, 0xf5, 0x21, 0x00


	//----- nvinfo : EIATTR_KPARAM_INFO
	.align		4
.L_90:
        /*0028*/ 	.byte	0x04, 0x17
        /*002a*/ 	.short	(.L_92 - .L_91)
.L_91:
        /*002c*/ 	.word	0x00000000
        /*0030*/ 	.short	0x0002
        /*0032*/ 	.short	0x0008
        /*0034*/ 	.byte	0x00, 0xf5, 0x21, 0x00


	//----- nvinfo : EIATTR_KPARAM_INFO
	.align		4
.L_92:
        /*0038*/ 	.byte	0x04, 0x17
        /*003a*/ 	.short	(.L_94 - .L_93)
.L_93:
        /*003c*/ 	.word	0x00000000
        /*0040*/ 	.short	0x0001
        /*0042*/ 	.short	0x0004
        /*0044*/ 	.byte	0x00, 0xf0, 0x11, 0x00


	//----- nvinfo : EIATTR_KPARAM_INFO
	.align		4
.L_94:
        /*0048*/ 	.byte	0x04, 0x17
        /*004a*/ 	.short	(.L_96 - .L_95)
.L_95:
        /*004c*/ 	.word	0x00000000
        /*0050*/ 	.short	0x0000
        /*0052*/ 	.short	0x0000
        /*0054*/ 	.byte	0x00, 0xf0, 0x11, 0x00


	//----- nvinfo : EIATTR_SPARSE_MMA_MASK
	.align		4
.L_96:
        /*0058*/ 	.byte	0x03, 0x50
        /*005a*/ 	.short	0x0000


	//----- nvinfo : EIATTR_MAXREG_COUNT
	.align		4
        /*005c*/ 	.byte	0x03, 0x1b
        /*005e*/ 	.short	0x00ff


	//----- nvinfo : EIATTR_NUM_BARRIERS
	.align		4
        /*0060*/ 	.byte	0x02, 0x4c
        /*0062*/ 	.byte	0x01
	.zero		1


	//----- nvinfo : EIATTR_MERCURY_ISA_VERSION
	.align		4
        /*0064*/ 	.byte	0x03, 0x5f
        /*0066*/ 	.short	0x0101


	//----- nvinfo : EIATTR_VRC_CTA_INIT_COUNT
	.align		4
        /*0068*/ 	.byte	0x02, 0x4a
	.zero		1
	.zero		1


	//----- nvinfo : EIATTR_EXIT_INSTR_OFFSETS
	.align		4
        /*006c*/ 	.byte	0x04, 0x1c
        /*006e*/ 	.short	(.L_98 - .L_97)


	//   ....[0]....
.L_97:
        /*0070*/ 	.word	0x00000070


	//   ....[1]....
        /*0074*/ 	.word	0x000017e0


	//   ....[2]....
        /*0078*/ 	.word	0x000019e0


	//----- nvinfo : EIATTR_CRS_STACK_SIZE
	.align		4
.L_98:
        /*007c*/ 	.byte	0x04, 0x1e
        /*007e*/ 	.short	(.L_100 - .L_99)
.L_99:
        /*0080*/ 	.word	0x00000000


	//----- nvinfo : EIATTR_CBANK_PARAM_SIZE
	.align		4
.L_100:
        /*0084*/ 	.byte	0x03, 0x19
        /*0086*/ 	.short	0x0020


	//----- nvinfo : EIATTR_PARAM_CBANK
	.align		4
        /*0088*/ 	.byte	0x04, 0x0a
        /*008a*/ 	.short	(.L_102 - .L_101)
	.align		4
.L_101:
        /*008c*/ 	.word	index@(.nv.constant0._Z14verticalSweep4iiP4int2PiS1_)
        /*0090*/ 	.short	0x0380
        /*0092*/ 	.short	0x0020


	//----- nvinfo : EIATTR_SW_WAR
	.align		4
.L_102:
        /*0094*/ 	.byte	0x04, 0x36
        /*0096*/ 	.short	(.L_104 - .L_103)
.L_103:
        /*0098*/ 	.word	0x00000008
.L_104:


//--------------------- .nv.info._Z14verticalSweep3iiP4int2PiS1_ --------------------------
	.section	.nv.info._Z14verticalSweep3iiP4int2PiS1_,"",@"SHT_CUDA_INFO"
	.sectionflags	@""
	.align	4


	//----- nvinfo : EIATTR_CUDA_API_VERSION
	.align		4
        /*0000*/ 	.byte	0x04, 0x37
        /*0002*/ 	.short	(.L_106 - .L_105)
.L_105:
        /*0004*/ 	.word	0x00000082


	//----- nvinfo : EIATTR_KPARAM_INFO
	.align		4
.L_106:
        /*0008*/ 	.byte	0x04, 0x17
        /*000a*/ 	.short	(.L_108 - .L_107)
.L_107:
        /*000c*/ 	.word	0x00000000
        /*0010*/ 	.short	0x0004
        /*0012*/ 	.short	0x0018
        /*0014*/ 	.byte	0x00, 0xf5, 0x21, 0x00


	//----- nvinfo : EIATTR_KPARAM_INFO
	.align		4
.L_108:
        /*0018*/ 	.byte	0x04, 0x17
        /*001a*/ 	.short	(.L_110 - .L_109)
.L_109:
        /*001c*/ 	.word	0x00000000
        /*0020*/ 	.short	0x0003
        /*0022*/ 	.short	0x0010
        /*0024*/ 	.byte	0x00, 0xf5, 0x21, 0x00


	//----- nvinfo : EIATTR_KPARAM_INFO
	.align		4
.L_110:
        /*0028*/ 	.byte	0x04, 0x17
        /*002a*/ 	.short	(.L_112 - .L_111)
.L_111:
        /*002c*/ 	.word	0x00000000
        /*0030*/ 	.short	0x0002
        /*0032*/ 	.short	0x0008
        /*0034*/ 	.byte	0x00, 0xf5, 0x21, 0x00


	//----- nvinfo : EIATTR_KPARAM_INFO
	.align		4
.L_112:
        /*0038*/ 	.byte	0x04, 0x17
        /*003a*/ 	.short	(.L_114 - .L_113)
.L_113:
        /*003c*/ 	.word	0x00000000
        /*0040*/ 	.short	0x0001
        /*0042*/ 	.short	0x0004
        /*0044*/ 	.byte	0x00, 0xf0, 0x11, 0x00


	//----- nvinfo : EIATTR_KPARAM_INFO
	.align		4
.L_114:
        /*0048*/ 	.byte	0x04, 0x17
        /*004a*/ 	.short	(.L_116 - .L_115)
.L_115:
        /*004c*/ 	.word	0x00000000
        /*0050*/ 	.short	0x0000
        /*0052*/ 	.short	0x0000
        /*0054*/ 	.byte	0x00, 0xf0, 0x11, 0x00


	//----- nvinfo : EIATTR_SPARSE_MMA_MASK
	.align		4
.L_116:
        /*0058*/ 	.byte	0x03, 0x50
        /*005a*/ 	.short	0x0000


	//----- nvinfo : EIATTR_MAXREG_COUNT
	.align		4
        /*005c*/ 	.byte	0x03, 0x1b
        /*005e*/ 	.short	0x00ff


	//----- nvinfo : EIATTR_NUM_BARRIERS
	.align		4
        /*0060*/ 	.byte	0x02, 0x4c
        /*0062*/ 	.byte	0x01
	.zero		1


	//----- nvinfo : EIATTR_MERCURY_ISA_VERSION
	.align		4
        /*0064*/ 	.byte	0x03, 0x5f
        /*0066*/ 	.short	0x0101


	//----- nvinfo : EIATTR_VRC_CTA_INIT_COUNT
	.align		4
        /*0068*/ 	.byte	0x02, 0x4a
	.zero		1
	.zero		1


	//----- nvinfo : EIATTR_EXIT_INSTR_OFFSETS
	.align		4
        /*006c*/ 	.byte	0x04, 0x1c
        /*006e*/ 	.short	(.L_118 - .L_117)


	//   ....[0]....
.L_117:
        /*0070*/ 	.word	0x00000070


	//   ....[1]....
        /*0074*/ 	.word	0x00001800


	//   ....[2]....
        /*0078*/ 	.word	0x00001a00


	//----- nvinfo : EIATTR_CRS_STACK_SIZE
	.align		4
.L_118:
        /*007c*/ 	.byte	0x04, 0x1e
        /*007e*/ 	.short	(.L_120 - .L_119)
.L_119:
        /*0080*/ 	.word	0x00000000


	//----- nvinfo : EIATTR_CBANK_PARAM_SIZE
	.align		4
.L_120:
        /*0084*/ 	.byte	0x03, 0x19
        /*0086*/ 	.short	0x0020


	//----- nvinfo : EIATTR_PARAM_CBANK
	.align		4
        /*0088*/ 	.byte	0x04, 0x0a
        /*008a*/ 	.short	(.L_122 - .L_121)
	.align		4
.L_121:
        /*008c*/ 	.word	index@(.nv.constant0._Z14verticalSweep3iiP4int2PiS1_)
        /*0090*/ 	.short	0x0380
        /*0092*/ 	.short	0x0020


	//----- nvinfo : EIATTR_SW_WAR
	.align		4
.L_122:
        /*0094*/ 	.byte	0x04, 0x36
        /*0096*/ 	.short	(.L_124 - .L_123)
.L_123:
        /*0098*/ 	.word	0x00000008
.L_124:


//--------------------- .nv.info._Z14verticalSweep2iiP4int2PiS1_ --------------------------
	.section	.nv.info._Z14verticalSweep2iiP4int2PiS1_,"",@"SHT_CUDA_INFO"
	.sectionflags	@""
	.align	4


	//----- nvinfo : EIATTR_CUDA_API_VERSION
	.align		4
        /*0000*/ 	.byte	0x04, 0x37
        /*0002*/ 	.short	(.L_126 - .L_125)
.L_125:
        /*0004*/ 	.word	0x00000082


	//----- nvinfo : EIATTR_KPARAM_INFO
	.align		4
.L_126:
        /*0008*/ 	.byte	0x04, 0x17
        /*000a*/ 	.short	(.L_128 - .L_127)
.L_127:
        /*000c*/ 	.word	0x00000000
        /*0010*/ 	.short	0x0004
        /*0012*/ 	.short	0x0018
        /*0014*/ 	.byte	0x00, 0xf5, 0x21, 0x00


	//----- nvinfo : EIATTR_KPARAM_INFO
	.align		4
.L_128:
        /*0018*/ 	.byte	0x04, 0x17
        /*001a*/ 	.short	(.L_130 - .L_129)
.L_129:
        /*001c*/ 	.word	0x00000000
        /*0020*/ 	.short	0x0003
        /*0022*/ 	.short	0x0010
        /*0024*/ 	.byte	0x00, 0xf5, 0x21, 0x00


	//----- nvinfo : EIATTR_KPARAM_INFO
	.align		4
.L_130:
        /*0028*/ 	.byte	0x04, 0x17
        /*002a*/ 	.short	(.L_132 - .L_131)
.L_131:
        /*002c*/ 	.word	0x00000000
        /*0030*/ 	.short	0x0002
        /*0032*/ 	.short	0x0008
        /*0034*/ 	.byte	0x00, 0xf5, 0x21, 0x00


	//----- nvinfo : EIATTR_KPARAM_INFO
	.align		4
.L_132:
        /*0038*/ 	.byte	0x04, 0x17
        /*003a*/ 	.short	(.L_134 - .L_133)
.L_133:
        /*003c*/ 	.word	0x00000000
        /*0040*/ 	.short	0x0001
        /*0042*/ 	.short	0x0004
        /*0044*/ 	.byte	0x00, 0xf0, 0x11, 0x00


	//----- nvinfo : EIATTR_KPARAM_INFO
	.align		4
.L_134:
        /*0048*/ 	.byte	0x04, 0x17
        /*004a*/ 	.short	(.L_136 - .L_135)
.L_135:
        /*004c*/ 	.word	0x00000000
        /*0050*/ 	.short	0x0000
        /*0052*/ 	.short	0x0000
        /*0054*/ 	.byte	0x00, 0xf0, 0x11, 0x00


	//----- nvinfo : EIATTR_SPARSE_MMA_MASK
	.align		4
.L_136:
        /*0058*/ 	.byte	0x03, 0x50
        /*005a*/ 	.short	0x0000


	//----- nvinfo : EIATTR_MAXREG_COUNT
	.align		4
        /*005c*/ 	.byte	0x03, 0x1b
        /*005e*/ 	.short	0x00ff


	//----- nvinfo : EIATTR_NUM_BARRIERS
	.align		4
        /*0060*/ 	.byte	0x02, 0x4c
        /*0062*/ 	.byte	0x01
	.zero		1


	//----- nvinfo : EIATTR_MERCURY_ISA_VERSION
	.align		4
        /*0064*/ 	.byte	0x03, 0x5f
        /*0066*/ 	.short	0x0101


	//----- nvinfo : EIATTR_VRC_CTA_INIT_COUNT
	.align		4
        /*0068*/ 	.byte	0x02, 0x4a
	.zero		1
	.zero		1


	//----- nvinfo : EIATTR_EXIT_INSTR_OFFSETS
	.align		4
        /*006c*/ 	.byte	0x04, 0x1c
        /*006e*/ 	.short	(.L_138 - .L_137)


	//   ....[0]....
.L_137:
        /*0070*/ 	.word	0x00000070


	//   ....[1]....
        /*0074*/ 	.word	0x000029c0


	//   ....[2]....
        /*0078*/ 	.word	0x00002d60


	//----- nvinfo : EIATTR_CRS_STACK_SIZE
	.align		4
.L_138:
        /*007c*/ 	.byte	0x04, 0x1e
        /*007e*/ 	.short	(.L_140 - .L_139)
.L_139:
        /*0080*/ 	.word	0x00000000


	//----- nvinfo : EIATTR_CBANK_PARAM_SIZE
	.align		4
.L_140:
        /*0084*/ 	.byte	0x03, 0x19
        /*0086*/ 	.short	0x0020


	//----- nvinfo : EIATTR_PARAM_CBANK
	.align		4
        /*0088*/ 	.byte	0x04, 0x0a
        /*008a*/ 	.short	(.L_142 - .L_141)
	.align		4
.L_141:
        /*008c*/ 	.word	index@(.nv.constant0._Z14verticalSweep2iiP4int2PiS1_)
        /*0090*/ 	.short	0x0380
        /*0092*/ 	.short	0x0020


	//----- nvinfo : EIATTR_SW_WAR
	.align		4
.L_142:
        /*0094*/ 	.byte	0x04, 0x36
        /*0096*/ 	.short	(.L_144 - .L_143)
.L_143:
        /*0098*/ 	.word	0x00000008
.L_144:


//--------------------- .nv.info._Z14verticalSweep1iiP4int2PiS1_ --------------------------
	.section	.nv.info._Z14verticalSweep1iiP4int2PiS1_,"",@"SHT_CUDA_INFO"
	.sectionflags	@""
	.align	4


	//----- nvinfo : EIATTR_CUDA_API_VERSION
	.align		4
        /*0000*/ 	.byte	0x04, 0x37
        /*0002*/ 	.short	(.L_146 - .L_145)
.L_145:
        /*0004*/ 	.word	0x00000082


	//----- nvinfo : EIATTR_KPARAM_INFO
	.align		4
.L_146:
        /*0008*/ 	.byte	0x04, 0x17
        /*000a*/ 	.short	(.L_148 - .L_147)
.L_147:
        /*000c*/ 	.word	0x00000000
        /*0010*/ 	.short	0x0004
        /*0012*/ 	.short	0x0018
        /*0014*/ 	.byte	0x00, 0xf5, 0x21, 0x00


	//----- nvinfo : EIATTR_KPARAM_INFO
	.align		4
.L_148:
        /*0018*/ 	.byte	0x04, 0x17
        /*001a*/ 	.short	(.L_150 - .L_149)
.L_149:
        /*001c*/ 	.word	0x00000000
        /*0020*/ 	.short	0x0003
        /*0022*/ 	.short	0x0010
        /*0024*/ 	.byte	0x00, 0xf5, 0x21, 0x00


	//----- nvinfo : EIATTR_KPARAM_INFO
	.align		4
.L_150:
        /*0028*/ 	.byte	0x04, 0x17
        /*002a*/ 	.short	(.L_152 - .L_151)
.L_151:
        /*002c*/ 	.word	0x00000000
        /*0030*/ 	.short	0x0002
        /*0032*/ 	.short	0x0008
        /*0034*/ 	.byte	0x00, 0xf5, 0x21, 0x00


	//----- nvinfo : EIATTR_KPARAM_INFO
	.align		4
.L_152:
        /*0038*/ 	.byte	0x04, 0x17
        /*003a*/ 	.short	(.L_154 - .L_153)
.L_153:
        /*003c*/ 	.word	0x00000000
        /*0040*/ 	.short	0x0001
        /*0042*/ 	.short	0x0004
        /*0044*/ 	.byte	0x00, 0xf0, 0x11, 0x00


	//----- nvinfo : EIATTR_KPARAM_INFO
	.align		4
.L_154:
        /*0048*/ 	.byte	0x04, 0x17
        /*004a*/ 	.short	(.L_156 - .L_155)
.L_155:
        /*004c*/ 	.word	0x00000000
        /*0050*/ 	.short	0x0000
        /*0052*/ 	.short	0x0000
        /*0054*/ 	.byte	0x00, 0xf0, 0x11, 0x00


	//----- nvinfo : EIATTR_SPARSE_MMA_MASK
	.align		4
.L_156:
        /*0058*/ 	.byte	0x03, 0x50
        /*005a*/ 	.short	0x0000


	//----- nvinfo : EIATTR_MAXREG_COUNT
	.align		4
        /*005c*/ 	.byte	0x03, 0x1b
        /*005e*/ 	.short	0x00ff


	//----- nvinfo : EIATTR_NUM_BARRIERS
	.align		4
        /*0060*/ 	.byte	0x02, 0x4c
        /*0062*/ 	.byte	0x01
	.zero		1


	//----- nvinfo : EIATTR_MERCURY_ISA_VERSION
	.align		4
        /*0064*/ 	.byte	0x03, 0x5f
        /*0066*/ 	.short	0x0101


	//----- nvinfo : EIATTR_VRC_CTA_INIT_COUNT
	.align		4
        /*0068*/ 	.byte	0x02, 0x4a
	.zero		1
	.zero		1


	//----- nvinfo : EIATTR_EXIT_INSTR_OFFSETS
	.align		4
        /*006c*/ 	.byte	0x04, 0x1c
        /*006e*/ 	.short	(.L_158 - .L_157)


	//   ....[0]....
.L_157:
        /*0070*/ 	.word	0x00000070


	//   ....[1]....
        /*0074*/ 	.word	0x00001990


	//   ....[2]....
        /*0078*/ 	.word	0x00001d50


	//----- nvinfo : EIATTR_CRS_STACK_SIZE
	.align		4
.L_158:
        /*007c*/ 	.byte	0x04, 0x1e
        /*007e*/ 	.short	(.L_160 - .L_159)
.L_159:
        /*0080*/ 	.word	0x00000000


	//----- nvinfo : EIATTR_CBANK_PARAM_SIZE
	.align		4
.L_160:
        /*0084*/ 	.byte	0x03, 0x19
        /*0086*/ 	.short	0x0020


	//----- nvinfo : EIATTR_PARAM_CBANK
	.align		4
        /*0088*/ 	.byte	0x04, 0x0a
        /*008a*/ 	.short	(.L_162 - .L_161)
	.align		4
.L_161:
        /*008c*/ 	.word	index@(.nv.constant0._Z14verticalSweep1iiP4int2PiS1_)
        /*0090*/ 	.short	0x0380
        /*0092*/ 	.short	0x0020


	//----- nvinfo : EIATTR_SW_WAR
	.align		4
.L_162:
        /*0094*/ 	.byte	0x04, 0x36
        /*0096*/ 	.short	(.L_164 - .L_163)
.L_163:
        /*0098*/ 	.word	0x00000008
.L_164:


//--------------------- .nv.info._Z16horizontalSweep3iiP4int2PiS1_ --------------------------
	.section	.nv.info._Z16horizontalSweep3iiP4int2PiS1_,"",@"SHT_CUDA_INFO"
	.sectionflags	@""
	.align	4


	//----- nvinfo : EIATTR_CUDA_API_VERSION
	.align		4
        /*0000*/ 	.byte	0x04, 0x37
        /*0002*/ 	.short	(.L_166 - .L_165)
.L_165:
        /*0004*/ 	.word	0x00000082


	//----- nvinfo : EIATTR_KPARAM_INFO
	.align		4
.L_166:
        /*0008*/ 	.byte	0x04, 0x17
        /*000a*/ 	.short	(.L_168 - .L_167)
.L_167:
        /*000c*/ 	.word	0x00000000
        /*0010*/ 	.short	0x0004
        /*0012*/ 	.short	0x0018
        /*0014*/ 	.byte	0x00, 0xf5, 0x21, 0x00


	//----- nvinfo : EIATTR_KPARAM_INFO
	.align		4
.L_168:
        /*0018*/ 	.byte	0x04, 0x17
        /*001a*/ 	.short	(.L_170 - .L_169)
.L_169:
        /*001c*/ 	.word	0x00000000
        /*0020*/ 	.short	0x0003
        /*0022*/ 	.short	0x0010
        /*0024*/ 	.byte	0x00, 0xf5, 0x21, 0x00


	//----- nvinfo : EIATTR_KPARAM_INFO
	.align		4
.L_170:
        /*0028*/ 	.byte	0x04, 0x17
        /*002a*/ 	.short	(.L_172 - .L_171)
.L_171:
        /*002c*/ 	.word	0x00000000
        /*0030*/ 	.short	0x0002
        /*0032*/ 	.short	0x0008
        /*0034*/ 	.byte	0x00, 0xf5, 0x21, 0x00


	//----- nvinfo : EIATTR_KPARAM_INFO
	.align		4
.L_172:
        /*0038*/ 	.byte	0x04, 0x17
        /*003a*/ 	.short	(.L_174 - .L_173)
.L_173:
        /*003c*/ 	.word	0x00000000
        /*0040*/ 	.short	0x0001
        /*0042*/ 	.short	0x0004
        /*0044*/ 	.byte	0x00, 0xf0, 0x11, 0x00


	//----- nvinfo : EIATTR_KPARAM_INFO
	.align		4
.L_174:
        /*0048*/ 	.byte	0x04, 0x17
        /*004a*/ 	.short	(.L_176 - .L_175)
.L_175:
        /*004c*/ 	.word	0x00000000
        /*0050*/ 	.short	0x0000
        /*0052*/ 	.short	0x0000
        /*0054*/ 	.byte	0x00, 0xf0, 0x11, 0x00


	//----- nvinfo : EIATTR_SPARSE_MMA_MASK
	.align		4
.L_176:
        /*0058*/ 	.byte	0x03, 0x50
        /*005a*/ 	.short	0x0000


	//----- nvinfo : EIATTR_MAXREG_COUNT
	.align		4
        /*005c*/ 	.byte	0x03, 0x1b
        /*005e*/ 	.short	0x00ff


	//----- nvinfo : EIATTR_NUM_BARRIERS
	.align		4
        /*0060*/ 	.byte	0x02, 0x4c
        /*0062*/ 	.byte	0x01
	.zero		1


	//----- nvinfo : EIATTR_MERCURY_ISA_VERSION
	.align		4
        /*0064*/ 	.byte	0x03, 0x5f
        /*0066*/ 	.short	0x0101


	//----- nvinfo : EIATTR_VRC_CTA_INIT_COUNT
	.align		4
        /*0068*/ 	.byte	0x02, 0x4a
	.zero		1
	.zero		1


	//----- nvinfo : EIATTR_EXIT_INSTR_OFFSETS
	.align		4
        /*006c*/ 	.byte	0x04, 0x1c
        /*006e*/ 	.short	(.L_178 - .L_177)


	//   ....[0]....
.L_177:
        /*0070*/ 	.word	0x00000080


	//   ....[1]....
        /*0074*/ 	.word	0x000017f0


	//   ....[2]....
        /*0078*/ 	.word	0x000019c0


	//----- nvinfo : EIATTR_CRS_STACK_SIZE
	.align		4
.L_178:
        /*007c*/ 	.byte	0x04, 0x1e
        /*007e*/ 	.short	(.L_180 - .L_179)
.L_179:
        /*0080*/ 	.word	0x00000000


	//----- nvinfo : EIATTR_CBANK_PARAM_SIZE
	.align		4
.L_180:
        /*0084*/ 	.byte	0x03, 0x19
        /*0086*/ 	.short	0x0020


	//----- nvinfo : EIATTR_PARAM_CBANK
	.align		4
        /*0088*/ 	.byte	0x04, 0x0a
        /*008a*/ 	.short	(.L_182 - .L_181)
	.align		4
.L_181:
        /*008c*/ 	.word	index@(.nv.constant0._Z16horizontalSweep3iiP4int2PiS1_)
        /*0090*/ 	.short	0x0380
        /*0092*/ 	.short	0x0020


	//----- nvinfo : EIATTR_SW_WAR
	.align		4
.L_182:
        /*0094*/ 	.byte	0x04, 0x36
        /*0096*/ 	.short	(.L_184 - .L_183)
.L_183:
        /*0098*/ 	.word	0x00000008
.L_184:


//--------------------- .nv.info._Z16horizontalSweep2iiP4int2PiS1_ --------------------------
	.section	.nv.info._Z16horizontalSweep2iiP4int2PiS1_,"",@"SHT_CUDA_INFO"
	.sectionflags	@""
	.align	4


	//----- nvinfo : EIATTR_CUDA_API_VERSION
	.align		4
        /*0000*/ 	.byte	0x04, 0x37
        /*0002*/ 	.short	(.L_186 - .L_185)
.L_185:
        /*0004*/ 	.word	0x00000082


	//----- nvinfo : EIATTR_KPARAM_INFO
	.align		4
.L_186:
        /*0008*/ 	.byte	0x04, 0x17
        /*000a*/ 	.short	(.L_188 - .L_187)
.L_187:
        /*000c*/ 	.word	0x00000000
        /*0010*/ 	.short	0x0004
        /*0012*/ 	.short	0x0018
        /*0014*/ 	.byte	0x00, 0xf5, 0x21, 0x00


	//----- nvinfo : EIATTR_KPARAM_INFO
	.align		4
.L_188:
        /*0018*/ 	.byte	0x04, 0x17
        /*001a*/ 	.short	(.L_190 - .L_189)
.L_189:
        /*001c*/ 	.word	0x00000000
        /*0020*/ 	.short	0x0003
        /*0022*/ 	.short	0x0010
        /*0024*/ 	.byte	0x00, 0xf5, 0x21, 0x00


	//----- nvinfo : EIATTR_KPARAM_INFO
	.align		4
.L_190:
        /*0028*/ 	.byte	0x04, 0x17
        /*002a*/ 	.short	(.L_192 - .L_191)
.L_191:
        /*002c*/ 	.word	0x00000000
        /*0030*/ 	.short	0x0002
        /*0032*/ 	.short	0x0008
        /*0034*/ 	.byte	0x00, 0xf5, 0x21, 0x00


	//----- nvinfo : EIATTR_KPARAM_INFO
	.align		4
.L_192:
        /*0038*/ 	.byte	0x04, 0x17
        /*003a*/ 	.short	(.L_194 - .L_193)
.L_193:
        /*003c*/ 	.word	0x00000000
        /*0040*/ 	.short	0x0001
        /*0042*/ 	.short	0x0004
        /*0044*/ 	.byte	0x00, 0xf0, 0x11, 0x00


	//----- nvinfo : EIATTR_KPARAM_INFO
	.align		4
.L_194:
        /*0048*/ 	.byte	0x04, 0x17
        /*004a*/ 	.short	(.L_196 - .L_195)
.L_195:
        /*004c*/ 	.word	0x00000000
        /*0050*/ 	.short	0x0000
        /*0052*/ 	.short	0x0000
        /*0054*/ 	.byte	0x00, 0xf0, 0x11, 0x00


	//----- nvinfo : EIATTR_SPARSE_MMA_MASK
	.align		4
.L_196:
        /*0058*/ 	.byte	0x03, 0x50
        /*005a*/ 	.short	0x0000


	//----- nvinfo : EIATTR_MAXREG_COUNT
	.align		4
        /*005c*/ 	.byte	0x03, 0x1b
        /*005e*/ 	.short	0x00ff


	//----- nvinfo : EIATTR_NUM_BARRIERS
	.align		4
        /*0060*/ 	.byte	0x02, 0x4c
        /*0062*/ 	.byte	0x01
	.zero		1


	//----- nvinfo : EIATTR_MERCURY_ISA_VERSION
	.align		4
        /*0064*/ 	.byte	0x03, 0x5f
        /*0066*/ 	.short	0x0101


	//----- nvinfo : EIATTR_VRC_CTA_INIT_COUNT
	.align		4
        /*0068*/ 	.byte	0x02, 0x4a
	.zero		1
	.zero		1


	//----- nvinfo : EIATTR_EXIT_INSTR_OFFSETS
	.align		4
        /*006c*/ 	.byte	0x04, 0x1c
        /*006e*/ 	.short	(.L_198 - .L_197)


	//   ....[0]....
.L_197:
        /*0070*/ 	.word	0x00000070


	//   ....[1]....
        /*0074*/ 	.word	0x00001a00


	//   ....[2]....
        /*0078*/ 	.word	0x00001d80


	//----- nvinfo : EIATTR_CRS_STACK_SIZE
	.align		4
.L_198:
        /*007c*/ 	.byte	0x04, 0x1e
        /*007e*/ 	.short	(.L_200 - .L_199)
.L_199:
        /*0080*/ 	.word	0x00000000


	//----- nvinfo : EIATTR_CBANK_PARAM_SIZE
	.align		4
.L_200:
        /*0084*/ 	.byte	0x03, 0x19
        /*0086*/ 	.short	0x0020


	//----- nvinfo : EIATTR_PARAM_CBANK
	.align		4
        /*0088*/ 	.byte	0x04, 0x0a
        /*008a*/ 	.short	(.L_202 - .L_201)
	.align		4
.L_201:
        /*008c*/ 	.word	index@(.nv.constant0._Z16horizontalSweep2iiP4int2PiS1_)
        /*0090*/ 	.short	0x0380
        /*0092*/ 	.short	0x0020


	//----- nvinfo : EIATTR_SW_WAR
	.align		4
.L_202:
        /*0094*/ 	.byte	0x04, 0x36
        /*0096*/ 	.short	(.L_204 - .L_203)
.L_203:
        /*0098*/ 	.word	0x00000008
.L_204:


//--------------------- .nv.info._Z16horizontalSweep1iiP4int2PiS1_ --------------------------
	.section	.nv.info._Z16horizontalSweep1iiP4int2PiS1_,"",@"SHT_CUDA_INFO"
	.sectionflags	@""
	.align	4


	//----- nvinfo : EIATTR_CUDA_API_VERSION
	.align		4
        /*0000*/ 	.byte	0x04, 0x37
        /*0002*/ 	.short	(.L_206 - .L_205)
.L_205:
        /*0004*/ 	.word	0x00000082


	//----- nvinfo : EIATTR_KPARAM_INFO
	.align		4
.L_206:
        /*0008*/ 	.byte	0x04, 0x17
        /*000a*/ 	.short	(.L_208 - .L_207)
.L_207:
        /*000c*/ 	.word	0x00000000
        /*0010*/ 	.short	0x0004
        /*0012*/ 	.short	0x0018
        /*0014*/ 	.byte	0x00, 0xf5, 0x21, 0x00


	//----- nvinfo : EIATTR_KPARAM_INFO
	.align		4
.L_208:
        /*0018*/ 	.byte	0x04, 0x17
        /*001a*/ 	.short	(.L_210 - .L_209)
.L_209:
        /*001c*/ 	.word	0x00000000
        /*0020*/ 	.short	0x0003
        /*0022*/ 	.short	0x0010
        /*0024*/ 	.byte	0x00, 0xf5, 0x21, 0x00


	//----- nvinfo : EIATTR_KPARAM_INFO
	.align		4
.L_210:
        /*0028*/ 	.byte	0x04, 0x17
        /*002a*/ 	.short	(.L_212 - .L_211)
.L_211:
        /*002c*/ 	.word	0x00000000
        /*0030*/ 	.short	0x0002
        /*0032*/ 	.short	0x0008
        /*0034*/ 	.byte	0x00, 0xf5, 0x21, 0x00


	//----- nvinfo : EIATTR_KPARAM_INFO
	.align		4
.L_212:
        /*0038*/ 	.byte	0x04, 0x17
        /*003a*/ 	.short	(.L_214 - .L_213)
.L_213:
        /*003c*/ 	.word	0x00000000
        /*0040*/ 	.short	0x0001
        /*0042*/ 	.short	0x0004
        /*0044*/ 	.byte	0x00, 0xf0, 0x11, 0x00


	//----- nvinfo : EIATTR_KPARAM_INFO
	.align		4
.L_214:
        /*0048*/ 	.byte	0x04, 0x17
        /*004a*/ 	.short	(.L_216 - .L_215)
.L_215:
        /*004c*/ 	.word	0x00000000
        /*0050*/ 	.short	0x0000
        /*0052*/ 	.short	0x0000
        /*0054*/ 	.byte	0x00, 0xf0, 0x11, 0x00


	//----- nvinfo : EIATTR_SPARSE_MMA_MASK
	.align		4
.L_216:
        /*0058*/ 	.byte	0x03, 0x50
        /*005a*/ 	.short	0x0000


	//----- nvinfo : EIATTR_MAXREG_COUNT
	.align		4
        /*005c*/ 	.byte	0x03, 0x1b
        /*005e*/ 	.short	0x00ff


	//----- nvinfo : EIATTR_NUM_BARRIERS
	.align		4
        /*0060*/ 	.byte	0x02, 0x4c
        /*0062*/ 	.byte	0x01
	.zero		1


	//----- nvinfo : EIATTR_MERCURY_ISA_VERSION
	.align		4
        /*0064*/ 	.byte	0x03, 0x5f
        /*0066*/ 	.short	0x0101


	//----- nvinfo : EIATTR_VRC_CTA_INIT_COUNT
	.align		4
        /*0068*/ 	.byte	0x02, 0x4a
	.zero		1
	.zero		1


	//----- nvinfo : EIATTR_EXIT_INSTR_OFFSETS
	.align		4
        /*006c*/ 	.byte	0x04, 0x1c
        /*006e*/ 	.short	(.L_218 - .L_217)


	//   ....[0]....
.L_217:
        /*0070*/ 	.word	0x00000070


	//   ....[1]....
        /*0074*/ 	.word	0x00002810


	//   ....[2]....
        /*0078*/ 	.word	0x00002b80


	//----- nvinfo : EIATTR_CRS_STACK_SIZE
	.align		4
.L_218:
        /*007c*/ 	.byte	0x04, 0x1e
        /*007e*/ 	.short	(.L_220 - .L_219)
.L_219:
        /*0080*/ 	.word	0x00000000


	//----- nvinfo : EIATTR_CBANK_PARAM_SIZE
	.align		4
.L_220:
        /*0084*/ 	.byte	0x03, 0x19
        /*0086*/ 	.short	0x0020


	//----- nvinfo : EIATTR_PARAM_CBANK
	.align		4
        /*0088*/ 	.byte	0x04, 0x0a
        /*008a*/ 	.short	(.L_222 - .L_221)
	.align		4
.L_221:
        /*008c*/ 	.word	index@(.nv.constant0._Z16horizontalSweep1iiP4int2PiS1_)
        /*0090*/ 	.short	0x0380
        /*0092*/ 	.short	0x0020


	//----- nvinfo : EIATTR_SW_WAR
	.align		4
.L_222:
        /*0094*/ 	.byte	0x04, 0x36
        /*0096*/ 	.short	(.L_224 - .L_223)
.L_223:
        /*0098*/ 	.word	0x00000008
.L_224:


//--------------------- .nv.info._Z10initializeiiP4int2 --------------------------
	.section	.nv.info._Z10initializeiiP4int2,"",@"SHT_CUDA_INFO"
	.sectionflags	@""
	.align	4


	//----- nvinfo : EIATTR_CUDA_API_VERSION
	.align		4
        /*0000*/ 	.byte	0x04, 0x37
        /*0002*/ 	.short	(.L_226 - .L_225)
.L_225:
        /*0004*/ 	.word	0x00000082


	//----- nvinfo : EIATTR_KPARAM_INFO
	.align		4
.L_226:
        /*0008*/ 	.byte	0x04, 0x17
        /*000a*/ 	.short	(.L_228 - .L_227)
.L_227:
        /*000c*/ 	.word	0x00000000
        /*0010*/ 	.short	0x0002
        /*0012*/ 	.short	0x0008
        /*0014*/ 	.byte	0x00, 0xf5, 0x21, 0x00


	//----- nvinfo : EIATTR_KPARAM_INFO
	.align		4
.L_228:
        /*0018*/ 	.byte	0x04, 0x17
        /*001a*/ 	.short	(.L_230 - .L_229)
.L_229:
        /*001c*/ 	.word	0x00000000
        /*0020*/ 	.short	0x0001
        /*0022*/ 	.short	0x0004
        /*0024*/ 	.byte	0x00, 0xf0, 0x11, 0x00


	//----- nvinfo : EIATTR_KPARAM_INFO
	.align		4
.L_230:
        /*0028*/ 	.byte	0x04, 0x17
        /*002a*/ 	.short	(.L_232 - .L_231)
.L_231:
        /*002c*/ 	.word	0x00000000
        /*0030*/ 	.short	0x0000
        /*0032*/ 	.short	0x0000
        /*0034*/ 	.byte	0x00, 0xf0, 0x11, 0x00


	//----- nvinfo : EIATTR_SPARSE_MMA_MASK
	.align		4
.L_232:
        /*0038*/ 	.byte	0x03, 0x50
        /*003a*/ 	.short	0x0000


	//----- nvinfo : EIATTR_MAXREG_COUNT
	.align		4
        /*003c*/ 	.byte	0x03, 0x1b
        /*003e*/ 	.short	0x00ff


	//----- nvinfo : EIATTR_MERCURY_ISA_VERSION
	.align		4
        /*0040*/ 	.byte	0x03, 0x5f
        /*0042*/ 	.short	0x0101


	//----- nvinfo : EIATTR_VRC_CTA_INIT_COUNT
	.align		4
        /*0044*/ 	.byte	0x02, 0x4a
	.zero		1
	.zero		1


	//----- nvinfo : EIATTR_EXIT_INSTR_OFFSETS
	.align		4
        /*0048*/ 	.byte	0x04, 0x1c
        /*004a*/ 	.short	(.L_234 - .L_233)


	//   ....[0]....
.L_233:
        /*004c*/ 	.word	0x00000070


	//   ....[1]....
        /*0050*/ 	.word	0x00000360


	//   ....[2]....
        /*0054*/ 	.word	0x00000550


	//----- nvinfo : EIATTR_CRS_STACK_SIZE
	.align		4
.L_234:
        /*0058*/ 	.byte	0x04, 0x1e
        /*005a*/ 	.short	(.L_236 - .L_235)
.L_235:
        /*005c*/ 	.word	0x00000000


	//----- nvinfo : EIATTR_CBANK_PARAM_SIZE
	.align		4
.L_236:
        /*0060*/ 	.byte	0x03, 0x19
        /*0062*/ 	.short	0x0010


	//----- nvinfo : EIATTR_PARAM_CBANK
	.align		4
        /*0064*/ 	.byte	0x04, 0x0a
        /*0066*/ 	.short	(.L_238 - .L_237)
	.align		4
.L_237:
        /*0068*/ 	.word	index@(.nv.constant0._Z10initializeiiP4int2)
        /*006c*/ 	.short	0x0380
        /*006e*/ 	.short	0x0010


	//----- nvinfo : EIATTR_SW_WAR
	.align		4
.L_238:
        /*0070*/ 	.byte	0x04, 0x36
        /*0072*/ 	.short	(.L_240 - .L_239)
.L_239:
        /*0074*/ 	.word	0x00000008
.L_240:


//--------------------- .nv.callgraph             --------------------------
	.section	.nv.callgraph,"",@"SHT_CUDA_CALLGRAPH"
	.align	4
	.sectionentsize	8
	.align		4
        /*0000*/ 	.word	0x00000000
	.align		4
        /*0004*/ 	.word	0xffffffff
	.align		4
        /*0008*/ 	.word	index@(_Z13getMinCostPiniiiP4int2P4int3)
	.align		4
        /*000c*/ 	.word	index@(vprintf)
	.align		4
        /*0010*/ 	.word	0x00000000
	.align		4
        /*0014*/ 	.word	0xfffffffe
	.align		4
        /*0018*/ 	.word	0x00000000
	.align		4
        /*001c*/ 	.word	0xfffffffd
	.align		4
        /*0020*/ 	.word	0x00000000
	.align		4
        /*0024*/ 	.word	0xfffffffc


//--------------------- .nv.constant4             --------------------------
	.section	.nv.constant4,"a",@progbits
	.align	8
	.align		8
.nv.constant4:
        /*0000*/ 	.dword	vprintf
	.align		8
        /*0008*/ 	.dword	$str


//--------------------- .text._Z13getMinCostPiniiiP4int2P4int3 --------------------------
	.section	.text._Z13getMinCostPiniiiP4int2P4int3,"ax",@progbits
	.align	128
        .global         _Z13getMinCostPiniiiP4int2P4int3
        .type           _Z13getMinCostPiniiiP4int2P4int3,@function
        .size           _Z13getMinCostPiniiiP4int2P4int3,(.L_x_340 - _Z13getMinCostPiniiiP4int2P4int3)
        .other          _Z13getMinCostPiniiiP4int2P4int3,@"STO_CUDA_ENTRY STV_DEFAULT"
_Z13getMinCostPiniiiP4int2P4int3:
.text._Z13getMinCostPiniiiP4int2P4int3:
[----:B------:R-:W0:Y:S08]  /*0000*/  LDC R1, c[0x0][0x37c] ;  /* 0x0000df00ff017b82 */ /* 0x000e300000000800 */
[----:B------:R-:W1:Y:S02]  /*0010*/  S2UR UR4, SR_CTAID.X ;  /* 0x00000000000479c3 */ /* 0x000e640000002500 */
[----:B-1----:R-:W-:-:S13]  /*0020*/  ISETP.NE.AND P0, PT, RZ, UR4, PT ;  /* 0x00000004ff007c0c */ /* 0x002fda000bf05270 */
[----:B------:R-:W-:Y:S05]  /*0030*/  @P0 EXIT ;  /* 0x000000000000094d */ /* 0x000fea0003800000 */
[----:B------:R-:W1:Y:S01]  /*0040*/  S2R R2, SR_TID.X ;  /* 0x0000000000027919 */ /* 0x000e620000002100 */
[----:B------:R-:W2:Y:S01]  /*0050*/  LDCU UR6, c[0x0][0x388] ;  /* 0x00007100ff0677ac */ /* 0x000ea20008000800 */
[----:B------:R-:W-:Y:S01]  /*0060*/  BSSY.RECONVERGENT B0, `(.L_x_0) ;  /* 0x0000053000007945 */ /* 0x000fe20003800200 */
[----:B-1----:R-:W-:-:S13]  /*0070*/  ISETP.GT.U32.AND P0, PT, R2, 0x7f, PT ;  /* 0x0000007f0200780c */ /* 0x002fda0003f04070 */
[----:B--2---:R-:W-:Y:S05]  /*0080*/  @P0 BRA `(.L_x_1) ;  /* 0x0000000400400947 */ /* 0x004fea0003800000 */
[----:B------:R-:W1:Y:S01]  /*0090*/  LDC R3, c[0x0][0x360] ;  /* 0x0000d800ff037b82 */ /* 0x000e620000000800 */
[----:B------:R-:W-:Y:S01]  /*00a0*/  BSSY.RECONVERGENT B1, `(.L_x_2) ;  /* 0x000002f000017945 */ /* 0x000fe20003800200 */
[----:B-1----:R-:W1:Y:S01]  /*00b0*/  I2F.U32.RP R8, R3 ;  /* 0x0000000300087306 */ /* 0x002e620000209000 */
[----:B------:R-:W-:Y:S01]  /*00c0*/  IMAD.IADD R0, R2, 0x1, R3 ;  /* 0x0000000102007824 */ /* 0x000fe200078e0203 */
[----:B------:R-:W-:-:S04]  /*00d0*/  ISETP.NE.U32.AND P2, PT, R3, RZ, PT ;  /* 0x000000ff0300720c */ /* 0x000fc80003f45070 */
[C---:B------:R-:W-:Y:S02]  /*00e0*/  ISETP.GE.U32.AND P0, PT, R0.reuse, 0x80, PT ;  /* 0x000000800000780c */ /* 0x040fe40003f06070 */
[----:B------:R-:W-:Y:S01]  /*00f0*/  VIMNMX.U32 R7, PT, PT, R0, 0x80, !PT ;  /* 0x0000008000077848 */ /* 0x000fe20007fe0000 */
[----:B-1----:R-:W1:Y:S02]  /*0100*/  MUFU.RCP R8, R8 ;  /* 0x0000000800087308 */ /* 0x002e640000001000 */
[----:B-1----:R-:W-:-:S06]  /*0110*/  VIADD R4, R8, 0xffffffe ;  /* 0x0ffffffe08047836 */ /* 0x002fcc0000000000 */
[----:B------:R1:W2:Y:S02]  /*0120*/  F2I.FTZ.U32.TRUNC.NTZ R5, R4 ;  /* 0x0000000400057305 */ /* 0x0002a4000021f000 */
[----:B-1----:R-:W-:Y:S02]  /*0130*/  IMAD.MOV.U32 R4, RZ, RZ, RZ ;  /* 0x000000ffff047224 */ /* 0x002fe400078e00ff */
[----:B--2---:R-:W-:-:S04]  /*0140*/  IMAD.MOV R6, RZ, RZ, -R5 ;  /* 0x000000ffff067224 */ /* 0x004fc800078e0a05 */
[----:B------:R-:W-:Y:S01]  /*0150*/  IMAD R9, R6, R3, RZ ;  /* 0x0000000306097224 */ /* 0x000fe200078e02ff */
[----:B------:R-:W-:-:S03]  /*0160*/  SEL R6, RZ, 0x1, P0 ;  /* 0x00000001ff067807 */ /* 0x000fc60000000000 */
[----:B------:R-:W-:Y:S01]  /*0170*/  IMAD.HI.U32 R5, R5, R9, R4 ;  /* 0x0000000905057227 */ /* 0x000fe200078e0004 */
[----:B------:R-:W-:-:S05]  /*0180*/  IADD3 R0, PT, PT, R7, -R0, -R6 ;  /* 0x8000000007007210 */ /* 0x000fca0007ffe806 */
[----:B------:R-:W-:-:S05]  /*0190*/  IMAD.HI.U32 R5, R5, R0, RZ ;  /* 0x0000000005057227 */ /* 0x000fca00078e00ff */
[----:B------:R-:W-:-:S05]  /*01a0*/  IADD3 R4, PT, PT, -R5, RZ, RZ ;  /* 0x000000ff05047210 */ /* 0x000fca0007ffe1ff */
[----:B------:R-:W-:-:S05]  /*01b0*/  IMAD R0, R3, R4, R0 ;  /* 0x0000000403007224 */ /* 0x000fca00078e0200 */
[----:B------:R-:W-:-:S13]  /*01c0*/  ISETP.GE.U32.AND P0, PT, R0, R3, PT ;  /* 0x000000030000720c */ /* 0x000fda0003f06070 */
[----:B------:R-:W-:Y:S02]  /*01d0*/  @P0 IMAD.IADD R0, R0, 0x1, -R3 ;  /* 0x0000000100000824 */ /* 0x000fe400078e0a03 */
[----:B------:R-:W-:-:S03]  /*01e0*/  @P0 VIADD R5, R5, 0x1 ;  /* 0x0000000105050836 */ /* 0x000fc60000000000 */
[----:B------:R-:W-:-:S13]  /*01f0*/  ISETP.GE.U32.AND P1, PT, R0, R3, PT ;  /* 0x000000030000720c */ /* 0x000fda0003f26070 */
[----:B------:R-:W-:Y:S01]  /*0200*/  @P1 VIADD R5, R5, 0x1 ;  /* 0x0000000105051836 */ /* 0x000fe20000000000 */
[----:B------:R-:W-:-:S04]  /*0210*/  @!P2 LOP3.LUT R5, RZ, R3, RZ, 0x33, !PT ;  /* 0x00000003ff05a212 */ /* 0x000fc800078e33ff */
[----:B------:R-:W-:-:S04]  /*0220*/  IADD3 R5, PT, PT, R6, R5, RZ ;  /* 0x0000000506057210 */ /* 0x000fc80007ffe0ff */
[C---:B------:R-:W-:Y:S02]  /*0230*/  LOP3.LUT R0, R5.reuse, 0x3, RZ, 0xc0, !PT ;  /* 0x0000000305007812 */ /* 0x040fe400078ec0ff */
[----:B------:R-:W-:Y:S02]  /*0240*/  ISETP.GE.U32.AND P1, PT, R5, 0x3, PT ;  /* 0x000000030500780c */ /* 0x000fe40003f26070 */
[----:B------:R-:W-:Y:S01]  /*0250*/  ISETP.NE.AND P0, PT, R0, 0x3, PT ;  /* 0x000000030000780c */ /* 0x000fe20003f05270 */
[----:B------:R-:W-:-:S12]  /*0260*/  IMAD.MOV.U32 R0, RZ, RZ, R2 ;  /* 0x000000ffff007224 */ /* 0x000fd800078e0002 */
[----:B------:R-:W-:Y:S05]  /*0270*/  @!P0 BRA `(.L_x_3) ;  /* 0x0000000000448947 */ /* 0x000fea0003800000 */
[----:B------:R-:W1:Y:S01]  /*0280*/  S2UR UR5, SR_CgaCtaId ;  /* 0x00000000000579c3 */ /* 0x000e620000008800 */
[----:B------:R-:W-:Y:S01]  /*0290*/  VIADD R5, R5, 0x1 ;  /* 0x0000000105057836 */ /* 0x000fe20000000000 */
[----:B------:R-:W-:Y:S01]  /*02a0*/  UMOV UR4, 0x400 ;  /* 0x0000040000047882 */ /* 0x000fe20000000000 */
[----:B------:R-:W-:-:S03]  /*02b0*/  IMAD.MOV.U32 R0, RZ, RZ, R2 ;  /* 0x000000ffff007224 */ /* 0x000fc600078e0002 */
[----:B------:R-:W-:Y:S02]  /*02c0*/  LOP3.LUT R5, R5, 0x3, RZ, 0xc0, !PT ;  /* 0x0000000305057812 */ /* 0x000fe400078ec0ff */
[----:B------:R-:W2:Y:S02]  /*02d0*/  LDC R9, c[0x0][0x388] ;  /* 0x0000e200ff097b82 */ /* 0x000ea40000000800 */
[----:B------:R-:W-:Y:S01]  /*02e0*/  IADD3 R5, PT, PT, -R5, RZ, RZ ;  /* 0x000000ff05057210 */ /* 0x000fe20007ffe1ff */
[----:B-1----:R-:W-:-:S06]  /*02f0*/  ULEA UR4, UR5, UR4, 0x18 ;  /* 0x0000000405047291 */ /* 0x002fcc000f8ec0ff */
[----:B------:R-:W-:-:S07]  /*0300*/  LEA R4, R2, UR4, 0x2 ;  /* 0x0000000402047c11 */ /* 0x000fce000f8e10ff */
.L_x_4:
[----:B--2---:R-:W-:Y:S01]  /*0310*/  ISETP.GE.AND P0, PT, R0, R9, PT ;  /* 0x000000090000720c */ /* 0x004fe20003f06270 */
[----:B------:R-:W-:-:S03]  /*0320*/  VIADD R5, R5, 0x1 ;  /* 0x0000000105057836 */ /* 0x000fc60000000000 */
[----:B------:R-:W-:Y:S01]  /*0330*/  SEL R7, R0, RZ, !P0 ;  /* 0x000000ff00077207 */ /* 0x000fe20004000000 */
[----:B------:R-:W-:Y:S01]  /*0340*/  IMAD.IADD R0, R3, 0x1, R0 ;  /* 0x0000000103007824 */ /* 0x000fe200078e0200 */
[----:B------:R-:W-:-:S03]  /*0350*/  ISETP.NE.AND P0, PT, R5, RZ, PT ;  /* 0x000000ff0500720c */ /* 0x000fc60003f05270 */
[----:B------:R1:W-:Y:S02]  /*0360*/  STS [R4], R7 ;  /* 0x0000000704007388 */ /* 0x0003e40000000800 */
[----:B-1----:R-:W-:-:S08]  /*0370*/  IMAD R4, R3, 0x4, R4 ;  /* 0x0000000403047824 */ /* 0x002fd000078e0204 */
[----:B------:R-:W-:Y:S05]  /*0380*/  @P0 BRA `(.L_x_4) ;  /* 0xfffffffc00e00947 */ /* 0x000fea000383ffff */
.L_x_3:
[----:B------:R-:W-:Y:S05]  /*0390*/  BSYNC.RECONVERGENT B1 ;  /* 0x0000000000017941 */ /* 0x000fea0003800200 */
.L_x_2:
[----:B------:R-:W-:Y:S05]  /*03a0*/  @!P1 BRA `(.L_x_1) ;  /* 0x0000000000789947 */ /* 0x000fea0003800000 */
[----:B------:R-:W1:Y:S01]  /*03b0*/  S2UR UR5, SR_CgaCtaId ;  /* 0x00000000000579c3 */ /* 0x000e620000008800 */
[----:B------:R-:W-:Y:S01]  /*03c0*/  UMOV UR4, 0x400 ;  /* 0x0000040000047882 */ /* 0x000fe20000000000 */
[C---:B------:R-:W-:Y:S01]  /*03d0*/  LEA R4, R3.reuse, R0, 0x1 ;  /* 0x0000000003047211 */ /* 0x040fe200078e08ff */
[----:B------:R-:W-:Y:S02]  /*03e0*/  IMAD R6, R3, 0x3, R0 ;  /* 0x0000000303067824 */ /* 0x000fe400078e0200 */
[----:B------:R-:W-:Y:S01]  /*03f0*/  IMAD.IADD R8, R0, 0x1, R3 ;  /* 0x0000000100087824 */ /* 0x000fe200078e0203 */
[----:B-1----:R-:W-:-:S06]  /*0400*/  ULEA UR4, UR5, UR4, 0x18 ;  /* 0x0000000405047291 */ /* 0x002fcc000f8ec0ff */
[----:B------:R-:W-:-:S07]  /*0410*/  LEA R10, R0, UR4, 0x2 ;  /* 0x00000004000a7c11 */ /* 0x000fce000f8e10ff */
.L_x_5:
[----:B------:R-:W-:Y:S01]  /*0420*/  ISETP.GE.AND P3, PT, R0, UR6, PT ;  /* 0x0000000600007c0c */ /* 0x000fe2000bf66270 */
[C-C-:B------:R-:W-:Y:S01]  /*0430*/  IMAD R12, R3.reuse, 0x4, R10.reuse ;  /* 0x00000004030c7824 */ /* 0x140fe200078e020a */
[----:B------:R-:W-:Y:S01]  /*0440*/  ISETP.GE.AND P0, PT, R8, UR6, PT ;  /* 0x0000000608007c0c */ /* 0x000fe2000bf06270 */
[C-C-:B------:R-:W-:Y:S01]  /*0450*/  IMAD R14, R3.reuse, 0x8, R10.reuse ;  /* 0x00000008030e7824 */ /* 0x140fe200078e020a */
[----:B------:R-:W-:Y:S01]  /*0460*/  ISETP.GE.AND P1, PT, R4, UR6, PT ;  /* 0x0000000604007c0c */ /* 0x000fe2000bf26270 */
[C---:B------:R-:W-:Y:S01]  /*0470*/  IMAD R16, R3.reuse, 0xc, R10 ;  /* 0x0000000c03107824 */ /* 0x040fe200078e020a */
[----:B------:R-:W-:Y:S02]  /*0480*/  ISETP.GE.AND P2, PT, R6, UR6, PT ;  /* 0x0000000606007c0c */ /* 0x000fe4000bf46270 */
[----:B------:R-:W-:Y:S02]  /*0490*/  SEL R11, R0, RZ, !P3 ;  /* 0x000000ff000b7207 */ /* 0x000fe40005800000 */
[----:B------:R-:W-:Y:S01]  /*04a0*/  SEL R5, R8, RZ, !P0 ;  /* 0x000000ff08057207 */ /* 0x000fe20004000000 */
[C---:B------:R-:W-:Y:S01]  /*04b0*/  IMAD R8, R3.reuse, 0x4, R8 ;  /* 0x0000000403087824 */ /* 0x040fe200078e0208 */
[----:B------:R-:W-:Y:S01]  /*04c0*/  SEL R7, R4, RZ, !P1 ;  /* 0x000000ff04077207 */ /* 0x000fe20004800000 */
[----:B------:R1:W-:Y:S01]  /*04d0*/  STS [R10], R11 ;  /* 0x0000000b0a007388 */ /* 0x0003e20000000800 */
[----:B------:R-:W-:Y:S01]  /*04e0*/  SEL R9, R6, RZ, !P2 ;  /* 0x000000ff06097207 */ /* 0x000fe20005000000 */
[C---:B------:R-:W-:Y:S01]  /*04f0*/  IMAD R6, R3.reuse, 0x4, R6 ;  /* 0x0000000403067824 */ /* 0x040fe200078e0206 */
[C---:B------:R-:W-:Y:S01]  /*0500*/  IADD3 R0, PT, PT, R3.reuse, R0, R3 ;  /* 0x0000000003007210 */ /* 0x040fe20007ffe003 */
[----:B------:R2:W-:Y:S01]  /*0510*/  STS [R12], R5 ;  /* 0x000000050c007388 */ /* 0x0005e20000000800 */
[----:B------:R-:W-:-:S02]  /*0520*/  LEA R4, R3, R4, 0x2 ;  /* 0x0000000403047211 */ /* 0x000fc400078e10ff */
[C---:B------:R-:W-:Y:S01]  /*0530*/  IADD3 R0, PT, PT, R3.reuse, R0, R3 ;  /* 0x0000000003007210 */ /* 0x040fe20007ffe003 */
[----:B------:R2:W-:Y:S01]  /*0540*/  STS [R14], R7 ;  /* 0x000000070e007388 */ /* 0x0005e20000000800 */
[----:B-1----:R-:W-:-:S03]  /*0550*/  LEA R10, R3, R10, 0x4 ;  /* 0x0000000a030a7211 */ /* 0x002fc600078e20ff */
[----:B------:R2:W-:Y:S01]  /*0560*/  STS [R16], R9 ;  /* 0x0000000910007388 */ /* 0x0005e20000000800 */
[----:B------:R-:W-:-:S13]  /*0570*/  ISETP.GE.U32.AND P0, PT, R0, 0x80, PT ;  /* 0x000000800000780c */ /* 0x000fda0003f06070 */
[----:B--2---:R-:W-:Y:S05]  /*0580*/  @!P0 BRA `(.L_x_5) ;  /* 0xfffffffc00a48947 */ /* 0x004fea000383ffff */
.L_x_1:
[----:B------:R-:W-:Y:S05]  /*0590*/  BSYNC.RECONVERGENT B0 ;  /* 0x0000000000007941 */ /* 0x000fea0003800200 */
.L_x_0:
[----:B------:R-:W1:Y:S08]  /*05a0*/  S2UR UR5, SR_CgaCtaId ;  /* 0x00000000000579c3 */ /* 0x000e700000008800 */
[----:B------:R-:W-:Y:S01]  /*05b0*/  BAR.SYNC.DEFER_BLOCKING 0x0 ;  /* 0x0000000000007b1d */ /* 0x000fe20000010000 */
[----:B------:R-:W-:-:S05]  /*05c0*/  ISETP.GT.U32.AND P0, PT, R2, 0x3f, PT ;  /* 0x0000003f0200780c */ /* 0x000fca0003f04070 */
[----:B------:R-:W-:Y:S01]  /*05d0*/  UMOV UR4, 0x400 ;  /* 0x0000040000047882 */ /* 0x000fe20000000000 */
[----:B------:R-:W2:Y:S01]  /*05e0*/  LDCU.64 UR36, c[0x0][0x358] ;  /* 0x00006b00ff2477ac */ /* 0x000ea20008000a00 */
[----:B------:R-:W-:Y:S01]  /*05f0*/  BSSY.RECONVERGENT B0, `(.L_x_6) ;  /* 0x0000021000007945 */ /* 0x000fe20003800200 */
[----:B-1----:R-:W-:-:S06]  /*0600*/  ULEA UR4, UR5, UR4, 0x18 ;  /* 0x0000000405047291 */ /* 0x002fcc000f8ec0ff */
[----:B------:R-:W-:Y:S01]  /*0610*/  LEA R0, R2, UR4, 0x2 ;  /* 0x0000000402007c11 */ /* 0x000fe2000f8e10ff */
[----:B------:R-:W-:Y:S06]  /*0620*/  @P0 BRA `(.L_x_7) ;  /* 0x0000000000740947 */ /* 0x000fec0003800000 */
[----:B------:R-:W1:Y:S01]  /*0630*/  LDS R3, [R0+0x100] ;  /* 0x0001000000037984 */ /* 0x000e620000000800 */
[----:B------:R-:W1:Y:S02]  /*0640*/  LDC.64 R6, c[0x0][0x398] ;  /* 0x0000e600ff067b82 */ /* 0x000e640000000a00 */
[----:B-1----:R-:W-:-:S05]  /*0650*/  IMAD.WIDE R4, R3, 0xc, R6 ;  /* 0x0000000c03047825 */ /* 0x002fca00078e0206 */
[----:B--2---:R-:W2:Y:S02]  /*0660*/  LDG.E R8, desc[UR36][R4.64+0x8] ;  /* 0x0000082404087981 */ /* 0x004ea4000c1e1900 */
[----:B--2---:R-:W-:-:S13]  /*0670*/  ISETP.NE.AND P0, PT, R8, RZ, PT ;  /* 0x000000ff0800720c */ /* 0x004fda0003f05270 */
[----:B------:R-:W-:Y:S05]  /*0680*/  @P0 BRA `(.L_x_7) ;  /* 0x00000000005c0947 */ /* 0x000fea0003800000 */
[----:B------:R-:W1:Y:S02]  /*0690*/  LDS R9, [R0] ;  /* 0x0000000000097984 */ /* 0x000e640000000800 */
[----:B-1----:R-:W-:-:S05]  /*06a0*/  IMAD.WIDE R6, R9, 0xc, R6 ;  /* 0x0000000c09067825 */ /* 0x002fca00078e0206 */
[----:B------:R-:W2:Y:S01]  /*06b0*/  LDG.E R8, desc[UR36][R6.64+0x8] ;  /* 0x0000082406087981 */ /* 0x000ea2000c1e1900 */
[----:B------:R-:W-:Y:S01]  /*06c0*/  BSSY.RELIABLE B1, `(.L_x_8) ;  /* 0x0000012000017945 */ /* 0x000fe20003800100 */
[----:B--2---:R-:W-:-:S13]  /*06d0*/  ISETP.NE.AND P0, PT, R8, 0x1, PT ;  /* 0x000000010800780c */ /* 0x004fda0003f05270 */
[----:B------:R-:W-:Y:S05]  /*06e0*/  @!P0 BRA `(.L_x_9) ;  /* 0x00000000003c8947 */ /* 0x000fea0003800000 */
[----:B------:R-:W2:Y:S01]  /*06f0*/  LDG.E R8, desc[UR36][R4.64] ;  /* 0x0000002404087981 */ /* 0x000ea2000c1e1900 */
[----:B------:R-:W1:Y:S01]  /*0700*/  LDC.64 R10, c[0x0][0x390] ;  /* 0x0000e400ff0a7b82 */ /* 0x000e620000000a00 */
[----:B------:R-:W2:Y:S02]  /*0710*/  LDCU UR5, c[0x0][0x384] ;  /* 0x00007080ff0577ac */ /* 0x000ea40008000800 */
[----:B------:R-:W2:Y:S04]  /*0720*/  LDG.E R9, desc[UR36][R4.64+0x4] ;  /* 0x0000042404097981 */ /* 0x000ea8000c1e1900 */
[----:B------:R-:W3:Y:S04]  /*0730*/  LDG.E R12, desc[UR36][R6.64] ;  /* 0x00000024060c7981 */ /* 0x000ee8000c1e1900 */
[----:B------:R-:W3:Y:S01]  /*0740*/  LDG.E R13, desc[UR36][R6.64+0x4] ;  /* 0x00000424060d7981 */ /* 0x000ee2000c1e1900 */
[----:B--2---:R-:W-:-:S04]  /*0750*/  IMAD R9, R8, UR5, R9 ;  /* 0x0000000508097c24 */ /* 0x004fc8000f8e0209 */
[----:B-1----:R-:W-:-:S04]  /*0760*/  IMAD.WIDE R8, R9, 0x8, R10 ;  /* 0x0000000809087825 */ /* 0x002fc800078e020a */
[----:B---3--:R-:W-:Y:S02]  /*0770*/  IMAD R13, R12, UR5, R13 ;  /* 0x000000050c0d7c24 */ /* 0x008fe4000f8e020d */
[----:B------:R-:W2:Y:S02]  /*0780*/  LDG.E R8, desc[UR36][R8.64] ;  /* 0x0000002408087981 */ /* 0x000ea4000c1e1900 */
[----:B------:R-:W-:-:S06]  /*0790*/  IMAD.WIDE R10, R13, 0x8, R10 ;  /* 0x000000080d0a7825 */ /* 0x000fcc00078e020a */
[----:B------:R-:W2:Y:S02]  /*07a0*/  LDG.E R11, desc[UR36][R10.64] ;  /* 0x000000240a0b7981 */ /* 0x000ea4000c1e1900 */
[----:B--2---:R-:W-:-:S13]  /*07b0*/  ISETP.GE.AND P0, PT, R8, R11, PT ;  /* 0x0000000b0800720c */ /* 0x004fda0003f06270 */
[----:B------:R-:W-:Y:S05]  /*07c0*/  @P0 BREAK.RELIABLE B1 ;  /* 0x0000000000010942 */ /* 0x000fea0003800100 */
[----:B------:R-:W-:Y:S05]  /*07d0*/  @P0 BRA `(.L_x_7) ;  /* 0x0000000000080947 */ /* 0x000fea0003800000 */
.L_x_9:
[----:B------:R-:W-:Y:S05]  /*07e0*/  BSYNC.RELIABLE B1 ;  /* 0x0000000000017941 */ /* 0x000fea0003800100 */
.L_x_8:
[----:B------:R1:W-:Y:S02]  /*07f0*/  STS [R0], R3 ;  /* 0x0000000300007388 */ /* 0x0003e40000000800 */
.L_x_7:
[----:B--2---:R-:W-:Y:S05]  /*0800*/  BSYNC.RECONVERGENT B0 ;  /* 0x0000000000007941 */ /* 0x004fea0003800200 */
.L_x_6:
[----:B------:R-:W-:Y:S05]  /*0810*/  WARPSYNC.ALL ;  /* 0x0000000000007948 */ /* 0x000fea0003800000 */
[----:B------:R-:W-:Y:S01]  /*0820*/  BAR.SYNC.DEFER_BLOCKING 0x0 ;  /* 0x0000000000007b1d */ /* 0x000fe20000010000 */
[----:B------:R-:W-:-:S05]  /*0830*/  ISETP.GT.U32.AND P0, PT, R2, 0x1f, PT ;  /* 0x0000001f0200780c */ /* 0x000fca0003f04070 */
[----:B------:R-:W-:Y:S08]  /*0840*/  BSSY.RECONVERGENT B0, `(.L_x_10) ;  /* 0x000001f000007945 */ /* 0x000ff00003800200 */
[----:B------:R-:W-:Y:S05]  /*0850*/  @P0 BRA `(.L_x_11) ;  /* 0x0000000000740947 */ /* 0x000fea0003800000 */
[----:B-1----:R-:W1:Y:S01]  /*0860*/  LDS R3, [R0+0x80] ;  /* 0x0000800000037984 */ /* 0x002e620000000800 */
[----:B------:R-:W1:Y:S02]  /*0870*/  LDC.64 R6, c[0x0][0x398] ;  /* 0x0000e600ff067b82 */ /* 0x000e640000000a00 */
[----:B-1----:R-:W-:-:S05]  /*0880*/  IMAD.WIDE R4, R3, 0xc, R6 ;  /* 0x0000000c03047825 */ /* 0x002fca00078e0206 */
[----:B------:R-:W2:Y:S02]  /*0890*/  LDG.E R8, desc[UR36][R4.64+0x8] ;  /* 0x0000082404087981 */ /* 0x000ea4000c1e1900 */
        /* <DEDUP_REMOVED lines=23> */
.L_x_13:
[----:B------:R-:W-:Y:S05]  /*0a10*/  BSYNC.RELIABLE B1 ;  /* 0x0000000000017941 */ /* 0x000fea0003800100 */
.L_x_12:
[----:B------:R2:W-:Y:S02]  /*0a20*/  STS [R0], R3 ;  /* 0x0000000300007388 */ /* 0x0005e40000000800 */
.L_x_11:
[----:B------:R-:W-:Y:S05]  /*0a30*/  BSYNC.RECONVERGENT B0 ;  /* 0x0000000000007941 */ /* 0x000fea0003800200 */
.L_x_10:
[----:B------:R-:W-:Y:S05]  /*0a40*/  WARPSYNC.ALL ;  /* 0x0000000000007948 */ /* 0x000fea0003800000 */
[----:B------:R-:W-:Y:S01]  /*0a50*/  BAR.SYNC.DEFER_BLOCKING 0x0 ;  /* 0x0000000000007b1d */ /* 0x000fe20000010000 */
[----:B------:R-:W-:-:S05]  /*0a60*/  ISETP.GT.U32.AND P0, PT, R2, 0xf, PT ;  /* 0x0000000f0200780c */ /* 0x000fca0003f04070 */
[----:B------:R-:W-:Y:S08]  /*0a70*/  BSSY.RECONVERGENT B0, `(.L_x_14) ;  /* 0x000001f000007945 */ /* 0x000ff00003800200 */
[----:B------:R-:W-:Y:S05]  /*0a80*/  @P0 BRA `(.L_x_15) ;  /* 0x0000000000740947 */ /* 0x000fea0003800000 */
[----:B-12---:R-:W1:Y:S01]  /*0a90*/  LDS R3, [R0+0x40] ;  /* 0x0000400000037984 */ /* 0x006e620000000800 */
        /* <DEDUP_REMOVED lines=26> */
.L_x_17:
[----:B------:R-:W-:Y:S05]  /*0c40*/  BSYNC.RELIABLE B1 ;  /* 0x0000000000017941 */ /* 0x000fea0003800100 */
.L_x_16:
[----:B------:R3:W-:Y:S02]  /*0c50*/  STS [R0], R3 ;  /* 0x0000000300007388 */ /* 0x0007e40000000800 */
.L_x_15:
[----:B------:R-:W-:Y:S05]  /*0c60*/  BSYNC.RECONVERGENT B0 ;  /* 0x0000000000007941 */ /* 0x000fea0003800200 */
.L_x_14:
[----:B------:R-:W-:Y:S05]  /*0c70*/  WARPSYNC.ALL ;  /* 0x0000000000007948 */ /* 0x000fea0003800000 */
[----:B------:R-:W-:Y:S01]  /*0c80*/  BAR.SYNC.DEFER_BLOCKING 0x0 ;  /* 0x0000000000007b1d */ /* 0x000fe20000010000 */
[----:B------:R-:W-:-:S05]  /*0c90*/  ISETP.GT.U32.AND P0, PT, R2, 0x7, PT ;  /* 0x000000070200780c */ /* 0x000fca0003f04070 */
[----:B------:R-:W-:Y:S08]  /*0ca0*/  BSSY.RECONVERGENT B0, `(.L_x_18) ;  /* 0x000001f000007945 */ /* 0x000ff00003800200 */
[----:B------:R-:W-:Y:S05]  /*0cb0*/  @P0 BRA `(.L_x_19) ;  /* 0x0000000000740947 */ /* 0x000fea0003800000 */
[----:B-123--:R-:W1:Y:S01]  /*0cc0*/  LDS R3, [R0+0x20] ;  /* 0x0000200000037984 */ /* 0x00ee620000000800 */
        /* <DEDUP_REMOVED lines=26> */
.L_x_21:
[----:B------:R-:W-:Y:S05]  /*0e70*/  BSYNC.RELIABLE B1 ;  /* 0x0000000000017941 */ /* 0x000fea0003800100 */
.L_x_20:
[----:B------:R4:W-:Y:S02]  /*0e80*/  STS [R0], R3 ;  /* 0x0000000300007388 */ /* 0x0009e40000000800 */
.L_x_19:
[----:B------:R-:W-:Y:S05]  /*0e90*/  BSYNC.RECONVERGENT B0 ;  /* 0x0000000000007941 */ /* 0x000fea0003800200 */
.L_x_18:
[----:B------:R-:W-:Y:S05]  /*0ea0*/  WARPSYNC.ALL ;  /* 0x0000000000007948 */ /* 0x000fea0003800000 */
[----:B------:R-:W-:Y:S01]  /*0eb0*/  BAR.SYNC.DEFER_BLOCKING 0x0 ;  /* 0x0000000000007b1d */ /* 0x000fe20000010000 */
[----:B------:R-:W-:-:S05]  /*0ec0*/  ISETP.GT.U32.AND P0, PT, R2, 0x3, PT ;  /* 0x000000030200780c */ /* 0x000fca0003f04070 */
[----:B------:R-:W-:Y:S08]  /*0ed0*/  BSSY.RECONVERGENT B0, `(.L_x_22) ;  /* 0x000001f000007945 */ /* 0x000ff00003800200 */
[----:B------:R-:W-:Y:S05]  /*0ee0*/  @P0 BRA `(.L_x_23) ;  /* 0x0000000000740947 */ /* 0x000fea0003800000 */
[----:B-1234-:R-:W1:Y:S01]  /*0ef0*/  LDS R3, [R0+0x10] ;  /* 0x0000100000037984 */ /* 0x01ee620000000800 */
        /* <DEDUP_REMOVED lines=26> */
.L_x_25:
[----:B------:R-:W-:Y:S05]  /*10a0*/  BSYNC.RELIABLE B1 ;  /* 0x0000000000017941 */ /* 0x000fea0003800100 */
.L_x_24:
[----:B------:R1:W-:Y:S02]  /*10b0*/  STS [R0], R3 ;  /* 0x0000000300007388 */ /* 0x0003e40000000800 */
.L_x_23:
[----:B------:R-:W-:Y:S05]  /*10c0*/  BSYNC.RECONVERGENT B0 ;  /* 0x0000000000007941 */ /* 0x000fea0003800200 */
.L_x_22:
        /* <DEDUP_REMOVED lines=32> */
.L_x_29:
[----:B------:R-:W-:Y:S05]  /*12d0*/  BSYNC.RELIABLE B1 ;  /* 0x0000000000017941 */ /* 0x000fea0003800100 */
.L_x_28:
[----:B------:R1:W-:Y:S02]  /*12e0*/  STS [R0], R3 ;  /* 0x0000000300007388 */ /* 0x0003e40000000800 */
.L_x_27:
[----:B------:R-:W-:Y:S05]  /*12f0*/  BSYNC.RECONVERGENT B0 ;  /* 0x0000000000007941 */ /* 0x000fea0003800200 */
.L_x_26:
[----:B------:R-:W-:Y:S05]  /*1300*/  WARPSYNC.ALL ;  /* 0x0000000000007948 */ /* 0x000fea0003800000 */
[----:B------:R-:W-:Y:S01]  /*1310*/  BAR.SYNC.DEFER_BLOCKING 0x0 ;  /* 0x0000000000007b1d */ /* 0x000fe20000010000 */
[----:B------:R-:W-:-:S05]  /*1320*/  ISETP.NE.AND P0, PT, R2, RZ, PT ;  /* 0x000000ff0200720c */ /* 0x000fca0003f05270 */
[----:B------:R-:W-:Y:S08]  /*1330*/  BSSY.RECONVERGENT B0, `(.L_x_30) ;  /* 0x000001f000007945 */ /* 0x000ff00003800200 */
[----:B------:R-:W-:Y:S05]  /*1340*/  @P0 BRA `(.L_x_31) ;  /* 0x0000000000740947 */ /* 0x000fea0003800000 */
[----:B------:R-:W1:Y:S01]  /*1350*/  LDS R11, [UR4+0x4] ;  /* 0x00000404ff0b7984 */ /* 0x000e620008000800 */
[----:B------:R-:W1:Y:S02]  /*1360*/  LDC.64 R4, c[0x0][0x398] ;  /* 0x0000e600ff047b82 */ /* 0x000e640000000a00 */
[----:B-1234-:R-:W-:-:S05]  /*1370*/  IMAD.WIDE R2, R11, 0xc, R4 ;  /* 0x0000000c0b027825 */ /* 0x01efca00078e0204 */
        /* <DEDUP_REMOVED lines=24> */
.L_x_33:
[----:B------:R-:W-:Y:S05]  /*1500*/  BSYNC.RELIABLE B1 ;  /* 0x0000000000017941 */ /* 0x000fea0003800100 */
.L_x_32:
[----:B------:R1:W-:Y:S02]  /*1510*/  STS [R0], R11 ;  /* 0x0000000b00007388 */ /* 0x0003e40000000800 */
.L_x_31:
[----:B------:R-:W-:Y:S05]  /*1520*/  BSYNC.RECONVERGENT B0 ;  /* 0x0000000000007941 */ /* 0x000fea0003800200 */
.L_x_30:
[----:B------:R-:W-:Y:S05]  /*1530*/  WARPSYNC.ALL ;  /* 0x0000000000007948 */ /* 0x000fea0003800000 */
[----:B------:R-:W-:Y:S06]  /*1540*/  BAR.SYNC.DEFER_BLOCKING 0x0 ;  /* 0x0000000000007b1d */ /* 0x000fec0000010000 */
[----:B------:R-:W-:Y:S05]  /*1550*/  @P0 EXIT ;  /* 0x000000000000094d */ /* 0x000fea0003800000 */
[----:B-1234-:R-:W1:Y:S01]  /*1560*/  LDS R3, [UR4] ;  /* 0x00000004ff037984 */ /* 0x01ee620008000800 */
[----:B------:R-:W1:Y:S08]  /*1570*/  LDC.64 R22, c[0x0][0x398] ;  /* 0x0000e600ff167b82 */ /* 0x000e700000000a00 */
[----:B------:R-:W2:Y:S08]  /*1580*/  LDC R0, c[0x0][0x384] ;  /* 0x0000e100ff007b82 */ /* 0x000eb00000000800 */
[----:B------:R-:W3:Y:S01]  /*1590*/  LDC.64 R18, c[0x0][0x390] ;  /* 0x0000e400ff127b82 */ /* 0x000ee20000000a00 */
[----:B-1----:R-:W-:-:S05]  /*15a0*/  IMAD.WIDE R22, R3, 0xc, R22 ;  /* 0x0000000c03167825 */ /* 0x002fca00078e0216 */
[----:B------:R-:W2:Y:S04]  /*15b0*/  LDG.E R2, desc[UR36][R22.64] ;  /* 0x0000002416027981 */ /* 0x000ea8000c1e1900 */
[----:B------:R-:W2:Y:S02]  /*15c0*/  LDG.E R3, desc[UR36][R22.64+0x4] ;  /* 0x0000042416037981 */ /* 0x000ea4000c1e1900 */
[----:B--2---:R-:W-:-:S04]  /*15d0*/  IMAD R2, R2, R0, R3 ;  /* 0x0000000002027224 */ /* 0x004fc800078e0203 */
[----:B---3--:R-:W-:-:S05]  /*15e0*/  IMAD.WIDE R18, R2, 0x8, R18 ;  /* 0x0000000802127825 */ /* 0x008fca00078e0212 */
[----:B------:R-:W2:Y:S01]  /*15f0*/  LDG.E R0, desc[UR36][R18.64] ;  /* 0x0000002412007981 */ /* 0x000ea2000c1e1900 */
[----:B------:R-:W-:Y:S02]  /*1600*/  SHF.R.S32.HI R3, RZ, 0x1f, R2 ;  /* 0x0000001fff037819 */ /* 0x000fe40000011402 */
[----:B--2---:R-:W-:-:S13]  /*1610*/  ISETP.NE.AND P0, PT, R0, RZ, PT ;  /* 0x000000ff0000720c */ /* 0x004fda0003f05270 */
[----:B------:R-:W-:Y:S05]  /*1620*/  @!P0 BRA `(.L_x_34) ;  /* 0x00000000006c8947 */ /* 0x000fea0003800000 */
[----:B------:R-:W-:Y:S01]  /*1630*/  BSSY.RECONVERGENT B7, `(.L_x_34) ;  /* 0x000001a000077945 */ /* 0x000fe20003800200 */
[----:B------:R-:W1:Y:S02]  /*1640*/  LDCU.64 UR38, c[0x0][0x390] ;  /* 0x00007200ff2677ac */ /* 0x000e640008000a00 */
.L_x_38:
[----:B-1----:R-:W-:-:S04]  /*1650*/  LEA R16, P0, R2, UR38, 0x3 ;  /* 0x0000002602107c11 */ /* 0x002fc8000f8018ff */
[----:B------:R-:W-:-:S05]  /*1660*/  LEA.HI.X R17, R2, UR39, R3, 0x3, P0 ;  /* 0x0000002702117c11 */ /* 0x000fca00080f1c03 */
[----:B------:R-:W2:Y:S01]  /*1670*/  LDG.E R5, desc[UR36][R16.64+0x4] ;  /* 0x0000042410057981 */ /* 0x000ea2000c1e1900 */
[----:B------:R-:W-:Y:S01]  /*1680*/  BSSY.RECONVERGENT B6, `(.L_x_35) ;  /* 0x000000c000067945 */ /* 0x000fe20003800200 */
[----:B--2---:R-:W-:-:S13]  /*1690*/  ISETP.NE.AND P0, PT, R5, -0x1, PT ;  /* 0xffffffff0500780c */ /* 0x004fda0003f05270 */
[----:B------:R-:W-:Y:S05]  /*16a0*/  @P0 BRA `(.L_x_36) ;  /* 0x0000000000240947 */ /* 0x000fea0003800000 */
[----:B------:R-:W-:Y:S01]  /*16b0*/  MOV R0, 0x0 ;  /* 0x0000000000007802 */ /* 0x000fe20000000f00 */
[----:B------:R-:W1:Y:S01]  /*16c0*/  LDCU.64 UR4, c[0x4][0x8] ;  /* 0x01000100ff0477ac */ /* 0x000e620008000a00 */
[----:B------:R-:W-:Y:S02]  /*16d0*/  CS2R R6, SRZ ;  /* 0x0000000000067805 */ /* 0x000fe4000001ff00 */
[----:B------:R2:W3:Y:S01]  /*16e0*/  LDC.64 R2, c[0x4][R0] ;  /* 0x0100000000027b82 */ /* 0x0004e20000000a00 */
[----:B-1----:R-:W-:Y:S02]  /*16f0*/  IMAD.U32 R4, RZ, RZ, UR4 ;  /* 0x00000004ff047e24 */ /* 0x002fe4000f8e00ff */
[----:B--2---:R-:W-:-:S07]  /*1700*/  IMAD.U32 R5, RZ, RZ, UR5 ;  /* 0x00000005ff057e24 */ /* 0x004fce000f8e00ff */
[----:B------:R-:W-:-:S07]  /*1710*/  LEPC R20, `(.L_x_37) ;  /* 0x000000001014794e */ /* 0x000fce0000000000 */
[----:B0--3--:R-:W-:Y:S05]  /*1720*/  CALL.ABS.NOINC R2 ;  /* 0x0000000002007343 */ /* 0x009fea0003c00000 */
.L_x_37:
[----:B------:R1:W5:Y:S02]  /*1730*/  LDG.E R5, desc[UR36][R16.64+0x4] ;  /* 0x0000042410057981 */ /* 0x000364000c1e1900 */
.L_x_36:
[----:B------:R-:W-:Y:S05]  /*1740*/  BSYNC.RECONVERGENT B6 ;  /* 0x0000000000067941 */ /* 0x000fea0003800200 */
.L_x_35:
[----:B------:R-:W2:Y:S01]  /*1750*/  LDC.64 R2, c[0x0][0x390] ;  /* 0x0000e400ff027b82 */ /* 0x000ea20000000a00 */
[----:B------:R2:W-:Y:S02]  /*1760*/  STG.E desc[UR36][R18.64], RZ ;  /* 0x000000ff12007986 */ /* 0x0005e4000c101924 */
[----:B--2--5:R-:W-:-:S05]  /*1770*/  IMAD.WIDE R18, R5, 0x8, R2 ;  /* 0x0000000805127825 */ /* 0x024fca00078e0202 */
[----:B------:R-:W2:Y:S01]  /*1780*/  LDG.E R0, desc[UR36][R18.64] ;  /* 0x0000002412007981 */ /* 0x000ea2000c1e1900 */
[----:B------:R-:W-:Y:S02]  /*1790*/  SHF.R.S32.HI R3, RZ, 0x1f, R5 ;  /* 0x0000001fff037819 */ /* 0x000fe40000011405 */
[----:B------:R-:W-:Y:S02]  /*17a0*/  MOV R2, R5 ;  /* 0x0000000500027202 */ /* 0x000fe40000000f00 */
[----:B--2---:R-:W-:-:S13]  /*17b0*/  ISETP.NE.AND P0, PT, R0, RZ, PT ;  /* 0x000000ff0000720c */ /* 0x004fda0003f05270 */
[----:B------:R-:W-:Y:S05]  /*17c0*/  @P0 BRA `(.L_x_38) ;  /* 0xfffffffc00a00947 */ /* 0x000fea000383ffff */
[----:B------:R-:W-:Y:S05]  /*17d0*/  BSYNC.RECONVERGENT B7 ;  /* 0x0000000000077941 */ /* 0x000fea0003800200 */
.L_x_34:
[----:B------:R-:W-:-:S05]  /*17e0*/  IMAD.MOV.U32 R3, RZ, RZ, 0x1 ;  /* 0x00000001ff037424 */ /* 0x000fca00078e00ff */
[----:B------:R-:W-:Y:S01]  /*17f0*/  STG.E desc[UR36][R22.64+0x8], R3 ;  /* 0x0000080316007986 */ /* 0x000fe2000c101924 */
[----:B------:R-:W-:Y:S05]  /*1800*/  EXIT ;  /* 0x000000000000794d */ /* 0x000fea0003800000 */
.L_x_39:
[----:B------:R-:W-:-:S00]  /*1810*/  BRA `(.L_x_39) ;  /* 0xfffffffc00fc7947 */ /* 0x000fc0000383ffff */
[----:B------:R-:W-:-:S00]  /*1820*/  NOP ;  /* 0x0000000000007918 */ /* 0x000fc00000000000 */
        /* <DEDUP_REMOVED lines=13> */
.L_x_340:


//--------------------- .text._Z14verticalSweep4iiP4int2PiS1_ --------------------------
	.section	.text._Z14verticalSweep4iiP4int2PiS1_,"ax",@progbits
	.align	128
        .global         _Z14verticalSweep4iiP4int2PiS1_
        .type           _Z14verticalSweep4iiP4int2PiS1_,@function
        .size           _Z14verticalSweep4iiP4int2PiS1_,(.L_x_337 - _Z14verticalSweep4iiP4int2PiS1_)
        .other          _Z14verticalSweep4iiP4int2PiS1_,@"STO_CUDA_ENTRY STV_DEFAULT"
_Z14verticalSweep4iiP4int2PiS1_:
.text._Z14verticalSweep4iiP4int2PiS1_:
[----:B------:R-:W-:Y:S01]  /*0000*/  LDC R1, c[0x0][0x37c] ;  /* 0x0000df00ff017b82 */ /* 0x000fe20000000800 */
[----:B------:R-:W0:Y:S07]  /*0010*/  S2R R3, SR_TID.X ;  /* 0x0000000000037919 */ /* 0x000e2e0000002100 */
[----:B------:R-:W1:Y:S08]  /*0020*/  S2UR UR9, SR_CTAID.X ;  /* 0x00000000000979c3 */ /* 0x000e700000002500 */
[----:B------:R-:W1:Y:S08]  /*0030*/  LDC.64 R10, c[0x0][0x380] ;  /* 0x0000e000ff0a7b82 */ /* 0x000e700000000a00 */
[----:B------:R-:W2:Y:S01]  /*0040*/  LDC R0, c[0x0][0x360] ;  /* 0x0000d800ff007b82 */ /* 0x000ea20000000800 */
[----:B-1----:R-:W-:-:S04]  /*0050*/  ISETP.LE.AND P0, PT, R11, UR9, PT ;  /* 0x000000090b007c0c */ /* 0x002fc8000bf03270 */
[----:B0-----:R-:W-:-:S13]  /*0060*/  ISETP.GE.OR P0, PT, R3, R10, P0 ;  /* 0x0000000a0300720c */ /* 0x001fda0000706670 */
[----:B--2---:R-:W-:Y:S05]  /*0070*/  @P0 EXIT ;  /* 0x000000000000094d */ /* 0x004fea0003800000 */
[----:B------:R-:W0:Y:S01]  /*0080*/  I2F.U32.RP R8, R0 ;  /* 0x0000000000087306 */ /* 0x000e220000209000 */
[----:B------:R-:W-:Y:S01]  /*0090*/  IMAD.IADD R7, R3, 0x1, R0 ;  /* 0x0000000103077824 */ /* 0x000fe200078e0200 */
[----:B------:R-:W-:Y:S01]  /*00a0*/  ISETP.NE.U32.AND P2, PT, R0, RZ, PT ;  /* 0x000000ff0000720c */ /* 0x000fe20003f45070 */
[----:B------:R-:W1:Y:S01]  /*00b0*/  LDCU.64 UR6, c[0x0][0x358] ;  /* 0x00006b00ff0677ac */ /* 0x000e620008000a00 */
[----:B------:R-:W-:Y:S01]  /*00c0*/  BSSY.RECONVERGENT B0, `(.L_x_40) ;  /* 0x0000033000007945 */ /* 0x000fe20003800200 */
[----:B------:R-:W-:Y:S01]  /*00d0*/  IMAD.MOV.U32 R26, RZ, RZ, R3 ;  /* 0x000000ffff1a7224 */ /* 0x000fe200078e0003 */
[CC--:B------:R-:W-:Y:S02]  /*00e0*/  ISETP.GE.U32.AND P0, PT, R7.reuse, R10.reuse, PT ;  /* 0x0000000a0700720c */ /* 0x0c0fe40003f06070 */
[----:B------:R-:W-:Y:S02]  /*00f0*/  VIMNMX.U32 R2, PT, PT, R7, R10, !PT ;  /* 0x0000000a07027248 */ /* 0x000fe40007fe0000 */
[----:B------:R-:W-:-:S04]  /*0100*/  SEL R6, RZ, 0x1, P0 ;  /* 0x00000001ff067807 */ /* 0x000fc80000000000 */
[----:B------:R-:W-:Y:S01]  /*0110*/  IADD3 R7, PT, PT, R2, -R7, -R6 ;  /* 0x8000000702077210 */ /* 0x000fe20007ffe806 */
[----:B0-----:R-:W0:Y:S02]  /*0120*/  MUFU.RCP R8, R8 ;  /* 0x0000000800087308 */ /* 0x001e240000001000 */
[----:B0-----:R-:W-:-:S06]  /*0130*/  VIADD R4, R8, 0xffffffe ;  /* 0x0ffffffe08047836 */ /* 0x001fcc0000000000 */
[----:B------:R0:W2:Y:S02]  /*0140*/  F2I.FTZ.U32.TRUNC.NTZ R5, R4 ;  /* 0x0000000400057305 */ /* 0x0000a4000021f000 */
[----:B0-----:R-:W-:Y:S02]  /*0150*/  HFMA2 R4, -RZ, RZ, 0, 0 ;  /* 0x00000000ff047431 */ /* 0x001fe400000001ff */
[----:B--2---:R-:W-:-:S04]  /*0160*/  IMAD.MOV R9, RZ, RZ, -R5 ;  /* 0x000000ffff097224 */ /* 0x004fc800078e0a05 */
[----:B------:R-:W-:-:S04]  /*0170*/  IMAD R9, R9, R0, RZ ;  /* 0x0000000009097224 */ /* 0x000fc800078e02ff */
[----:B------:R-:W-:-:S06]  /*0180*/  IMAD.HI.U32 R8, R5, R9, R4 ;  /* 0x0000000905087227 */ /* 0x000fcc00078e0004 */
[----:B------:R-:W-:-:S04]  /*0190*/  IMAD.HI.U32 R5, R8, R7, RZ ;  /* 0x0000000708057227 */ /* 0x000fc800078e00ff */
[----:B------:R-:W-:-:S04]  /*01a0*/  IMAD.MOV R2, RZ, RZ, -R5 ;  /* 0x000000ffff027224 */ /* 0x000fc800078e0a05 */
[----:B------:R-:W-:-:S05]  /*01b0*/  IMAD R7, R0, R2, R7 ;  /* 0x0000000200077224 */ /* 0x000fca00078e0207 */
[----:B------:R-:W-:-:S13]  /*01c0*/  ISETP.GE.U32.AND P0, PT, R7, R0, PT ;  /* 0x000000000700720c */ /* 0x000fda0003f06070 */
[----:B------:R-:W-:Y:S02]  /*01d0*/  @P0 IMAD.IADD R7, R7, 0x1, -R0 ;  /* 0x0000000107070824 */ /* 0x000fe400078e0a00 */
[----:B------:R-:W-:-:S03]  /*01e0*/  @P0 VIADD R5, R5, 0x1 ;  /* 0x0000000105050836 */ /* 0x000fc60000000000 */
[----:B------:R-:W-:-:S13]  /*01f0*/  ISETP.GE.U32.AND P1, PT, R7, R0, PT ;  /* 0x000000000700720c */ /* 0x000fda0003f26070 */
[----:B------:R-:W-:Y:S02]  /*0200*/  @P1 IADD3 R5, PT, PT, R5, 0x1, RZ ;  /* 0x0000000105051810 */ /* 0x000fe40007ffe0ff */
[----:B------:R-:W-:-:S05]  /*0210*/  @!P2 LOP3.LUT R5, RZ, R0, RZ, 0x33, !PT ;  /* 0x00000000ff05a212 */ /* 0x000fca00078e33ff */
[----:B------:R-:W-:-:S04]  /*0220*/  IMAD.IADD R2, R6, 0x1, R5 ;  /* 0x0000000106027824 */ /* 0x000fc800078e0205 */
[C---:B------:R-:W-:Y:S01]  /*0230*/  VIADD R6, R2.reuse, 0x1 ;  /* 0x0000000102067836 */ /* 0x040fe20000000000 */
[C---:B------:R-:W-:Y:S02]  /*0240*/  LOP3.LUT R4, R2.reuse, 0x3, RZ, 0xc0, !PT ;  /* 0x0000000302047812 */ /* 0x040fe400078ec0ff */
[----:B------:R-:W-:Y:S02]  /*0250*/  ISETP.GE.U32.AND P1, PT, R2, 0x3, PT ;  /* 0x000000030200780c */ /* 0x000fe40003f26070 */
[----:B------:R-:W-:Y:S02]  /*0260*/  ISETP.NE.AND P0, PT, R4, 0x3, PT ;  /* 0x000000030400780c */ /* 0x000fe40003f05270 */
[----:B------:R-:W-:-:S11]  /*0270*/  LOP3.LUT R6, R6, 0x3, RZ, 0xc0, !PT ;  /* 0x0000000306067812 */ /* 0x000fd600078ec0ff */
[----:B-1----:R-:W-:Y:S05]  /*0280*/  @!P0 BRA `(.L_x_41) ;  /* 0x0000000000588947 */ /* 0x002fea0003800000 */
[----:B------:R-:W0:Y:S01]  /*0290*/  S2R R19, SR_CgaCtaId ;  /* 0x0000000000137919 */ /* 0x000e220000008800 */
[----:B------:R-:W1:Y:S01]  /*02a0*/  LDC.64 R12, c[0x0][0x388] ;  /* 0x0000e200ff0c7b82 */ /* 0x000e620000000a00 */
[----:B------:R-:W-:Y:S01]  /*02b0*/  MOV R5, 0x400 ;  /* 0x0000040000057802 */ /* 0x000fe20000000f00 */
[----:B------:R-:W-:-:S03]  /*02c0*/  IMAD.MOV.U32 R26, RZ, RZ, R3 ;  /* 0x000000ffff1a7224 */ /* 0x000fc600078e0003 */
[----:B------:R-:W-:-:S03]  /*02d0*/  IADD3 R14, PT, PT, R5, 0x2000, RZ ;  /* 0x00002000050e7810 */ /* 0x000fc60007ffe0ff */
[----:B------:R-:W2:Y:S01]  /*02e0*/  LDC.64 R8, c[0x0][0x390] ;  /* 0x0000e400ff087b82 */ /* 0x000ea20000000a00 */
[C---:B0-----:R-:W-:Y:S01]  /*02f0*/  LEA R7, R19.reuse, R5, 0x18 ;  /* 0x0000000513077211 */ /* 0x041fe200078ec0ff */
[----:B------:R-:W-:Y:S01]  /*0300*/  IMAD.MOV.U32 R5, RZ, RZ, RZ ;  /* 0x000000ffff057224 */ /* 0x000fe200078e00ff */
[----:B------:R-:W-:-:S07]  /*0310*/  LEA R19, R19, R14, 0x18 ;  /* 0x0000000e13137211 */ /* 0x000fce00078ec0ff */
.L_x_42:
[----:B------:R-:W-:-:S04]  /*0320*/  IMAD R17, R26, R11, UR9 ;  /* 0x000000091a117e24 */ /* 0x000fc8000f8e020b */
[----:B01----:R-:W-:-:S04]  /*0330*/  IMAD.WIDE R14, R17, 0x8, R12 ;  /* 0x00000008110e7825 */ /* 0x003fc800078e020c */
[----:B--2---:R-:W-:Y:S02]  /*0340*/  IMAD.WIDE R16, R17, 0x4, R8 ;  /* 0x0000000411107825 */ /* 0x004fe400078e0208 */
[----:B------:R-:W2:Y:S04]  /*0350*/  LDG.E.64 R14, desc[UR6][R14.64] ;  /* 0x000000060e0e7981 */ /* 0x000ea8000c1e1b00 */
[----:B------:R-:W3:Y:S01]  /*0360*/  LDG.E R16, desc[UR6][R16.64] ;  /* 0x0000000610107981 */ /* 0x000ee2000c1e1900 */
[C---:B------:R-:W-:Y:S01]  /*0370*/  IMAD R18, R26.reuse, 0x8, R7 ;  /* 0x000000081a127824 */ /* 0x040fe200078e0207 */
[----:B------:R-:W-:Y:S01]  /*0380*/  LEA R21, R26, R19, 0x2 ;  /* 0x000000131a157211 */ /* 0x000fe200078e10ff */
[----:B------:R-:W-:Y:S02]  /*0390*/  VIADD R5, R5, 0x1 ;  /* 0x0000000105057836 */ /* 0x000fe40000000000 */
[----:B------:R-:W-:-:S03]  /*03a0*/  IMAD.IADD R26, R0, 0x1, R26 ;  /* 0x00000001001a7824 */ /* 0x000fc600078e021a */
[----:B------:R-:W-:Y:S01]  /*03b0*/  ISETP.NE.AND P0, PT, R5, R6, PT ;  /* 0x000000060500720c */ /* 0x000fe20003f05270 */
[----:B--2---:R0:W-:Y:S04]  /*03c0*/  STS.64 [R18], R14 ;  /* 0x0000000e12007388 */ /* 0x0041e80000000a00 */
[----:B---3--:R0:W-:Y:S08]  /*03d0*/  STS [R21], R16 ;  /* 0x0000001015007388 */ /* 0x0081f00000000800 */
[----:B------:R-:W-:Y:S05]  /*03e0*/  @P0 BRA `(.L_x_42) ;  /* 0xfffffffc00cc0947 */ /* 0x000fea000383ffff */
.L_x_41:
[----:B------:R-:W-:Y:S05]  /*03f0*/  BSYNC.RECONVERGENT B0 ;  /* 0x0000000000007941 */ /* 0x000fea0003800200 */
.L_x_40:
[----:B------:R-:W-:Y:S04]  /*0400*/  BSSY.RECONVERGENT B0, `(.L_x_43) ;  /* 0x0000033000007945 */ /* 0x000fe80003800200 */
[----:B------:R-:W-:Y:S05]  /*0410*/  @!P1 BRA `(.L_x_44) ;  /* 0x0000000000c49947 */ /* 0x000fea0003800000 */
[----:B------:R-:W1:Y:S01]  /*0420*/  S2R R8, SR_CgaCtaId ;  /* 0x0000000000087919 */ /* 0x000e620000008800 */
[----:B------:R-:W2:Y:S01]  /*0430*/  LDC.64 R12, c[0x0][0x388] ;  /* 0x0000e200ff0c7b82 */ /* 0x000ea20000000a00 */
[----:B------:R-:W-:-:S05]  /*0440*/  MOV R7, 0x400 ;  /* 0x0000040000077802 */ /* 0x000fca0000000f00 */
[----:B------:R-:W-:Y:S02]  /*0450*/  VIADD R5, R7, 0x2000 ;  /* 0x0000200007057836 */ /* 0x000fe40000000000 */
[----:B0-----:R-:W0:Y:S01]  /*0460*/  LDC.64 R14, c[0x0][0x390] ;  /* 0x0000e400ff0e7b82 */ /* 0x001e220000000a00 */
[C---:B-1----:R-:W-:Y:S02]  /*0470*/  LEA R7, R8.reuse, R7, 0x18 ;  /* 0x0000000708077211 */ /* 0x042fe400078ec0ff */
[----:B------:R-:W-:-:S07]  /*0480*/  LEA R5, R8, R5, 0x18 ;  /* 0x0000000508057211 */ /* 0x000fce00078ec0ff */
.L_x_45:
[----:B-1----:R-:W-:-:S04]  /*0490*/  IMAD R19, R26, R11, UR9 ;  /* 0x000000091a137e24 */ /* 0x002fc8000f8e020b */
[----:B--2---:R-:W-:-:S04]  /*04a0*/  IMAD.WIDE R24, R19, 0x8, R12 ;  /* 0x0000000813187825 */ /* 0x004fc800078e020c */
[----:B0-----:R-:W-:Y:S02]  /*04b0*/  IMAD.WIDE R18, R19, 0x4, R14 ;  /* 0x0000000413127825 */ /* 0x001fe400078e020e */
[----:B------:R-:W2:Y:S04]  /*04c0*/  LDG.E.64 R24, desc[UR6][R24.64] ;  /* 0x0000000618187981 */ /* 0x000ea8000c1e1b00 */
[----:B------:R-:W3:Y:S01]  /*04d0*/  LDG.E R22, desc[UR6][R18.64] ;  /* 0x0000000612167981 */ /* 0x000ee2000c1e1900 */
[----:B------:R-:W-:-:S05]  /*04e0*/  IADD3 R21, PT, PT, R0, R26, RZ ;  /* 0x0000001a00157210 */ /* 0x000fca0007ffe0ff */
[C---:B------:R-:W-:Y:S02]  /*04f0*/  IMAD R17, R21.reuse, R11, UR9 ;  /* 0x0000000915117e24 */ /* 0x040fe4000f8e020b */
[----:B------:R-:W-:Y:S02]  /*0500*/  IMAD.IADD R21, R21, 0x1, R0 ;  /* 0x0000000115157824 */ /* 0x000fe400078e0200 */
[----:B------:R-:W-:-:S04]  /*0510*/  IMAD.WIDE R8, R17, 0x4, R14 ;  /* 0x0000000411087825 */ /* 0x000fc800078e020e */
[C---:B------:R-:W-:Y:S02]  /*0520*/  IMAD R23, R26.reuse, 0x8, R7 ;  /* 0x000000081a177824 */ /* 0x040fe400078e0207 */
[----:B------:R0:W4:Y:S01]  /*0530*/  LDG.E R9, desc[UR6][R8.64] ;  /* 0x0000000608097981 */ /* 0x000122000c1e1900 */
[----:B------:R-:W-:Y:S01]  /*0540*/  IMAD.WIDE R16, R17, 0x8, R12 ;  /* 0x0000000811107825 */ /* 0x000fe200078e020c */
[----:B------:R-:W-:-:S05]  /*0550*/  LEA R27, R26, R5, 0x2 ;  /* 0x000000051a1b7211 */ /* 0x000fca00078e10ff */
[----:B------:R-:W5:Y:S01]  /*0560*/  LDG.E.64 R16, desc[UR6][R16.64] ;  /* 0x0000000610107981 */ /* 0x000f62000c1e1b00 */
[C---:B0-----:R-:W-:Y:S02]  /*0570*/  IMAD.IADD R8, R21.reuse, 0x1, R0 ;  /* 0x0000000115087824 */ /* 0x041fe400078e0200 */
[-C--:B------:R-:W-:Y:S02]  /*0580*/  IMAD R21, R21, R11.reuse, UR9 ;  /* 0x0000000915157e24 */ /* 0x080fe4000f8e020b */
[----:B------:R-:W-:-:S04]  /*0590*/  IMAD R19, R8, R11, UR9 ;  /* 0x0000000908137e24 */ /* 0x000fc8000f8e020b */
[----:B------:R-:W-:-:S04]  /*05a0*/  IMAD.WIDE R28, R19, 0x4, R14 ;  /* 0x00000004131c7825 */ /* 0x000fc800078e020e */
[----:B------:R-:W-:Y:S02]  /*05b0*/  IMAD.WIDE R18, R19, 0x8, R12 ;  /* 0x0000000813127825 */ /* 0x000fe400078e020c */
[----:B------:R-:W4:Y:S04]  /*05c0*/  LDG.E R28, desc[UR6][R28.64] ;  /* 0x000000061c1c7981 */ /* 0x000f28000c1e1900 */
[----:B------:R-:W4:Y:S04]  /*05d0*/  LDG.E.64 R18, desc[UR6][R18.64] ;  /* 0x0000000612127981 */ /* 0x000f28000c1e1b00 */
[----:B--2---:R0:W-:Y:S04]  /*05e0*/  STS.64 [R23], R24 ;  /* 0x0000001817007388 */ /* 0x0041e80000000a00 */
[----:B---3--:R1:W-:Y:S01]  /*05f0*/  STS [R27], R22 ;  /* 0x000000161b007388 */ /* 0x0083e20000000800 */
[----:B0-----:R-:W-:-:S04]  /*0600*/  IMAD.WIDE R24, R21, 0x4, R14 ;  /* 0x0000000415187825 */ /* 0x001fc800078e020e */
[----:B------:R-:W-:Y:S01]  /*0610*/  IMAD.WIDE R20, R21, 0x8, R12 ;  /* 0x0000000815147825 */ /* 0x000fe200078e020c */
[----:B-1----:R0:W2:Y:S05]  /*0620*/  LDG.E R22, desc[UR6][R24.64] ;  /* 0x0000000618167981 */ /* 0x0020aa000c1e1900 */
[----:B------:R-:W3:Y:S01]  /*0630*/  LDG.E.64 R20, desc[UR6][R20.64] ;  /* 0x0000000614147981 */ /* 0x000ee2000c1e1b00 */
[C---:B------:R-:W-:Y:S02]  /*0640*/  IMAD R23, R0.reuse, 0x8, R23 ;  /* 0x0000000800177824 */ /* 0x040fe400078e0217 */
[C---:B0-----:R-:W-:Y:S02]  /*0650*/  IMAD R24, R0.reuse, 0x4, R27 ;  /* 0x0000000400187824 */ /* 0x041fe400078e021b */
[----:B------:R-:W-:-:S03]  /*0660*/  IMAD R27, R0, 0x8, R23 ;  /* 0x00000008001b7824 */ /* 0x000fc600078e0217 */
[C---:B------:R-:W-:Y:S01]  /*0670*/  LEA R25, R0.reuse, R24, 0x2 ;  /* 0x0000001800197211 */ /* 0x040fe200078e10ff */
[----:B-----5:R-:W-:Y:S01]  /*0680*/  STS.64 [R23], R16 ;  /* 0x0000001017007388 */ /* 0x020fe20000000a00 */
[----:B------:R-:W-:-:S03]  /*0690*/  IMAD R29, R0, 0x8, R27 ;  /* 0x00000008001d7824 */ /* 0x000fc600078e021b */
[----:B----4-:R0:W-:Y:S01]  /*06a0*/  STS [R24], R9 ;  /* 0x0000000918007388 */ /* 0x0101e20000000800 */
[----:B------:R-:W-:Y:S02]  /*06b0*/  IMAD.IADD R26, R8, 0x1, R0 ;  /* 0x00000001081a7824 */ /* 0x000fe400078e0200 */
[----:B0-----:R-:W-:-:S03]  /*06c0*/  IMAD R9, R0, 0x4, R25 ;  /* 0x0000000400097824 */ /* 0x001fc600078e0219 */
[----:B------:R-:W-:Y:S01]  /*06d0*/  ISETP.GE.AND P0, PT, R26, R10, PT ;  /* 0x0000000a1a00720c */ /* 0x000fe20003f06270 */
[----:B---3--:R1:W-:Y:S04]  /*06e0*/  STS.64 [R27], R20 ;  /* 0x000000141b007388 */ /* 0x0083e80000000a00 */
[----:B--2---:R1:W-:Y:S04]  /*06f0*/  STS [R25], R22 ;  /* 0x0000001619007388 */ /* 0x0043e80000000800 */
[----:B------:R1:W-:Y:S04]  /*0700*/  STS.64 [R29], R18 ;  /* 0x000000121d007388 */ /* 0x0003e80000000a00 */
[----:B------:R1:W-:Y:S01]  /*0710*/  STS [R9], R28 ;  /* 0x0000001c09007388 */ /* 0x0003e20000000800 */
[----:B------:R-:W-:Y:S05]  /*0720*/  @!P0 BRA `(.L_x_45) ;  /* 0xfffffffc00588947 */ /* 0x000fea000383ffff */
.L_x_44:
[----:B------:R-:W-:Y:S05]  /*0730*/  BSYNC.RECONVERGENT B0 ;  /* 0x0000000000007941 */ /* 0x000fea0003800200 */
.L_x_43:
[----:B------:R-:W-:Y:S01]  /*0740*/  I2FP.F32.U32 R7, R10 ;  /* 0x0000000a00077245 */ /* 0x000fe20000201000 */
[----:B------:R-:W-:Y:S01]  /*0750*/  IMAD.MOV.U32 R12, RZ, RZ, 0x3dc6b27f ;  /* 0x3dc6b27fff0c7424 */ /* 0x000fe200078e00ff */
[----:B------:R-:W-:Y:S02]  /*0760*/  BAR.SYNC.DEFER_BLOCKING 0x0 ;  /* 0x0000000000007b1d */ /* 0x000fe40000010000 */
[C---:B------:R-:W-:Y:S02]  /*0770*/  IADD3 R5, PT, PT, R7.reuse, -0x3f3504f3, RZ ;  /* 0xc0cafb0d07057810 */ /* 0x040fe40007ffe0ff */
[----:B------:R-:W-:Y:S02]  /*0780*/  ISETP.GT.U32.AND P0, PT, R7, 0x7f7fffff, PT ;  /* 0x7f7fffff0700780c */ /* 0x000fe40003f04070 */
[----:B------:R-:W-:-:S05]  /*0790*/  LOP3.LUT R8, R5, 0xff800000, RZ, 0xc0, !PT ;  /* 0xff80000005087812 */ /* 0x000fca00078ec0ff */
[----:B------:R-:W-:-:S04]  /*07a0*/  IMAD.IADD R5, R7, 0x1, -R8 ;  /* 0x0000000107057824 */ /* 0x000fc800078e0a08 */
[----:B-1----:R-:W-:Y:S01]  /*07b0*/  FADD R9, R5, -1 ;  /* 0xbf80000005097421 */ /* 0x002fe20000000000 */
[----:B------:R-:W-:Y:S01]  /*07c0*/  I2FP.F32.S32 R5, R8 ;  /* 0x0000000800057245 */ /* 0x000fe20000201400 */
[----:B------:R-:W-:Y:S02]  /*07d0*/  IMAD.MOV.U32 R8, RZ, RZ, 0x7f800000 ;  /* 0x7f800000ff087424 */ /* 0x000fe400078e00ff */
[----:B------:R-:W-:Y:S02]  /*07e0*/  FFMA R12, R9, R12, -0.16845393180847167969 ;  /* 0xbe2c7f30090c7423 */ /* 0x000fe4000000000c */
[----:B------:R-:W-:Y:S02]  /*07f0*/  FFMA R5, R5, 1.1920928955078125e-07, RZ ;  /* 0x3400000005057823 */ /* 0x000fe400000000ff */
[----:B------:R-:W-:-:S04]  /*0800*/  FFMA R12, R9, R12, 0.1716887056827545166 ;  /* 0x3e2fcf2a090c7423 */ /* 0x000fc8000000000c */
[----:B------:R-:W-:-:S04]  /*0810*/  FFMA R12, R9, R12, -0.17900948226451873779 ;  /* 0xbe374e43090c7423 */ /* 0x000fc8000000000c */
[----:B------:R-:W-:-:S04]  /*0820*/  FFMA R12, R9, R12, 0.20512372255325317383 ;  /* 0x3e520bf4090c7423 */ /* 0x000fc8000000000c */
[----:B------:R-:W-:-:S04]  /*0830*/  FFMA R12, R9, R12, -0.24046532809734344482 ;  /* 0xbe763c8b090c7423 */ /* 0x000fc8000000000c */
[----:B------:R-:W-:-:S04]  /*0840*/  FFMA R12, R9, R12, 0.28857114911079406738 ;  /* 0x3e93bf99090c7423 */ /* 0x000fc8000000000c */
[----:B------:R-:W-:-:S04]  /*0850*/  FFMA R12, R9, R12, -0.36067417263984680176 ;  /* 0xbeb8aa49090c7423 */ /* 0x000fc8000000000c */
[----:B------:R-:W-:-:S04]  /*0860*/  FFMA R12, R9, R12, 0.48089820146560668945 ;  /* 0x3ef6384a090c7423 */ /* 0x000fc8000000000c */
[----:B------:R-:W-:-:S04]  /*0870*/  FFMA R12, R9, R12, -0.72134751081466674805 ;  /* 0xbf38aa3b090c7423 */ /* 0x000fc8000000000c */
[----:B------:R-:W-:-:S04]  /*0880*/  FMUL R12, R9, R12 ;  /* 0x0000000c090c7220 */ /* 0x000fc80000400000 */
[----:B------:R-:W-:-:S04]  /*0890*/  FMUL R12, R9, R12 ;  /* 0x0000000c090c7220 */ /* 0x000fc80000400000 */
[----:B------:R-:W-:-:S04]  /*08a0*/  FFMA R12, R9, 1.4426950216293334961, R12 ;  /* 0x3fb8aa3b090c7823 */ /* 0x000fc8000000000c */
[----:B------:R-:W-:Y:S01]  /*08b0*/  FADD R12, R5, R12 ;  /* 0x0000000c050c7221 */ /* 0x000fe20000000000 */
[----:B------:R-:W-:Y:S01]  /*08c0*/  @P0 FFMA R12, R7, R8, +INF ;  /* 0x7f800000070c0423 */ /* 0x000fe20000000008 */
[----:B------:R-:W-:-:S03]  /*08d0*/  ISETP.NE.AND P0, PT, R10, RZ, PT ;  /* 0x000000ff0a00720c */ /* 0x000fc60003f05270 */
[----:B------:R-:W1:Y:S02]  /*08e0*/  FRND.CEIL R5, R12 ;  /* 0x0000000c00057307 */ /* 0x000e640000209000 */
[----:B-1----:R-:W-:-:S04]  /*08f0*/  FSEL R5, R5, -INF , P0 ;  /* 0xff80000005057808 */ /* 0x002fc80000000000 */
[----:B------:R-:W-:-:S13]  /*0900*/  FSETP.GE.AND P0, PT, R5, 1, PT ;  /* 0x3f8000000500780b */ /* 0x000fda0003f06000 */
[----:B------:R-:W-:Y:S05]  /*0910*/  @!P0 BRA `(.L_x_46) ;  /* 0x0000000c00548947 */ /* 0x000fea0003800000 */
[----:B------:R-:W-:-:S05]  /*0920*/  UMOV UR8, 0x1 ;  /* 0x0000000100087882 */ /* 0x000fca0000000000 */
.L_x_61:
[----:B-1----:R-:W1:Y:S02]  /*0930*/  I2F.F64.U32 R24, UR8 ;  /* 0x0000000800187d12 */ /* 0x002e640008201800 */
[----:B-1----:R-:W-:Y:S02]  /*0940*/  MOV R26, R24 ;  /* 0x00000018001a7202 */ /* 0x002fe40000000f00 */
[----:B--2---:R-:W-:-:S07]  /*0950*/  MOV R24, 0x970 ;  /* 0x0000097000187802 */ /* 0x004fce0000000f00 */
[----:B0-----:R-:W-:Y:S05]  /*0960*/  CALL.REL.NOINC `($_Z14verticalSweep4iiP4int2PiS1_$__internal_accurate_pow) ;  /* 0x0000001000207944 */ /* 0x001fea0003c00000 */
[----:B------:R-:W-:Y:S01]  /*0970*/  UIADD3 UR10, UPT, UPT, UR8, -0x1, URZ ;  /* 0xffffffff080a7890 */ /* 0x000fe2000fffe0ff */
[----:B------:R-:W-:Y:S08]  /*0980*/  F2I.F64.TRUNC R7, R8 ;  /* 0x0000000800077311 */ /* 0x000ff0000030d100 */
[----:B------:R-:W0:Y:S02]  /*0990*/  I2F.F64 R24, UR10 ;  /* 0x0000000a00187d12 */ /* 0x000e240008201c00 */
[----:B0-----:R-:W-:Y:S01]  /*09a0*/  IMAD.MOV.U32 R26, RZ, RZ, R24 ;  /* 0x000000ffff1a7224 */ /* 0x001fe200078e0018 */
[----:B------:R-:W-:-:S07]  /*09b0*/  MOV R24, 0x9d0 ;  /* 0x000009d000187802 */ /* 0x000fce0000000f00 */
[----:B------:R-:W-:Y:S05]  /*09c0*/  CALL.REL.NOINC `($_Z14verticalSweep4iiP4int2PiS1_$__internal_accurate_pow) ;  /* 0x0000001000087944 */ /* 0x000fea0003c00000 */
[----:B------:R-:W-:Y:S01]  /*09d0*/  ISETP.NE.AND P0, PT, RZ, UR10, PT ;  /* 0x0000000aff007c0c */ /* 0x000fe2000bf05270 */
[----:B------:R-:W-:Y:S01]  /*09e0*/  BSSY.RECONVERGENT B2, `(.L_x_47) ;  /* 0x00000c4000027945 */ /* 0x000fe20003800200 */
[----:B------:R-:W-:Y:S02]  /*09f0*/  IMAD.MOV.U32 R11, RZ, RZ, R3 ;  /* 0x000000ffff0b7224 */ /* 0x000fe400078e0003 */
[----:B------:R-:W-:Y:S02]  /*0a00*/  FSEL R8, R8, RZ, P0 ;  /* 0x000000ff08087208 */ /* 0x000fe40000000000 */
[----:B------:R-:W-:-:S04]  /*0a10*/  FSEL R9, R9, 1.875, P0 ;  /* 0x3ff0000009097808 */ /* 0x000fc80000000000 */
[----:B------:R0:W1:Y:S03]  /*0a20*/  F2I.F64.TRUNC R23, R8 ;  /* 0x0000000800177311 */ /* 0x000066000030d100 */
.L_x_60:
[----:B--2---:R-:W-:Y:S01]  /*0a30*/  IABS R14, R7 ;  /* 0x00000007000e7213 */ /* 0x004fe20000000000 */
[----:B------:R-:W2:Y:S01]  /*0a40*/  LDCU UR4, c[0x0][0x380] ;  /* 0x00007000ff0477ac */ /* 0x000ea20008000800 */
[----:B------:R-:W-:Y:S01]  /*0a50*/  LOP3.LUT R15, RZ, R11, RZ, 0x33, !PT ;  /* 0x0000000bff0f7212 */ /* 0x000fe200078e33ff */
[----:B------:R-:W-:Y:S01]  /*0a60*/  BSSY.RECONVERGENT B1, `(.L_x_48) ;  /* 0x00000b8000017945 */ /* 0x000fe20003800200 */
[----:B------:R-:W3:Y:S01]  /*0a70*/  I2F.RP R16, R14 ;  /* 0x0000000e00107306 */ /* 0x000ee20000209400 */
[----:B------:R-:W-:Y:S02]  /*0a80*/  IABS R18, R7 ;  /* 0x0000000700127213 */ /* 0x000fe40000000000 */
[----:B------:R-:W-:-:S03]  /*0a90*/  ISETP.NE.AND P1, PT, R7, RZ, PT ;  /* 0x000000ff0700720c */ /* 0x000fc60003f25270 */
[----:B------:R-:W-:Y:S02]  /*0aa0*/  IMAD.MOV R18, RZ, RZ, -R18 ;  /* 0x000000ffff127224 */ /* 0x000fe400078e0a12 */
[----:B---3--:R-:W3:Y:S01]  /*0ab0*/  MUFU.RCP R16, R16 ;  /* 0x0000001000107308 */ /* 0x008ee20000001000 */
[----:B--2---:R-:W-:-:S04]  /*0ac0*/  IMAD.U32 R10, RZ, RZ, UR4 ;  /* 0x00000004ff0a7e24 */ /* 0x004fc8000f8e00ff */
[----:B------:R-:W-:Y:S02]  /*0ad0*/  IMAD.IADD R15, R15, 0x1, R10 ;  /* 0x000000010f0f7824 */ /* 0x000fe400078e020a */
[----:B---3--:R-:W-:-:S03]  /*0ae0*/  VIADD R12, R16, 0xffffffe ;  /* 0x0ffffffe100c7836 */ /* 0x008fc60000000000 */
[----:B------:R-:W-:Y:S01]  /*0af0*/  IABS R16, R15 ;  /* 0x0000000f00107213 */ /* 0x000fe20000000000 */
[----:B------:R2:W3:Y:S02]  /*0b00*/  F2I.FTZ.U32.TRUNC.NTZ R13, R12 ;  /* 0x0000000c000d7305 */ /* 0x0004e4000021f000 */
[----:B--2---:R-:W-:Y:S01]  /*0b10*/  HFMA2 R12, -RZ, RZ, 0, 0 ;  /* 0x00000000ff0c7431 */ /* 0x004fe200000001ff */
[----:B---3--:R-:W-:-:S05]  /*0b20*/  IADD3 R17, PT, PT, RZ, -R13, RZ ;  /* 0x8000000dff117210 */ /* 0x008fca0007ffe0ff */
[----:B------:R-:W-:-:S04]  /*0b30*/  IMAD R17, R17, R14, RZ ;  /* 0x0000000e11117224 */ /* 0x000fc800078e02ff */
[----:B------:R-:W-:-:S04]  /*0b40*/  IMAD.HI.U32 R13, R13, R17, R12 ;  /* 0x000000110d0d7227 */ /* 0x000fc800078e000c */
[----:B------:R-:W-:Y:S02]  /*0b50*/  IMAD.MOV.U32 R12, RZ, RZ, R16 ;  /* 0x000000ffff0c7224 */ /* 0x000fe400078e0010 */
[----:B------:R-:W-:Y:S02]  /*0b60*/  IMAD.MOV.U32 R16, RZ, RZ, R18 ;  /* 0x000000ffff107224 */ /* 0x000fe400078e0012 */
[----:B------:R-:W-:-:S04]  /*0b70*/  IMAD.HI.U32 R13, R13, R12, RZ ;  /* 0x0000000c0d0d7227 */ /* 0x000fc800078e00ff */
[----:B------:R-:W-:-:S05]  /*0b80*/  IMAD R13, R13, R16, R12 ;  /* 0x000000100d0d7224 */ /* 0x000fca00078e020c */
[----:B------:R-:W-:-:S13]  /*0b90*/  ISETP.GT.U32.AND P0, PT, R14, R13, PT ;  /* 0x0000000d0e00720c */ /* 0x000fda0003f04070 */
[----:B------:R-:W-:Y:S01]  /*0ba0*/  @!P0 IMAD.IADD R13, R13, 0x1, -R14 ;  /* 0x000000010d0d8824 */ /* 0x000fe200078e0a0e */
[----:B------:R-:W-:-:S04]  /*0bb0*/  ISETP.GE.AND P0, PT, R15, RZ, PT ;  /* 0x000000ff0f00720c */ /* 0x000fc80003f06270 */
[----:B------:R-:W-:-:S13]  /*0bc0*/  ISETP.GT.U32.AND P2, PT, R14, R13, PT ;  /* 0x0000000d0e00720c */ /* 0x000fda0003f44070 */
[----:B------:R-:W-:-:S05]  /*0bd0*/  @!P2 IADD3 R13, PT, PT, R13, -R14, RZ ;  /* 0x8000000e0d0da210 */ /* 0x000fca0007ffe0ff */
[----:B------:R-:W-:Y:S01]  /*0be0*/  @!P0 IMAD.MOV R13, RZ, RZ, -R13 ;  /* 0x000000ffff0d8224 */ /* 0x000fe200078e0a0d */
[----:B------:R-:W-:-:S04]  /*0bf0*/  @!P1 LOP3.LUT R13, RZ, R7, RZ, 0x33, !PT ;  /* 0x00000007ff0d9212 */ /* 0x000fc800078e33ff */
[----:B------:R-:W2:Y:S02]  /*0c00*/  I2F.F64 R16, R13 ;  /* 0x0000000d00107312 */ /* 0x000ea40000201c00 */
[----:B--2---:R-:W-:-:S14]  /*0c10*/  DSETP.GTU.AND P1, PT, R8, R16, PT ;  /* 0x000000100800722a */ /* 0x004fdc0003f2c000 */
[----:B------:R-:W-:Y:S05]  /*0c20*/  @P1 BRA `(.L_x_49) ;  /* 0x00000008006c1947 */ /* 0x000fea0003800000 */
[----:B-1----:R-:W-:Y:S01]  /*0c30*/  IABS R19, R23 ;  /* 0x0000001700137213 */ /* 0x002fe20000000000 */
[----:B------:R-:W-:Y:S03]  /*0c40*/  BSSY.RECONVERGENT B0, `(.L_x_50) ;  /* 0x0000087000007945 */ /* 0x000fe60003800200 */
[----:B------:R-:W1:Y:S08]  /*0c50*/  I2F.RP R13, R19 ;  /* 0x00000013000d7306 */ /* 0x000e700000209400 */
[----:B-1----:R-:W1:Y:S02]  /*0c60*/  MUFU.RCP R13, R13 ;  /* 0x0000000d000d7308 */ /* 0x002e640000001000 */
[----:B-1----:R-:W-:-:S06]  /*0c70*/  VIADD R16, R13, 0xffffffe ;  /* 0x0ffffffe0d107836 */ /* 0x002fcc0000000000 */
[----:B------:R1:W2:Y:S02]  /*0c80*/  F2I.FTZ.U32.TRUNC.NTZ R17, R16 ;  /* 0x0000001000117305 */ /* 0x0002a4000021f000 */
[----:B-1----:R-:W-:Y:S01]  /*0c90*/  MOV R16, RZ ;  /* 0x000000ff00107202 */ /* 0x002fe20000000f00 */
[----:B--2---:R-:W-:-:S04]  /*0ca0*/  IMAD.MOV R14, RZ, RZ, -R17 ;  /* 0x000000ffff0e7224 */ /* 0x004fc800078e0a11 */
[----:B------:R-:W-:Y:S01]  /*0cb0*/  IMAD R21, R14, R19, RZ ;  /* 0x000000130e157224 */ /* 0x000fe200078e02ff */
[----:B------:R-:W-:-:S03]  /*0cc0*/  IABS R14, R23 ;  /* 0x00000017000e7213 */ /* 0x000fc60000000000 */
[----:B------:R-:W-:-:S04]  /*0cd0*/  IMAD.HI.U32 R17, R17, R21, R16 ;  /* 0x0000001511117227 */ /* 0x000fc800078e0010 */
[----:B------:R-:W-:Y:S02]  /*0ce0*/  IMAD.MOV R14, RZ, RZ, -R14 ;  /* 0x000000ffff0e7224 */ /* 0x000fe400078e0a0e */
[----:B------:R-:W-:-:S04]  /*0cf0*/  IMAD.HI.U32 R17, R17, R12, RZ ;  /* 0x0000000c11117227 */ /* 0x000fc800078e00ff */
[----:B------:R-:W-:-:S05]  /*0d00*/  IMAD R12, R17, R14, R12 ;  /* 0x0000000e110c7224 */ /* 0x000fca00078e020c */
[----:B------:R-:W-:-:S13]  /*0d10*/  ISETP.GT.U32.AND P1, PT, R19, R12, PT ;  /* 0x0000000c1300720c */ /* 0x000fda0003f24070 */
[----:B------:R-:W-:Y:S01]  /*0d20*/  @!P1 IMAD.IADD R12, R12, 0x1, -R19 ;  /* 0x000000010c0c9824 */ /* 0x000fe200078e0a13 */
[----:B------:R-:W-:-:S04]  /*0d30*/  ISETP.NE.AND P1, PT, R23, RZ, PT ;  /* 0x000000ff1700720c */ /* 0x000fc80003f25270 */
[----:B------:R-:W-:-:S13]  /*0d40*/  ISETP.GT.U32.AND P2, PT, R19, R12, PT ;  /* 0x0000000c1300720c */ /* 0x000fda0003f44070 */
[----:B------:R-:W-:Y:S02]  /*0d50*/  @!P2 IMAD.IADD R12, R12, 0x1, -R19 ;  /* 0x000000010c0ca824 */ /* 0x000fe400078e0a13 */
[----:B------:R-:W-:-:S03]  /*0d60*/  IMAD.MOV.U32 R19, RZ, RZ, RZ ;  /* 0x000000ffff137224 */ /* 0x000fc600078e00ff */
[----:B------:R-:W-:-:S05]  /*0d70*/  MOV R16, R12 ;  /* 0x0000000c00107202 */ /* 0x000fca0000000f00 */
[----:B------:R-:W-:Y:S01]  /*0d80*/  @!P0 IMAD.MOV R16, RZ, RZ, -R16 ;  /* 0x000000ffff108224 */ /* 0x000fe200078e0a10 */
[----:B------:R-:W-:-:S04]  /*0d90*/  @!P1 LOP3.LUT R16, RZ, R23, RZ, 0x33, !PT ;  /* 0x00000017ff109212 */ /* 0x000fc800078e33ff */
[----:B------:R-:W-:-:S04]  /*0da0*/  IADD3 R12, PT, PT, R16, R10, -R15 ;  /* 0x0000000a100c7210 */ /* 0x000fc80007ffe80f */
[----:B------:R-:W-:-:S13]  /*0db0*/  ISETP.GT.AND P0, PT, R12, R11, PT ;  /* 0x0000000b0c00720c */ /* 0x000fda0003f04270 */
[----:B------:R-:W-:Y:S05]  /*0dc0*/  @!P0 BRA `(.L_x_51) ;  /* 0x0000000400b88947 */ /* 0x000fea0003800000 */
[C---:B------:R-:W-:Y:S01]  /*0dd0*/  ISETP.GE.U32.AND P0, PT, R16.reuse, 0xf, PT ;  /* 0x0000000f1000780c */ /* 0x040fe20003f06070 */
[----:B------:R-:W-:Y:S01]  /*0de0*/  BSSY.RECONVERGENT B3, `(.L_x_52) ;  /* 0x0000030000037945 */ /* 0x000fe20003800200 */
[----:B------:R-:W-:Y:S01]  /*0df0*/  IADD3 R13, PT, PT, R16, 0x1, RZ ;  /* 0x00000001100d7810 */ /* 0x000fe20007ffe0ff */
[----:B------:R-:W-:Y:S02]  /*0e00*/  IMAD.MOV.U32 R19, RZ, RZ, RZ ;  /* 0x000000ffff137224 */ /* 0x000fe400078e00ff */
[----:B------:R-:W-:Y:S01]  /*0e10*/  IMAD.MOV.U32 R14, RZ, RZ, R12 ;  /* 0x000000ffff0e7224 */ /* 0x000fe200078e000c */
[----:B------:R-:W-:-:S07]  /*0e20*/  LOP3.LUT R24, R13, 0xf, RZ, 0xc0, !PT ;  /* 0x0000000f0d187812 */ /* 0x000fce00078ec0ff */
[----:B------:R-:W-:Y:S05]  /*0e30*/  @!P0 BRA `(.L_x_53) ;  /* 0x0000000000a88947 */ /* 0x000fea0003800000 */
[----:B------:R-:W1:Y:S01]  /*0e40*/  S2UR UR5, SR_CgaCtaId ;  /* 0x00000000000579c3 */ /* 0x000e620000008800 */
[----:B------:R-:W-:Y:S01]  /*0e50*/  UMOV UR4, 0x400 ;  /* 0x0000040000047882 */ /* 0x000fe20000000000 */
[----:B------:R-:W-:Y:S01]  /*0e60*/  IADD3 R14, PT, PT, R16, R11, RZ ;  /* 0x0000000b100e7210 */ /* 0x000fe20007ffe0ff */
[----:B------:R-:W-:Y:S01]  /*0e70*/  UIADD3 UR4, UPT, UPT, UR4, 0x2000, URZ ;  /* 0x0000200004047890 */ /* 0x000fe2000fffe0ff */
[----:B------:R-:W-:Y:S01]  /*0e80*/  LOP3.LUT R15, R13, 0xfffffff0, RZ, 0xc0, !PT ;  /* 0xfffffff00d0f7812 */ /* 0x000fe200078ec0ff */
[----:B------:R-:W-:Y:S01]  /*0e90*/  BSSY.RECONVERGENT B4, `(.L_x_54) ;  /* 0x0000023000047945 */ /* 0x000fe20003800200 */
[----:B------:R-:W-:-:S03]  /*0ea0*/  IMAD.MOV.U32 R19, RZ, RZ, RZ ;  /* 0x000000ffff137224 */ /* 0x000fc600078e00ff */
[----:B------:R-:W-:Y:S01]  /*0eb0*/  IMAD.MOV R15, RZ, RZ, -R15 ;  /* 0x000000ffff0f7224 */ /* 0x000fe200078e0a0f */
[----:B-1----:R-:W-:-:S06]  /*0ec0*/  ULEA UR4, UR5, UR4, 0x18 ;  /* 0x0000000405047291 */ /* 0x002fcc000f8ec0ff */
[----:B------:R-:W-:-:S04]  /*0ed0*/  LEA R16, R14, UR4, 0x2 ;  /* 0x000000040e107c11 */ /* 0x000fc8000f8e10ff */
[----:B------:R-:W-:-:S07]  /*0ee0*/  IADD3 R16, PT, PT, R16, -0x1c, RZ ;  /* 0xffffffe410107810 */ /* 0x000fce0007ffe0ff */
.L_x_55:
[----:B------:R-:W-:Y:S01]  /*0ef0*/  LDS R20, [R16+0x1c] ;  /* 0x00001c0010147984 */ /* 0x000fe20000000800 */
[----:B------:R-:W-:Y:S02]  /*0f00*/  VIADD R15, R15, 0x10 ;  /* 0x000000100f0f7836 */ /* 0x000fe40000000000 */
[----:B------:R-:W-:Y:S01]  /*0f10*/  VIADD R14, R14, 0xfffffff0 ;  /* 0xfffffff00e0e7836 */ /* 0x000fe20000000000 */
[----:B------:R-:W1:Y:S02]  /*0f20*/  LDS R21, [R16+0x18] ;  /* 0x0000180010157984 */ /* 0x000e640000000800 */
[----:B------:R-:W-:Y:S02]  /*0f30*/  ISETP.NE.AND P0, PT, R15, RZ, PT ;  /* 0x000000ff0f00720c */ /* 0x000fe40003f05270 */
[----:B------:R-:W-:Y:S04]  /*0f40*/  LDS R22, [R16+0x14] ;  /* 0x0000140010167984 */ /* 0x000fe80000000800 */
[----:B------:R-:W2:Y:S04]  /*0f50*/  LDS R25, [R16+0x10] ;  /* 0x0000100010197984 */ /* 0x000ea80000000800 */
[----:B------:R-:W-:Y:S04]  /*0f60*/  LDS R17, [R16+0xc] ;  /* 0x00000c0010117984 */ /* 0x000fe80000000800 */
[----:B------:R-:W3:Y:S01]  /*0f70*/  LDS R18, [R16+0x8] ;  /* 0x0000080010127984 */ /* 0x000ee20000000800 */
[----:B-1----:R-:W-:-:S03]  /*0f80*/  IADD3 R21, PT, PT, R21, R20, R19 ;  /* 0x0000001415157210 */ /* 0x002fc60007ffe013 */
[----:B------:R-:W-:Y:S04]  /*0f90*/  LDS R20, [R16+0x4] ;  /* 0x0000040010147984 */ /* 0x000fe80000000800 */
[----:B------:R-:W1:Y:S01]  /*0fa0*/  LDS R19, [R16] ;  /* 0x0000000010137984 */ /* 0x000e620000000800 */
[----:B--2---:R-:W-:-:S03]  /*0fb0*/  IADD3 R25, PT, PT, R25, R22, R21 ;  /* 0x0000001619197210 */ /* 0x004fc60007ffe015 */
[----:B------:R-:W-:Y:S04]  /*0fc0*/  LDS R22, [R16+-0x4] ;  /* 0xfffffc0010167984 */ /* 0x000fe80000000800 */
[----:B------:R-:W2:Y:S01]  /*0fd0*/  LDS R21, [R16+-0x8] ;  /* 0xfffff80010157984 */ /* 0x000ea20000000800 */
[----:B---3--:R-:W-:-:S03]  /*0fe0*/  IADD3 R25, PT, PT, R18, R17, R25 ;  /* 0x0000001112197210 */ /* 0x008fc60007ffe019 */
[----:B------:R-:W-:Y:S04]  /*0ff0*/  LDS R18, [R16+-0xc] ;  /* 0xfffff40010127984 */ /* 0x000fe80000000800 */
[----:B------:R-:W3:Y:S01]  /*1000*/  LDS R17, [R16+-0x10] ;  /* 0xfffff00010117984 */ /* 0x000ee20000000800 */
[----:B-1----:R-:W-:-:S03]  /*1010*/  IADD3 R19, PT, PT, R19, R20, R25 ;  /* 0x0000001413137210 */ /* 0x002fc60007ffe019 */
[----:B------:R-:W-:Y:S04]  /*1020*/  LDS R20, [R16+-0x14] ;  /* 0xffffec0010147984 */ /* 0x000fe80000000800 */
[----:B------:R-:W1:Y:S01]  /*1030*/  LDS R25, [R16+-0x18] ;  /* 0xffffe80010197984 */ /* 0x000e620000000800 */
[----:B--2---:R-:W-:-:S03]  /*1040*/  IADD3 R19, PT, PT, R21, R22, R19 ;  /* 0x0000001615137210 */ /* 0x004fc60007ffe013 */
[----:B------:R-:W-:Y:S04]  /*1050*/  LDS R22, [R16+-0x1c] ;  /* 0xffffe40010167984 */ /* 0x000fe80000000800 */
[----:B------:R2:W4:Y:S01]  /*1060*/  LDS R21, [R16+-0x20] ;  /* 0xffffe00010157984 */ /* 0x0005220000000800 */
[----:B---3--:R-:W-:Y:S02]  /*1070*/  IADD3 R17, PT, PT, R17, R18, R19 ;  /* 0x0000001211117210 */ /* 0x008fe40007ffe013 */
[----:B--2---:R-:W-:Y:S02]  /*1080*/  IADD3 R16, PT, PT, R16, -0x40, RZ ;  /* 0xffffffc010107810 */ /* 0x004fe40007ffe0ff */
[----:B-1----:R-:W-:-:S04]  /*1090*/  IADD3 R17, PT, PT, R25, R20, R17 ;  /* 0x0000001419117210 */ /* 0x002fc80007ffe011 */
[----:B----4-:R-:W-:Y:S01]  /*10a0*/  IADD3 R19, PT, PT, R21, R22, R17 ;  /* 0x0000001615137210 */ /* 0x010fe20007ffe011 */
[----:B------:R-:W-:Y:S06]  /*10b0*/  @P0 BRA `(.L_x_55) ;  /* 0xfffffffc008c0947 */ /* 0x000fec000383ffff */
[----:B------:R-:W-:Y:S05]  /*10c0*/  BSYNC.RECONVERGENT B4 ;  /* 0x0000000000047941 */ /* 0x000fea0003800200 */
.L_x_54:
[----:B------:R-:W-:-:S07]  /*10d0*/  VIADD R14, R14, 0x1 ;  /* 0x000000010e0e7836 */ /* 0x000fce0000000000 */
.L_x_53:
[----:B------:R-:W-:Y:S05]  /*10e0*/  BSYNC.RECONVERGENT B3 ;  /* 0x0000000000037941 */ /* 0x000fea0003800200 */
.L_x_52:
[----:B------:R-:W-:-:S13]  /*10f0*/  ISETP.NE.AND P0, PT, R24, RZ, PT ;  /* 0x000000ff1800720c */ /* 0x000fda0003f05270 */
[----:B------:R-:W-:Y:S05]  /*1100*/  @!P0 BRA `(.L_x_51) ;  /* 0x0000000000e88947 */ /* 0x000fea0003800000 */
[----:B------:R-:W-:Y:S01]  /*1110*/  ISETP.GE.U32.AND P0, PT, R24, 0x8, PT ;  /* 0x000000081800780c */ /* 0x000fe20003f06070 */
[----:B------:R-:W-:Y:S01]  /*1120*/  BSSY.RECONVERGENT B3, `(.L_x_56) ;  /* 0x0000016000037945 */ /* 0x000fe20003800200 */
[----:B------:R-:W-:-:S04]  /*1130*/  LOP3.LUT R22, R13, 0x7, RZ, 0xc0, !PT ;  /* 0x000000070d167812 */ /* 0x000fc800078ec0ff */
[----:B------:R-:W-:-:S07]  /*1140*/  ISETP.NE.AND P1, PT, R22, RZ, PT ;  /* 0x000000ff1600720c */ /* 0x000fce0003f25270 */
[----:B------:R-:W-:Y:S06]  /*1150*/  @!P0 BRA `(.L_x_57) ;  /* 0x0000000000488947 */ /* 0x000fec0003800000 */
[----:B------:R-:W1:Y:S01]  /*1160*/  S2UR UR5, SR_CgaCtaId ;  /* 0x00000000000579c3 */ /* 0x000e620000008800 */
[----:B------:R-:W-:Y:S02]  /*1170*/  UMOV UR4, 0x400 ;  /* 0x0000040000047882 */ /* 0x000fe40000000000 */
[----:B------:R-:W-:-:S04]  /*1180*/  UIADD3 UR4, UPT, UPT, UR4, 0x2000, URZ ;  /* 0x0000200004047890 */ /* 0x000fc8000fffe0ff */
[----:B-1----:R-:W-:-:S06]  /*1190*/  ULEA UR4, UR5, UR4, 0x18 ;  /* 0x0000000405047291 */ /* 0x002fcc000f8ec0ff */
[C---:B------:R-:W-:Y:S01]  /*11a0*/  LEA R15, R14.reuse, UR4, 0x2 ;  /* 0x000000040e0f7c11 */ /* 0x040fe2000f8e10ff */
[----:B------:R-:W-:-:S04]  /*11b0*/  VIADD R14, R14, 0xfffffff8 ;  /* 0xfffffff80e0e7836 */ /* 0x000fc80000000000 */
[----:B------:R-:W-:Y:S04]  /*11c0*/  LDS R16, [R15+-0x4] ;  /* 0xfffffc000f107984 */ /* 0x000fe80000000800 */
[----:B------:R-:W1:Y:S04]  /*11d0*/  LDS R17, [R15+-0x8] ;  /* 0xfffff8000f117984 */ /* 0x000e680000000800 */
[----:B------:R-:W-:Y:S04]  /*11e0*/  LDS R21, [R15+-0xc] ;  /* 0xfffff4000f157984 */ /* 0x000fe80000000800 */
[----:B------:R-:W2:Y:S04]  /*11f0*/  LDS R18, [R15+-0x10] ;  /* 0xfffff0000f127984 */ /* 0x000ea80000000800 */
[----:B------:R-:W-:Y:S04]  /*1200*/  LDS R25, [R15+-0x14] ;  /* 0xffffec000f197984 */ /* 0x000fe80000000800 */
[----:B------:R-:W3:Y:S04]  /*1210*/  LDS R20, [R15+-0x18] ;  /* 0xffffe8000f147984 */ /* 0x000ee80000000800 */
[----:B------:R-:W-:Y:S04]  /*1220*/  LDS R27, [R15+-0x1c] ;  /* 0xffffe4000f1b7984 */ /* 0x000fe80000000800 */
[----:B------:R-:W4:Y:S01]  /*1230*/  LDS R24, [R15+-0x20] ;  /* 0xffffe0000f187984 */ /* 0x000f220000000800 */
[----:B-1----:R-:W-:-:S04]  /*1240*/  IADD3 R16, PT, PT, R17, R16, R19 ;  /* 0x0000001011107210 */ /* 0x002fc80007ffe013 */
[----:B--2---:R-:W-:-:S04]  /*1250*/  IADD3 R16, PT, PT, R18, R21, R16 ;  /* 0x0000001512107210 */ /* 0x004fc80007ffe010 */
[----:B---3--:R-:W-:-:S04]  /*1260*/  IADD3 R16, PT, PT, R20, R25, R16 ;  /* 0x0000001914107210 */ /* 0x008fc80007ffe010 */
[----:B----4-:R-:W-:-:S07]  /*1270*/  IADD3 R19, PT, PT, R24, R27, R16 ;  /* 0x0000001b18137210 */ /* 0x010fce0007ffe010 */
.L_x_57:
[----:B------:R-:W-:Y:S05]  /*1280*/  BSYNC.RECONVERGENT B3 ;  /* 0x0000000000037941 */ /* 0x000fea0003800200 */
.L_x_56:
        /* <DEDUP_REMOVED lines=10> */
[C---:B------:R-:W-:Y:S02]  /*1330*/  LEA R15, R14.reuse, UR4, 0x2 ;  /* 0x000000040e0f7c11 */ /* 0x040fe4000f8e10ff */
[----:B------:R-:W-:-:S03]  /*1340*/  IADD3 R14, PT, PT, R14, -0x4, RZ ;  /* 0xfffffffc0e0e7810 */ /* 0x000fc60007ffe0ff */
[----:B------:R-:W-:Y:S04]  /*1350*/  LDS R16, [R15+-0x4] ;  /* 0xfffffc000f107984 */ /* 0x000fe80000000800 */
[----:B------:R-:W1:Y:S04]  /*1360*/  LDS R17, [R15+-0x8] ;  /* 0xfffff8000f117984 */ /* 0x000e680000000800 */
[----:B------:R-:W-:Y:S04]  /*1370*/  LDS R21, [R15+-0xc] ;  /* 0xfffff4000f157984 */ /* 0x000fe80000000800 */
[----:B------:R-:W2:Y:S01]  /*1380*/  LDS R18, [R15+-0x10] ;  /* 0xfffff0000f127984 */ /* 0x000ea20000000800 */
[----:B-1----:R-:W-:-:S04]  /*1390*/  IADD3 R16, PT, PT, R17, R16, R19 ;  /* 0x0000001011107210 */ /* 0x002fc80007ffe013 */
[----:B--2---:R-:W-:-:S07]  /*13a0*/  IADD3 R19, PT, PT, R18, R21, R16 ;  /* 0x0000001512137210 */ /* 0x004fce0007ffe010 */
.L_x_59:
[----:B------:R-:W-:Y:S05]  /*13b0*/  BSYNC.RECONVERGENT B3 ;  /* 0x0000000000037941 */ /* 0x000fea0003800200 */
.L_x_58:
[----:B------:R-:W-:Y:S05]  /*13c0*/  @!P1 BRA `(.L_x_51) ;  /* 0x0000000000389947 */ /* 0x000fea0003800000 */
[----:B------:R-:W1:Y:S01]  /*13d0*/  S2UR UR5, SR_CgaCtaId ;  /* 0x00000000000579c3 */ /* 0x000e620000008800 */
[----:B------:R-:W-:Y:S01]  /*13e0*/  UMOV UR4, 0x400 ;  /* 0x0000040000047882 */ /* 0x000fe20000000000 */
[----:B------:R-:W-:Y:S01]  /*13f0*/  ISETP.NE.AND P0, PT, R13, 0x1, PT ;  /* 0x000000010d00780c */ /* 0x000fe20003f05270 */
[----:B------:R-:W-:-:S04]  /*1400*/  UIADD3 UR4, UPT, UPT, UR4, 0x2000, URZ ;  /* 0x0000200004047890 */ /* 0x000fc8000fffe0ff */
[----:B-1----:R-:W-:-:S06]  /*1410*/  ULEA UR4, UR5, UR4, 0x18 ;  /* 0x0000000405047291 */ /* 0x002fcc000f8ec0ff */
[----:B------:R-:W-:-:S05]  /*1420*/  LEA R15, R14, UR4, 0x2 ;  /* 0x000000040e0f7c11 */ /* 0x000fca000f8e10ff */
[----:B------:R-:W1:Y:S02]  /*1430*/  LDS R14, [R15+-0x4] ;  /* 0xfffffc000f0e7984 */ /* 0x000e640000000800 */
[----:B-1----:R-:W-:Y:S01]  /*1440*/  IMAD.IADD R19, R19, 0x1, R14 ;  /* 0x0000000113137824 */ /* 0x002fe200078e020e */
[----:B------:R-:W-:Y:S06]  /*1450*/  @!P0 BRA `(.L_x_51) ;  /* 0x0000000000148947 */ /* 0x000fec0003800000 */
[----:B------:R-:W-:Y:S01]  /*1460*/  ISETP.NE.AND P0, PT, R13, 0x2, PT ;  /* 0x000000020d00780c */ /* 0x000fe20003f05270 */
[----:B------:R-:W1:-:S12]  /*1470*/  LDS R14, [R15+-0x8] ;  /* 0xfffff8000f0e7984 */ /* 0x000e580000000800 */
[----:B------:R-:W2:Y:S01]  /*1480*/  @P0 LDS R16, [R15+-0xc] ;  /* 0xfffff4000f100984 */ /* 0x000ea20000000800 */
[----:B-1----:R-:W-:-:S05]  /*1490*/  IMAD.IADD R19, R19, 0x1, R14 ;  /* 0x0000000113137824 */ /* 0x002fca00078e020e */
[----:B--2---:R-:W-:-:S07]  /*14a0*/  @P0 IADD3 R19, PT, PT, R19, R16, RZ ;  /* 0x0000001013130210 */ /* 0x004fce0007ffe0ff */
.L_x_51:
[----:B------:R-:W-:Y:S05]  /*14b0*/  BSYNC.RECONVERGENT B0 ;  /* 0x0000000000007941 */ /* 0x000fea0003800200 */
.L_x_50:
[----:B------:R-:W1:Y:S01]  /*14c0*/  S2R R14, SR_CgaCtaId ;  /* 0x00000000000e7919 */ /* 0x000e620000008800 */
[----:B------:R-:W-:-:S04]  /*14d0*/  MOV R13, 0x400 ;  /* 0x00000400000d7802 */ /* 0x000fc80000000f00 */
[----:B-1----:R-:W-:-:S05]  /*14e0*/  LEA R13, R14, R13, 0x18 ;  /* 0x0000000d0e0d7211 */ /* 0x002fca00078ec0ff */
[----:B------:R-:W-:-:S06]  /*14f0*/  IMAD R12, R12, 0x8, R13 ;  /* 0x000000080c0c7824 */ /* 0x000fcc00078e020d */
[----:B------:R-:W1:Y:S02]  /*1500*/  LDS R12, [R12] ;  /* 0x000000000c0c7984 */ /* 0x000e640000000800 */
[----:B-1----:R-:W-:-:S13]  /*1510*/  ISETP.NE.AND P0, PT, R12, 0x7fffffff, PT ;  /* 0x7fffffff0c00780c */ /* 0x002fda0003f05270 */
[----:B------:R-:W-:Y:S05]  /*1520*/  @!P0 BRA `(.L_x_49) ;  /* 0x00000000002c8947 */ /* 0x000fea0003800000 */
[----:B------:R-:W-:Y:S01]  /*1530*/  IMAD R16, R11, 0x8, R13 ;  /* 0x000000080b107824 */ /* 0x000fe200078e020d */
[----:B------:R-:W-:-:S04]  /*1540*/  IADD3 R12, PT, PT, R12, R19, RZ ;  /* 0x000000130c0c7210 */ /* 0x000fc80007ffe0ff */
[----:B------:R-:W1:Y:S02]  /*1550*/  LDS R13, [R16] ;  /* 0x00000000100d7984 */ /* 0x000e640000000800 */
[----:B-1----:R-:W-:-:S13]  /*1560*/  ISETP.GT.AND P0, PT, R13, R12, PT ;  /* 0x0000000c0d00720c */ /* 0x002fda0003f04270 */
[----:B------:R-:W1:Y:S01]  /*1570*/  @P0 LDC R18, c[0x0][0x384] ;  /* 0x0000e100ff120b82 */ /* 0x000e620000000800 */
[----:B------:R-:W-:-:S07]  /*1580*/  @P0 IMAD.MOV.U32 R17, RZ, RZ, 0x1 ;  /* 0x00000001ff110424 */ /* 0x000fce00078e00ff */
[----:B------:R-:W2:Y:S01]  /*1590*/  @P0 LDC.64 R14, c[0x0][0x398] ;  /* 0x0000e600ff0e0b82 */ /* 0x000ea20000000a00 */
[----:B-1----:R-:W-:-:S04]  /*15a0*/  @P0 IMAD R13, R11, R18, R18 ;  /* 0x000000120b0d0224 */ /* 0x002fc800078e0212 */
[----:B------:R-:W-:Y:S01]  /*15b0*/  @P0 VIADD R13, R13, UR9 ;  /* 0x000000090d0d0c36 */ /* 0x000fe20008000000 */
[----:B--2---:R2:W-:Y:S04]  /*15c0*/  @P0 STG.E desc[UR6][R14.64], R17 ;  /* 0x000000110e000986 */ /* 0x0045e8000c101906 */
[----:B------:R2:W-:Y:S02]  /*15d0*/  @P0 STS.64 [R16], R12 ;  /* 0x0000000c10000388 */ /* 0x0005e40000000a00 */
.L_x_49:
[----:B------:R-:W-:Y:S05]  /*15e0*/  BSYNC.RECONVERGENT B1 ;  /* 0x0000000000017941 */ /* 0x000fea0003800200 */
.L_x_48:
[----:B------:R-:W-:-:S04]  /*15f0*/  IADD3 R11, PT, PT, R0, R11, RZ ;  /* 0x0000000b000b7210 */ /* 0x000fc80007ffe0ff */
[----:B------:R-:W-:-:S13]  /*1600*/  ISETP.GE.AND P0, PT, R11, R10, PT ;  /* 0x0000000a0b00720c */ /* 0x000fda0003f06270 */
[----:B------:R-:W-:Y:S05]  /*1610*/  @!P0 BRA `(.L_x_60) ;  /* 0xfffffff400048947 */ /* 0x000fea000383ffff */
[----:B------:R-:W-:Y:S05]  /*1620*/  BSYNC.RECONVERGENT B2 ;  /* 0x0000000000027941 */ /* 0x000fea0003800200 */
.L_x_47:
[----:B------:R-:W-:-:S06]  /*1630*/  UIADD3 UR8, UPT, UPT, UR8, 0x1, URZ ;  /* 0x0000000108087890 */ /* 0x000fcc000fffe0ff */
[----:B0-----:R-:W-:-:S04]  /*1640*/  I2FP.F32.U32 R8, UR8 ;  /* 0x0000000800087c45 */ /* 0x001fc80008201000 */
[----:B------:R-:W-:-:S13]  /*1650*/  FSETP.GE.AND P0, PT, R5, R8, PT ;  /* 0x000000080500720b */ /* 0x000fda0003f06000 */
[----:B------:R-:W-:Y:S05]  /*1660*/  @P0 BRA `(.L_x_61) ;  /* 0xfffffff000b00947 */ /* 0x000fea000383ffff */
.L_x_46:
[----:B------:R-:W-:Y:S01]  /*1670*/  BAR.SYNC.DEFER_BLOCKING 0x0 ;  /* 0x0000000000007b1d */ /* 0x000fe20000010000 */
[----:B------:R-:W-:Y:S02]  /*1680*/  ISETP.NE.AND P0, PT, R4, 0x3, PT ;  /* 0x000000030400780c */ /* 0x000fe40003f05270 */
[----:B------:R-:W-:-:S03]  /*1690*/  ISETP.GE.U32.AND P1, PT, R2, 0x3, PT ;  /* 0x000000030200780c */ /* 0x000fc60003f26070 */
[----:B------:R-:W-:Y:S08]  /*16a0*/  BSSY.RECONVERGENT B0, `(.L_x_62) ;  /* 0x0000013000007945 */ /* 0x000ff00003800200 */
[----:B------:R-:W-:Y:S05]  /*16b0*/  @!P0 BRA `(.L_x_63) ;  /* 0x0000000000448947 */ /* 0x000fea0003800000 */
[----:B------:R-:W3:Y:S01]  /*16c0*/  S2UR UR5, SR_CgaCtaId ;  /* 0x00000000000579c3 */ /* 0x000ee20000008800 */
[----:B------:R-:W-:Y:S01]  /*16d0*/  UMOV UR4, 0x400 ;  /* 0x0000040000047882 */ /* 0x000fe20000000000 */
[----:B------:R-:W-:-:S06]  /*16e0*/  IMAD.MOV R2, RZ, RZ, -R6 ;  /* 0x000000ffff027224 */ /* 0x000fcc00078e0a06 */
[----:B0-2---:R-:W0:Y:S08]  /*16f0*/  LDC R14, c[0x0][0x384] ;  /* 0x0000e100ff0e7b82 */ /* 0x005e300000000800 */
[----:B------:R-:W2:Y:S01]  /*1700*/  LDC.64 R8, c[0x0][0x388] ;  /* 0x0000e200ff087b82 */ /* 0x000ea20000000a00 */
[----:B---3--:R-:W-:-:S06]  /*1710*/  ULEA UR4, UR5, UR4, 0x18 ;  /* 0x0000000405047291 */ /* 0x008fcc000f8ec0ff */
[C---:B------:R-:W-:Y:S01]  /*1720*/  LEA R7, R3.reuse, UR4, 0x3 ;  /* 0x0000000403077c11 */ /* 0x040fe2000f8e18ff */
[----:B0-----:R-:W-:Y:S02]  /*1730*/  IMAD R11, R3, R14, UR9 ;  /* 0x00000009030b7e24 */ /* 0x001fe4000f8e020e */
[----:B------:R-:W-:-:S07]  /*1740*/  IMAD R3, R6, R0, R3 ;  /* 0x0000000006037224 */ /* 0x000fce00078e0203 */
.L_x_64:
[----:B---3--:R0:W3:Y:S01]  /*1750*/  LDS.64 R12, [R7] ;  /* 0x00000000070c7984 */ /* 0x0080e20000000a00 */
[----:B--2---:R-:W-:-:S04]  /*1760*/  IMAD.WIDE R4, R11, 0x8, R8 ;  /* 0x000000080b047825 */ /* 0x004fc800078e0208 */
[----:B------:R-:W-:Y:S02]  /*1770*/  VIADD R2, R2, 0x1 ;  /* 0x0000000102027836 */ /* 0x000fe40000000000 */
[C---:B------:R-:W-:Y:S01]  /*1780*/  IMAD R11, R0.reuse, R14, R11 ;  /* 0x0000000e000b7224 */ /* 0x040fe200078e020b */
[----:B0-----:R-:W-:Y:S02]  /*1790*/  LEA R7, R0, R7, 0x3 ;  /* 0x0000000700077211 */ /* 0x001fe400078e18ff */
[----:B------:R-:W-:Y:S01]  /*17a0*/  ISETP.NE.AND P0, PT, R2, RZ, PT ;  /* 0x000000ff0200720c */ /* 0x000fe20003f05270 */
[----:B---3--:R3:W-:-:S12]  /*17b0*/  STG.E.64 desc[UR6][R4.64], R12 ;  /* 0x0000000c04007986 */ /* 0x0087d8000c101b06 */
[----:B------:R-:W-:Y:S05]  /*17c0*/  @P0 BRA `(.L_x_64) ;  /* 0xfffffffc00e00947 */ /* 0x000fea000383ffff */
.L_x_63:
[----:B------:R-:W-:Y:S05]  /*17d0*/  BSYNC.RECONVERGENT B0 ;  /* 0x0000000000007941 */ /* 0x000fea0003800200 */
.L_x_62:
[----:B------:R-:W-:Y:S05]  /*17e0*/  @!P1 EXIT ;  /* 0x000000000000994d */ /* 0x000fea0003800000 */
[----:B------:R-:W4:Y:S01]  /*17f0*/  S2UR UR5, SR_CgaCtaId ;  /* 0x00000000000579c3 */ /* 0x000f220000008800 */
[----:B------:R-:W-:-:S07]  /*1800*/  UMOV UR4, 0x400 ;  /* 0x0000040000047882 */ /* 0x000fce0000000000 */
[----:B------:R-:W0:Y:S08]  /*1810*/  LDC R2, c[0x0][0x384] ;  /* 0x0000e100ff027b82 */ /* 0x000e300000000800 */
[----:B---3--:R-:W3:Y:S01]  /*1820*/  LDC.64 R4, c[0x0][0x388] ;  /* 0x0000e200ff047b82 */ /* 0x008ee20000000a00 */
[----:B----4-:R-:W-:-:S12]  /*1830*/  ULEA UR4, UR5, UR4, 0x18 ;  /* 0x0000000405047291 */ /* 0x010fd8000f8ec0ff */
.L_x_65:
[C---:B0-2---:R-:W-:Y:S01]  /*1840*/  LEA R15, R3.reuse, UR4, 0x3 ;  /* 0x00000004030f7c11 */ /* 0x045fe2000f8e18ff */
[C---:B------:R-:W-:Y:S02]  /*1850*/  IMAD.IADD R11, R0.reuse, 0x1, R3 ;  /* 0x00000001000b7824 */ /* 0x040fe400078e0203 */
[----:B------:R-:W-:Y:S02]  /*1860*/  IMAD R17, R3, R2, UR9 ;  /* 0x0000000903117e24 */ /* 0x000fe4000f8e0202 */
[C---:B------:R-:W-:Y:S02]  /*1870*/  IMAD R13, R0.reuse, 0x8, R15 ;  /* 0x00000008000d7824 */ /* 0x040fe400078e020f */
[----:B------:R-:W0:Y:S01]  /*1880*/  LDS.64 R14, [R15] ;  /* 0x000000000f0e7984 */ /* 0x000e220000000a00 */
[----:B------:R-:W-:Y:S02]  /*1890*/  IMAD.IADD R21, R11, 0x1, R0 ;  /* 0x000000010b157824 */ /* 0x000fe400078e0200 */
[----:B------:R-:W-:-:S02]  /*18a0*/  IMAD R9, R0, 0x8, R13 ;  /* 0x0000000800097824 */ /* 0x000fc400078e020d */
[----:B------:R-:W2:Y:S01]  /*18b0*/  LDS.64 R12, [R13] ;  /* 0x000000000d0c7984 */ /* 0x000ea20000000a00 */
[----:B------:R-:W-:Y:S01]  /*18c0*/  IADD3 R25, PT, PT, R21, R0, RZ ;  /* 0x0000000015197210 */ /* 0x000fe20007ffe0ff */
[-C--:B------:R-:W-:Y:S01]  /*18d0*/  IMAD R19, R11, R2.reuse, UR9 ;  /* 0x000000090b137e24 */ /* 0x080fe2000f8e0202 */
[----:B------:R-:W-:Y:S01]  /*18e0*/  LEA R6, R0, R9, 0x3 ;  /* 0x0000000900067211 */ /* 0x000fe200078e18ff */
[-C--:B------:R-:W-:Y:S01]  /*18f0*/  IMAD R21, R21, R2.reuse, UR9 ;  /* 0x0000000915157e24 */ /* 0x080fe2000f8e0202 */
[----:B------:R-:W4:Y:S01]  /*1900*/  LDS.64 R8, [R9] ;  /* 0x0000000009087984 */ /* 0x000f220000000a00 */
[----:B-1----:R-:W-:Y:S02]  /*1910*/  IMAD R23, R25, R2, UR9 ;  /* 0x0000000919177e24 */ /* 0x002fe4000f8e0202 */
[--C-:B---3--:R-:W-:Y:S01]  /*1920*/  IMAD.WIDE R16, R17, 0x8, R4.reuse ;  /* 0x0000000811107825 */ /* 0x108fe200078e0204 */
[----:B------:R-:W1:Y:S03]  /*1930*/  LDS.64 R6, [R6] ;  /* 0x0000000006067984 */ /* 0x000e660000000a00 */
[----:B------:R-:W-:-:S04]  /*1940*/  IMAD.WIDE R18, R19, 0x8, R4 ;  /* 0x0000000813127825 */ /* 0x000fc800078e0204 */
[----:B------:R-:W-:-:S04]  /*1950*/  IMAD.WIDE R20, R21, 0x8, R4 ;  /* 0x0000000815147825 */ /* 0x000fc800078e0204 */
[----:B------:R-:W-:-:S04]  /*1960*/  IMAD.WIDE R22, R23, 0x8, R4 ;  /* 0x0000000817167825 */ /* 0x000fc800078e0204 */
[----:B------:R-:W-:-:S05]  /*1970*/  IMAD.IADD R3, R25, 0x1, R0 ;  /* 0x0000000119037824 */ /* 0x000fca00078e0200 */
[----:B------:R-:W-:Y:S01]  /*1980*/  ISETP.GE.AND P0, PT, R3, R10, PT ;  /* 0x0000000a0300720c */ /* 0x000fe20003f06270 */
[----:B0-----:R0:W-:Y:S04]  /*1990*/  STG.E.64 desc[UR6][R16.64], R14 ;  /* 0x0000000e10007986 */ /* 0x0011e8000c101b06 */
[----:B--2---:R0:W-:Y:S04]  /*19a0*/  STG.E.64 desc[UR6][R18.64], R12 ;  /* 0x0000000c12007986 */ /* 0x0041e8000c101b06 */
[----:B----4-:R0:W-:Y:S04]  /*19b0*/  STG.E.64 desc[UR6][R20.64], R8 ;  /* 0x0000000814007986 */ /* 0x0101e8000c101b06 */
[----:B-1----:R0:W-:Y:S01]  /*19c0*/  STG.E.64 desc[UR6][R22.64], R6 ;  /* 0x0000000616007986 */ /* 0x0021e2000c101b06 */
[----:B------:R-:W-:Y:S05]  /*19d0*/  @!P0 BRA `(.L_x_65) ;  /* 0xfffffffc00988947 */ /* 0x000fea000383ffff */
[----:B------:R-:W-:Y:S05]  /*19e0*/  EXIT ;  /* 0x000000000000794d */ /* 0x000fea0003800000 */
        .type           $_Z14verticalSweep4iiP4int2PiS1_$__internal_accurate_pow,@function
        .size           $_Z14verticalSweep4iiP4int2PiS1_$__internal_accurate_pow,(.L_x_337 - $_Z14verticalSweep4iiP4int2PiS1_$__internal_accurate_pow)
$_Z14verticalSweep4iiP4int2PiS1_$__internal_accurate_pow:
[----:B------:R-:W0:Y:S01]  /*19f0*/  MUFU.RCP64H R15, 2 ;  /* 0x40000000000f7908 */ /* 0x000e220000001800 */
[----:B------:R-:W-:Y:S02]  /*1a00*/  HFMA2 R9, -RZ, RZ, 2, 0 ;  /* 0x40000000ff097431 */ /* 0x000fe400000001ff */
[----:B------:R-:W-:Y:S01]  /*1a10*/  IMAD.MOV.U32 R8, RZ, RZ, 0x0 ;  /* 0x00000000ff087424 */ /* 0x000fe200078e00ff */
[----:B------:R-:W-:Y:S01]  /*1a20*/  MOV R11, 0x3ed0f5d2 ;  /* 0x3ed0f5d2000b7802 */ /* 0x000fe20000000f00 */
[----:B------:R-:W-:Y:S01]  /*1a30*/  IMAD.MOV.U32 R14, RZ, RZ, RZ ;  /* 0x000000ffff0e7224 */ /* 0x000fe200078e00ff */
[----:B------:R-:W-:Y:S01]  /*1a40*/  UMOV UR4, 0x7d2cafe2 ;  /* 0x7d2cafe200047882 */ /* 0x000fe20000000000 */
[----:B------:R-:W-:Y:S01]  /*1a50*/  IMAD.MOV.U32 R10, RZ, RZ, 0x41ad3b5a ;  /* 0x41ad3b5aff0a7424 */ /* 0x000fe200078e00ff */
[----:B------:R-:W-:-:S03]  /*1a60*/  UMOV UR5, 0x3eb0f5ff ;  /* 0x3eb0f5ff00057882 */ /* 0x000fc60000000000 */
[----:B0-----:R-:W-:-:S08]  /*1a70*/  DFMA R8, R14, -R8, 1 ;  /* 0x3ff000000e08742b */ /* 0x001fd00000000808 */
[----:B------:R-:W-:-:S08]  /*1a80*/  DFMA R8, R8, R8, R8 ;  /* 0x000000080808722b */ /* 0x000fd00000000008 */
[----:B------:R-:W-:-:S08]  /*1a90*/  DFMA R14, R14, R8, R14 ;  /* 0x000000080e0e722b */ /* 0x000fd0000000000e */
[----:B------:R-:W-:-:S08]  /*1aa0*/  DMUL R8, RZ, R14 ;  /* 0x0000000eff087228 */ /* 0x000fd00000000000 */
[----:B------:R-:W-:-:S08]  /*1ab0*/  DFMA R8, RZ, R14, R8 ;  /* 0x0000000eff08722b */ /* 0x000fd00000000008 */
[----:B------:R-:W-:Y:S02]  /*1ac0*/  DMUL R20, R8, R8 ;  /* 0x0000000808147228 */ /* 0x000fe40000000000 */
[----:B------:R-:W-:-:S06]  /*1ad0*/  DADD R12, RZ, -R8 ;  /* 0x00000000ff0c7229 */ /* 0x000fcc0000000808 */
[----:B------:R-:W-:Y:S01]  /*1ae0*/  DFMA R10, R20, UR4, R10 ;  /* 0x00000004140a7c2b */ /* 0x000fe2000800000a */
[----:B------:R-:W-:Y:S01]  /*1af0*/  UMOV UR4, 0x75488a3f ;  /* 0x75488a3f00047882 */ /* 0x000fe20000000000 */
[----:B------:R-:W-:Y:S01]  /*1b00*/  UMOV UR5, 0x3ef3b20a ;  /* 0x3ef3b20a00057882 */ /* 0x000fe20000000000 */
[----:B------:R-:W-:-:S05]  /*1b10*/  DADD R12, R12, R12 ;  /* 0x000000000c0c7229 */ /* 0x000fca000000000c */
[----:B------:R-:W-:Y:S01]  /*1b20*/  DFMA R10, R20, R10, UR4 ;  /* 0x00000004140a7e2b */ /* 0x000fe2000800000a */
[----:B------:R-:W-:Y:S01]  /*1b30*/  UMOV UR4, 0xe4faecd5 ;  /* 0xe4faecd500047882 */ /* 0x000fe20000000000 */
[----:B------:R-:W-:Y:S01]  /*1b40*/  UMOV UR5, 0x3f1745cd ;  /* 0x3f1745cd00057882 */ /* 0x000fe20000000000 */
[----:B------:R-:W-:-:S05]  /*1b50*/  DFMA R12, RZ, -R8, R12 ;  /* 0x80000008ff0c722b */ /* 0x000fca000000000c */
[----:B------:R-:W-:Y:S01]  /*1b60*/  DFMA R10, R20, R10, UR4 ;  /* 0x00000004140a7e2b */ /* 0x000fe2000800000a */
[----:B------:R-:W-:Y:S01]  /*1b70*/  UMOV UR4, 0x258a578b ;  /* 0x258a578b00047882 */ /* 0x000fe20000000000 */
[----:B------:R-:W-:Y:S01]  /*1b80*/  UMOV UR5, 0x3f3c71c7 ;  /* 0x3f3c71c700057882 */ /* 0x000fe20000000000 */
[----:B------:R-:W-:Y:S02]  /*1b90*/  DMUL R12, R14, R12 ;  /* 0x0000000c0e0c7228 */ /* 0x000fe40000000000 */
[----:B------:R-:W-:-:S03]  /*1ba0*/  DMUL R14, R8, R8 ;  /* 0x00000008080e7228 */ /* 0x000fc60000000000 */
[----:B------:R-:W-:Y:S01]  /*1bb0*/  DFMA R18, R20, R10, UR4 ;  /* 0x0000000414127e2b */ /* 0x000fe2000800000a */
[----:B------:R-:W-:Y:S01]  /*1bc0*/  UMOV UR4, 0x9242b910 ;  /* 0x9242b91000047882 */ /* 0x000fe20000000000 */
[----:B------:R-:W-:-:S03]  /*1bd0*/  UMOV UR5, 0x3f624924 ;  /* 0x3f62492400057882 */ /* 0x000fc60000000000 */
[----:B------:R-:W-:-:S03]  /*1be0*/  DFMA R22, R8, R8, -R14 ;  /* 0x000000080816722b */ /* 0x000fc6000000080e */
[----:B------:R-:W-:Y:S01]  /*1bf0*/  DFMA R18, R20, R18, UR4 ;  /* 0x0000000414127e2b */ /* 0x000fe20008000012 */
[----:B------:R-:W-:Y:S01]  /*1c00*/  UMOV UR4, 0x99999dfb ;  /* 0x99999dfb00047882 */ /* 0x000fe20000000000 */
[----:B------:R-:W-:-:S06]  /*1c10*/  UMOV UR5, 0x3f899999 ;  /* 0x3f89999900057882 */ /* 0x000fcc0000000000 */
[----:B------:R-:W-:Y:S01]  /*1c20*/  DFMA R18, R20, R18, UR4 ;  /* 0x0000000414127e2b */ /* 0x000fe20008000012 */
[----:B------:R-:W-:Y:S01]  /*1c30*/  UMOV UR4, 0x55555555 ;  /* 0x5555555500047882 */ /* 0x000fe20000000000 */
[----:B------:R-:W-:-:S06]  /*1c40*/  UMOV UR5, 0x3fb55555 ;  /* 0x3fb5555500057882 */ /* 0x000fcc0000000000 */
[----:B------:R-:W-:-:S08]  /*1c50*/  DFMA R10, R20, R18, UR4 ;  /* 0x00000004140a7e2b */ /* 0x000fd00008000012 */
[----:B------:R-:W-:Y:S01]  /*1c60*/  DADD R16, -R10, UR4 ;  /* 0x000000040a107e29 */ /* 0x000fe20008000100 */
[----:B------:R-:W-:Y:S01]  /*1c70*/  UMOV UR4, 0xb9e7b0 ;  /* 0x00b9e7b000047882 */ /* 0x000fe20000000000 */
[----:B------:R-:W-:-:S06]  /*1c80*/  UMOV UR5, 0x3c46a4cb ;  /* 0x3c46a4cb00057882 */ /* 0x000fcc0000000000 */
[----:B------:R-:W-:Y:S02]  /*1c90*/  DFMA R16, R20, R18, R16 ;  /* 0x000000121410722b */ /* 0x000fe40000000010 */
[----:B------:R-:W-:Y:S01]  /*1ca0*/  DMUL R18, R8, R14 ;  /* 0x0000000e08127228 */ /* 0x000fe20000000000 */
[----:B------:R-:W-:Y:S02]  /*1cb0*/  VIADD R21, R13, 0x100000 ;  /* 0x001000000d157836 */ /* 0x000fe40000000000 */
[----:B------:R-:W-:-:S03]  /*1cc0*/  IMAD.MOV.U32 R20, RZ, RZ, R12 ;  /* 0x000000ffff147224 */ /* 0x000fc600078e000c */
[----:B------:R-:W-:Y:S01]  /*1cd0*/  DADD R16, R16, -UR4 ;  /* 0x8000000410107e29 */ /* 0x000fe20008000000 */
[----:B------:R-:W-:Y:S01]  /*1ce0*/  UMOV UR4, 0x0 ;  /* 0x0000000000047882 */ /* 0x000fe20000000000 */
[----:B------:R-:W-:Y:S01]  /*1cf0*/  UMOV UR5, 0x3ff00000 ;  /* 0x3ff0000000057882 */ /* 0x000fe20000000000 */
[C---:B------:R-:W-:Y:S02]  /*1d00*/  DFMA R20, R8.reuse, R20, R22 ;  /* 0x000000140814722b */ /* 0x040fe40000000016 */
[----:B------:R-:W-:-:S08]  /*1d10*/  DFMA R22, R8, R14, -R18 ;  /* 0x0000000e0816722b */ /* 0x000fd00000000812 */
[----:B------:R-:W-:Y:S02]  /*1d20*/  DFMA R22, R12, R14, R22 ;  /* 0x0000000e0c16722b */ /* 0x000fe40000000016 */
[----:B------:R-:W-:-:S06]  /*1d30*/  DADD R14, R10, R16 ;  /* 0x000000000a0e7229 */ /* 0x000fcc0000000010 */
[----:B------:R-:W-:Y:S02]  /*1d40*/  DFMA R20, R8, R20, R22 ;  /* 0x000000140814722b */ /* 0x000fe40000000016 */
[----:B------:R-:W-:Y:S02]  /*1d50*/  DADD R22, R10, -R14 ;  /* 0x000000000a167229 */ /* 0x000fe4000000080e */
[----:B------:R-:W-:-:S06]  /*1d60*/  DMUL R10, R14, R18 ;  /* 0x000000120e0a7228 */ /* 0x000fcc0000000000 */
[----:B------:R-:W-:Y:S02]  /*1d70*/  DADD R22, R16, R22 ;  /* 0x0000000010167229 */ /* 0x000fe40000000016 */
[----:B------:R-:W-:-:S08]  /*1d80*/  DFMA R16, R14, R18, -R10 ;  /* 0x000000120e10722b */ /* 0x000fd0000000080a */
[----:B------:R-:W-:-:S08]  /*1d90*/  DFMA R16, R14, R20, R16 ;  /* 0x000000140e10722b */ /* 0x000fd00000000010 */
[----:B------:R-:W-:-:S08]  /*1da0*/  DFMA R22, R22, R18, R16 ;  /* 0x000000121616722b */ /* 0x000fd00000000010 */
[----:B------:R-:W-:-:S08]  /*1db0*/  DADD R16, R10, R22 ;  /* 0x000000000a107229 */ /* 0x000fd00000000016 */
[--C-:B------:R-:W-:Y:S02]  /*1dc0*/  DADD R14, R8, R16.reuse ;  /* 0x00000000080e7229 */ /* 0x100fe40000000010 */
[----:B------:R-:W-:-:S06]  /*1dd0*/  DADD R10, R10, -R16 ;  /* 0x000000000a0a7229 */ /* 0x000fcc0000000810 */
[----:B------:R-:W-:Y:S02]  /*1de0*/  DADD R8, R8, -R14 ;  /* 0x0000000008087229 */ /* 0x000fe4000000080e */
[----:B------:R-:W-:-:S06]  /*1df0*/  DADD R10, R22, R10 ;  /* 0x00000000160a7229 */ /* 0x000fcc000000000a */
[----:B------:R-:W-:-:S08]  /*1e00*/  DADD R8, R16, R8 ;  /* 0x0000000010087229 */ /* 0x000fd00000000008 */
[----:B------:R-:W-:Y:S01]  /*1e10*/  DADD R8, R10, R8 ;  /* 0x000000000a087229 */ /* 0x000fe20000000008 */
[----:B------:R-:W-:Y:S01]  /*1e20*/  MOV R10, 0xfefa39ef ;  /* 0xfefa39ef000a7802 */ /* 0x000fe20000000f00 */
[----:B------:R-:W-:-:S06]  /*1e30*/  IMAD.MOV.U32 R11, RZ, RZ, 0x3fe62e42 ;  /* 0x3fe62e42ff0b7424 */ /* 0x000fcc00078e00ff */
[----:B------:R-:W-:Y:S01]  /*1e40*/  DADD R16, R12, R8 ;  /* 0x000000000c107229 */ /* 0x000fe20000000008 */
[----:B------:R-:W-:Y:S01]  /*1e50*/  IMAD.MOV.U32 R12, RZ, RZ, -0x105c611 ;  /* 0xfefa39efff0c7424 */ /* 0x000fe200078e00ff */
[----:B------:R-:W-:-:S06]  /*1e60*/  MOV R13, 0x3fe62e42 ;  /* 0x3fe62e42000d7802 */ /* 0x000fcc0000000f00 */
[----:B------:R-:W-:-:S08]  /*1e70*/  DADD R8, R14, R16 ;  /* 0x000000000e087229 */ /* 0x000fd00000000010 */
[--C-:B------:R-:W-:Y:S02]  /*1e80*/  DFMA R10, R10, UR4, R8.reuse ;  /* 0x000000040a0a7c2b */ /* 0x100fe40008000008 */
[----:B------:R-:W-:-:S06]  /*1e90*/  DADD R18, R14, -R8 ;  /* 0x000000000e127229 */ /* 0x000fcc0000000808 */
[----:B------:R-:W-:Y:S02]  /*1ea0*/  DFMA R14, -R12, 1, R10 ;  /* 0x3ff000000c0e782b */ /* 0x000fe4000000010a */
[----:B------:R-:W-:Y:S01]  /*1eb0*/  DADD R18, R16, R18 ;  /* 0x0000000010127229 */ /* 0x000fe20000000012 */
[----:B------:R-:W-:-:S05]  /*1ec0*/  LOP3.LUT R16, R25, 0xff0fffff, RZ, 0xc0, !PT ;  /* 0xff0fffff19107812 */ /* 0x000fca00078ec0ff */
[----:B------:R-:W-:Y:S01]  /*1ed0*/  DADD R14, -R8, R14 ;  /* 0x00000000080e7229 */ /* 0x000fe2000000010e */
[----:B------:R-:W-:Y:S02]  /*1ee0*/  IMAD.MOV.U32 R8, RZ, RZ, 0x3b39803f ;  /* 0x3b39803fff087424 */ /* 0x000fe400078e00ff */
[----:B------:R-:W-:-:S05]  /*1ef0*/  IMAD.MOV.U32 R9, RZ, RZ, 0x3c7abc9e ;  /* 0x3c7abc9eff097424 */ /* 0x000fca00078e00ff */
[----:B------:R-:W-:-:S08]  /*1f00*/  DADD R14, R18, -R14 ;  /* 0x00000000120e7229 */ /* 0x000fd0000000080e */
[----:B------:R-:W-:Y:S01]  /*1f10*/  DFMA R14, R8, UR4, R14 ;  /* 0x00000004080e7c2b */ /* 0x000fe2000800000e */
[----:B------:R-:W-:Y:S01]  /*1f20*/  UMOV UR4, 0x3b39803f ;  /* 0x3b39803f00047882 */ /* 0x000fe20000000000 */
[----:B------:R-:W-:Y:S01]  /*1f30*/  SHF.L.U32 R8, R25, 0x1, RZ ;  /* 0x0000000119087819 */ /* 0x000fe200000006ff */
[----:B------:R-:W-:-:S03]  /*1f40*/  UMOV UR5, 0x3c7abc9e ;  /* 0x3c7abc9e00057882 */ /* 0x000fc60000000000 */
[----:B------:R-:W-:Y:S02]  /*1f50*/  ISETP.GT.U32.AND P0, PT, R8, -0x2000001, PT ;  /* 0xfdffffff0800780c */ /* 0x000fe40003f04070 */
[----:B------:R-:W-:Y:S02]  /*1f60*/  DADD R8, R10, R14 ;  /* 0x000000000a087229 */ /* 0x000fe4000000000e */
[----:B------:R-:W-:-:S06]  /*1f70*/  SEL R27, R16, R25, P0 ;  /* 0x00000019101b7207 */ /* 0x000fcc0000000000 */
[----:B------:R-:W-:Y:S02]  /*1f80*/  DADD R10, R10, -R8 ;  /* 0x000000000a0a7229 */ /* 0x000fe40000000808 */
[----:B------:R-:W-:-:S06]  /*1f90*/  DMUL R16, R8, R26 ;  /* 0x0000001a08107228 */ /* 0x000fcc0000000000 */
[----:B------:R-:W-:Y:S02]  /*1fa0*/  DADD R10, R14, R10 ;  /* 0x000000000e0a7229 */ /* 0x000fe4000000000a */
[----:B------:R-:W-:-:S08]  /*1fb0*/  DFMA R8, R8, R26, -R16 ;  /* 0x0000001a0808722b */ /* 0x000fd00000000810 */
[----:B------:R-:W-:Y:S01]  /*1fc0*/  DFMA R26, R10, R26, R8 ;  /* 0x0000001a0a1a722b */ /* 0x000fe20000000008 */
[----:B------:R-:W-:Y:S02]  /*1fd0*/  IMAD.MOV.U32 R10, RZ, RZ, 0x652b82fe ;  /* 0x652b82feff0a7424 */ /* 0x000fe400078e00ff */
[----:B------:R-:W-:-:S05]  /*1fe0*/  IMAD.MOV.U32 R11, RZ, RZ, 0x3ff71547 ;  /* 0x3ff71547ff0b7424 */ /* 0x000fca00078e00ff */
[----:B------:R-:W-:-:S08]  /*1ff0*/  DADD R8, R16, R26 ;  /* 0x0000000010087229 */ /* 0x000fd0000000001a */
[----:B------:R-:W-:Y:S02]  /*2000*/  DFMA R10, R8, R10, 6.75539944105574400000e+15 ;  /* 0x43380000080a742b */ /* 0x000fe4000000000a */
[----:B------:R-:W-:Y:S01]  /*2010*/  FSETP.GEU.AND P0, PT, |R9|, 4.1917929649353027344, PT ;  /* 0x4086232b0900780b */ /* 0x000fe20003f0e200 */
[----:B------:R-:W-:-:S05]  /*2020*/  DADD R16, R16, -R8 ;  /* 0x0000000010107229 */ /* 0x000fca0000000808 */
[----:B------:R-:W-:-:S03]  /*2030*/  DADD R14, R10, -6.75539944105574400000e+15 ;  /* 0xc33800000a0e7429 */ /* 0x000fc60000000000 */
[----:B------:R-:W-:-:S05]  /*2040*/  DADD R26, R26, R16 ;  /* 0x000000001a1a7229 */ /* 0x000fca0000000010 */
[----:B------:R-:W-:-:S08]  /*2050*/  DFMA R12, R14, -R12, R8 ;  /* 0x8000000c0e0c722b */ /* 0x000fd00000000008 */
[----:B------:R-:W-:Y:S01]  /*2060*/  DFMA R12, R14, -UR4, R12 ;  /* 0x800000040e0c7c2b */ /* 0x000fe2000800000c */
[----:B------:R-:W-:Y:S01]  /*2070*/  UMOV UR4, 0x69ce2bdf ;  /* 0x69ce2bdf00047882 */ /* 0x000fe20000000000 */
[----:B------:R-:W-:Y:S01]  /*2080*/  MOV R14, 0xfca213ea ;  /* 0xfca213ea000e7802 */ /* 0x000fe20000000f00 */
[----:B------:R-:W-:Y:S01]  /*2090*/  IMAD.MOV.U32 R15, RZ, RZ, 0x3e928af3 ;  /* 0x3e928af3ff0f7424 */ /* 0x000fe200078e00ff */
[----:B------:R-:W-:-:S05]  /*20a0*/  UMOV UR5, 0x3e5ade15 ;  /* 0x3e5ade1500057882 */ /* 0x000fca0000000000 */
[----:B------:R-:W-:Y:S01]  /*20b0*/  DFMA R14, R12, UR4, R14 ;  /* 0x000000040c0e7c2b */ /* 0x000fe2000800000e */
[----:B------:R-:W-:Y:S01]  /*20c0*/  UMOV UR4, 0x62401315 ;  /* 0x6240131500047882 */ /* 0x000fe20000000000 */
[----:B------:R-:W-:-:S06]  /*20d0*/  UMOV UR5, 0x3ec71dee ;  /* 0x3ec71dee00057882 */ /* 0x000fcc0000000000 */
[----:B------:R-:W-:Y:S01]  /*20e0*/  DFMA R14, R12, R14, UR4 ;  /* 0x000000040c0e7e2b */ /* 0x000fe2000800000e */
        /* <DEDUP_REMOVED lines=20> */
[----:B------:R-:W-:-:S08]  /*2230*/  DFMA R14, R12, R14, UR4 ;  /* 0x000000040c0e7e2b */ /* 0x000fd0000800000e */
[----:B------:R-:W-:-:S08]  /*2240*/  DFMA R14, R12, R14, 1 ;  /* 0x3ff000000c0e742b */ /* 0x000fd0000000000e */
[----:B------:R-:W-:-:S10]  /*2250*/  DFMA R12, R12, R14, 1 ;  /* 0x3ff000000c0c742b */ /* 0x000fd4000000000e */
[----:B------:R-:W-:Y:S01]  /*2260*/  IMAD R15, R10, 0x100000, R13 ;  /* 0x001000000a0f7824 */ /* 0x000fe200078e020d */
[----:B------:R-:W-:Y:S01]  /*2270*/  MOV R14, R12 ;  /* 0x0000000c000e7202 */ /* 0x000fe20000000f00 */
[----:B------:R-:W-:Y:S06]  /*2280*/  @!P0 BRA `(.L_x_66) ;  /* 0x0000000000348947 */ /* 0x000fec0003800000 */
[----:B------:R-:W-:Y:S01]  /*2290*/  FSETP.GEU.AND P1, PT, |R9|, 4.2275390625, PT ;  /* 0x408748000900780b */ /* 0x000fe20003f2e200 */
[C---:B------:R-:W-:Y:S02]  /*22a0*/  DADD R14, R8.reuse, +INF ;  /* 0x7ff00000080e7429 */ /* 0x040fe40000000000 */
[----:B------:R-:W-:-:S08]  /*22b0*/  DSETP.GEU.AND P0, PT, R8, RZ, PT ;  /* 0x000000ff0800722a */ /* 0x000fd00003f0e000 */
[----:B------:R-:W-:Y:S02]  /*22c0*/  FSEL R14, R14, RZ, P0 ;  /* 0x000000ff0e0e7208 */ /* 0x000fe40000000000 */
[----:B------:R-:W-:Y:S01]  /*22d0*/  FSEL R15, R15, RZ, P0 ;  /* 0x000000ff0f0f7208 */ /* 0x000fe20000000000 */
[----:B------:R-:W-:Y:S06]  /*22e0*/  @P1 BRA `(.L_x_66) ;  /* 0x00000000001c1947 */ /* 0x000fec0003800000 */
[----:B------:R-:W-:Y:S02]  /*22f0*/  LEA.HI R8, R10, R10, RZ, 0x1 ;  /* 0x0000000a0a087211 */ /* 0x000fe400078f08ff */
[----:B------:R-:W-:Y:S02]  /*2300*/  MOV R14, RZ ;  /* 0x000000ff000e7202 */ /* 0x000fe40000000f00 */
[----:B------:R-:W-:-:S05]  /*2310*/  SHF.R.S32.HI R9, RZ, 0x1, R8 ;  /* 0x00000001ff097819 */ /* 0x000fca0000011408 */
[----:B------:R-:W-:Y:S02]  /*2320*/  IMAD.IADD R10, R10, 0x1, -R9 ;  /* 0x000000010a0a7824 */ /* 0x000fe400078e0a09 */
[----:B------:R-:W-:-:S03]  /*2330*/  IMAD R13, R9, 0x100000, R13 ;  /* 0x00100000090d7824 */ /* 0x000fc600078e020d */
[----:B------:R-:W-:-:S06]  /*2340*/  LEA R15, R10, 0x3ff00000, 0x14 ;  /* 0x3ff000000a0f7811 */ /* 0x000fcc00078ea0ff */
[----:B------:R-:W-:-:S11]  /*2350*/  DMUL R14, R12, R14 ;  /* 0x0000000e0c0e7228 */ /* 0x000fd60000000000 */
.L_x_66:
[----:B------:R-:W-:Y:S01]  /*2360*/  DFMA R26, R26, R14, R14 ;  /* 0x0000000e1a1a722b */ /* 0x000fe2000000000e */
[----:B------:R-:W-:Y:S01]  /*2370*/  IMAD.MOV.U32 R25, RZ, RZ, 0x0 ;  /* 0x00000000ff197424 */ /* 0x000fe200078e00ff */
[----:B------:R-:W-:-:S08]  /*2380*/  DSETP.NEU.AND P0, PT, |R14|, +INF , PT ;  /* 0x7ff000000e00742a */ /* 0x000fd00003f0d200 */
[----:B------:R-:W-:Y:S02]  /*2390*/  FSEL R8, R14, R26, !P0 ;  /* 0x0000001a0e087208 */ /* 0x000fe40004000000 */
[----:B------:R-:W-:Y:S01]  /*23a0*/  FSEL R9, R15, R27, !P0 ;  /* 0x0000001b0f097208 */ /* 0x000fe20004000000 */
[----:B------:R-:W-:Y:S06]  /*23b0*/  RET.REL.NODEC R24 `(_Z14verticalSweep4iiP4int2PiS1_) ;  /* 0xffffffdc18107950 */ /* 0x000fec0003c3ffff */
.L_x_67:
        /* <DEDUP_REMOVED lines=12> */
.L_x_337:


//--------------------- .text._Z14verticalSweep3iiP4int2PiS1_ --------------------------
	.section	.text._Z14verticalSweep3iiP4int2PiS1_,"ax",@progbits
	.align	128
        .global         _Z14verticalSweep3iiP4int2PiS1_
        .type           _Z14verticalSweep3iiP4int2PiS1_,@function
        .size           _Z14verticalSweep3iiP4int2PiS1_,(.L_x_338 - _Z14verticalSweep3iiP4int2PiS1_)
        .other          _Z14verticalSweep3iiP4int2PiS1_,@"STO_CUDA_ENTRY STV_DEFAULT"
_Z14verticalSweep3iiP4int2PiS1_:
.text._Z14verticalSweep3iiP4int2PiS1_:
        /* <DEDUP_REMOVED lines=16> */
[----:B------:R-:W-:Y:S01]  /*0100*/  SEL R4, RZ, 0x1, P0 ;  /* 0x00000001ff047807 */ /* 0x000fe20000000000 */
[----:B0-----:R-:W0:Y:S02]  /*0110*/  MUFU.RCP R8, R8 ;  /* 0x0000000800087308 */ /* 0x001e240000001000 */
[----:B0-----:R-:W-:-:S06]  /*0120*/  VIADD R6, R8, 0xffffffe ;  /* 0x0ffffffe08067836 */ /* 0x001fcc0000000000 */
[----:B------:R0:W2:Y:S02]  /*0130*/  F2I.FTZ.U32.TRUNC.NTZ R7, R6 ;  /* 0x0000000600077305 */ /* 0x0000a4000021f000 */
[----:B0-----:R-:W-:Y:S02]  /*0140*/  HFMA2 R6, -RZ, RZ, 0, 0 ;  /* 0x00000000ff067431 */ /* 0x001fe400000001ff */
[----:B--2---:R-:W-:-:S04]  /*0150*/  IMAD.MOV R9, RZ, RZ, -R7 ;  /* 0x000000ffff097224 */ /* 0x004fc800078e0a07 */
[----:B------:R-:W-:-:S04]  /*0160*/  IMAD R9, R9, R0, RZ ;  /* 0x0000000009097224 */ /* 0x000fc800078e02ff */
[----:B------:R-:W-:Y:S01]  /*0170*/  IMAD.HI.U32 R8, R7, R9, R6 ;  /* 0x0000000907087227 */ /* 0x000fe200078e0006 */
[----:B------:R-:W-:-:S05]  /*0180*/  IADD3 R7, PT, PT, R2, -R5, -R4 ;  /* 0x8000000502077210 */ /* 0x000fca0007ffe804 */
        /* <DEDUP_REMOVED lines=25> */
.L_x_70:
        /* <DEDUP_REMOVED lines=13> */
.L_x_69:
[----:B------:R-:W-:Y:S05]  /*03f0*/  BSYNC.RECONVERGENT B0 ;  /* 0x0000000000007941 */ /* 0x000fea0003800200 */
.L_x_68:
        /* <DEDUP_REMOVED lines=9> */
.L_x_73:
[----:B------:R-:W-:Y:S01]  /*0490*/  IMAD R27, R23, R11, UR9 ;  /* 0x00000009171b7e24 */ /* 0x000fe2000f8e020b */
[----:B------:R-:W-:-:S03]  /*04a0*/  IADD3 R9, PT, PT, R0, R23, RZ ;  /* 0x0000001700097210 */ /* 0x000fc60007ffe0ff */
[----:B-12---:R-:W-:-:S04]  /*04b0*/  IMAD.WIDE R20, R27, 0x8, R12 ;  /* 0x000000081b147825 */ /* 0x006fc800078e020c */
[----:B0-----:R-:W-:Y:S02]  /*04c0*/  IMAD.WIDE R26, R27, 0x4, R14 ;  /* 0x000000041b1a7825 */ /* 0x001fe400078e020e */
[----:B------:R-:W2:Y:S02]  /*04d0*/  LDG.E.64 R20, desc[UR6][R20.64] ;  /* 0x0000000614147981 */ /* 0x000ea4000c1e1b00 */
[----:B------:R-:W-:Y:S02]  /*04e0*/  IMAD R19, R9, R11, UR9 ;  /* 0x0000000909137e24 */ /* 0x000fe4000f8e020b */
[----:B------:R0:W3:Y:S02]  /*04f0*/  LDG.E R16, desc[UR6][R26.64] ;  /* 0x000000061a107981 */ /* 0x0000e4000c1e1900 */
[----:B------:R-:W-:-:S06]  /*0500*/  IMAD.WIDE R24, R19, 0x8, R12 ;  /* 0x0000000813187825 */ /* 0x000fcc00078e020c */
[----:B------:R-:W4:Y:S01]  /*0510*/  LDG.E.64 R24, desc[UR6][R24.64] ;  /* 0x0000000618187981 */ /* 0x000f22000c1e1b00 */
[----:B------:R-:W-:Y:S02]  /*0520*/  IMAD.IADD R9, R9, 0x1, R0 ;  /* 0x0000000109097824 */ /* 0x000fe400078e0200 */
[----:B------:R-:W-:-:S04]  /*0530*/  IMAD.WIDE R18, R19, 0x4, R14 ;  /* 0x0000000413127825 */ /* 0x000fc800078e020e */
[C---:B0-----:R-:W-:Y:S01]  /*0540*/  IMAD R27, R23.reuse, 0x8, R8 ;  /* 0x00000008171b7824 */ /* 0x041fe200078e0208 */
[----:B------:R-:W-:Y:S01]  /*0550*/  LEA R23, R23, R6, 0x2 ;  /* 0x0000000617177211 */ /* 0x000fe200078e10ff */
[C---:B------:R-:W-:Y:S01]  /*0560*/  IMAD R17, R9.reuse, R11, UR9 ;  /* 0x0000000909117e24 */ /* 0x040fe2000f8e020b */
[----:B------:R0:W5:Y:S01]  /*0570*/  LDG.E R22, desc[UR6][R18.64] ;  /* 0x0000000612167981 */ /* 0x000162000c1e1900 */
[----:B------:R-:W-:Y:S02]  /*0580*/  IMAD.IADD R9, R9, 0x1, R0 ;  /* 0x0000000109097824 */ /* 0x000fe400078e0200 */
[----:B------:R-:W-:-:S05]  /*0590*/  IMAD.WIDE R28, R17, 0x4, R14 ;  /* 0x00000004111c7825 */ /* 0x000fca00078e020e */
[----:B------:R1:W5:Y:S01]  /*05a0*/  LDG.E R26, desc[UR6][R28.64] ;  /* 0x000000061c1a7981 */ /* 0x000362000c1e1900 */
[----:B0-----:R-:W-:-:S03]  /*05b0*/  IMAD R19, R9, R11, UR9 ;  /* 0x0000000909137e24 */ /* 0x001fc6000f8e020b */
[----:B--2---:R0:W-:Y:S04]  /*05c0*/  STS.64 [R27], R20 ;  /* 0x000000141b007388 */ /* 0x0041e80000000a00 */
[----:B---3--:R2:W-:Y:S01]  /*05d0*/  STS [R23], R16 ;  /* 0x0000001017007388 */ /* 0x0085e20000000800 */
[----:B0-----:R-:W-:-:S04]  /*05e0*/  IMAD.WIDE R20, R19, 0x8, R12 ;  /* 0x0000000813147825 */ /* 0x001fc800078e020c */
[----:B--2---:R-:W-:Y:S02]  /*05f0*/  IMAD.WIDE R16, R17, 0x8, R12 ;  /* 0x0000000811107825 */ /* 0x004fe400078e020c */
[----:B------:R-:W2:Y:S02]  /*0600*/  LDG.E.64 R20, desc[UR6][R20.64] ;  /* 0x0000000614147981 */ /* 0x000ea4000c1e1b00 */
[C---:B------:R-:W-:Y:S02]  /*0610*/  IMAD R27, R0.reuse, 0x8, R27 ;  /* 0x00000008001b7824 */ /* 0x040fe400078e021b */
[----:B------:R-:W-:Y:S01]  /*0620*/  IMAD.WIDE R18, R19, 0x4, R14 ;  /* 0x0000000413127825 */ /* 0x000fe200078e020e */
[----:B------:R-:W3:Y:S04]  /*0630*/  LDG.E.64 R16, desc[UR6][R16.64] ;  /* 0x0000000610107981 */ /* 0x000ee8000c1e1b00 */
[----:B----4-:R0:W-:Y:S04]  /*0640*/  STS.64 [R27], R24 ;  /* 0x000000181b007388 */ /* 0x0101e80000000a00 */
[----:B0-----:R0:W4:Y:S01]  /*0650*/  LDG.E R24, desc[UR6][R18.64] ;  /* 0x0000000612187981 */ /* 0x001122000c1e1900 */
[----:B-1----:R-:W-:-:S02]  /*0660*/  IMAD R29, R0, 0x8, R27 ;  /* 0x00000008001d7824 */ /* 0x002fc400078e021b */
[----:B0-----:R-:W-:-:S05]  /*0670*/  IMAD R19, R0, 0x4, R23 ;  /* 0x0000000400137824 */ /* 0x001fca00078e0217 */
[C---:B------:R-:W-:Y:S01]  /*0680*/  LEA R28, R0.reuse, R19, 0x2 ;  /* 0x00000013001c7211 */ /* 0x040fe200078e10ff */
[C---:B------:R-:W-:Y:S01]  /*0690*/  IMAD R18, R0.reuse, 0x8, R29 ;  /* 0x0000000800127824 */ /* 0x040fe200078e021d */
[----:B-----5:R1:W-:Y:S03]  /*06a0*/  STS [R19], R22 ;  /* 0x0000001613007388 */ /* 0x0203e60000000800 */
[----:B------:R-:W-:Y:S02]  /*06b0*/  IMAD R25, R0, 0x4, R28 ;  /* 0x0000000400197824 */ /* 0x000fe400078e021c */
[----:B------:R-:W-:-:S05]  /*06c0*/  IMAD.IADD R23, R9, 0x1, R0 ;  /* 0x0000000109177824 */ /* 0x000fca00078e0200 */
[----:B------:R-:W-:Y:S01]  /*06d0*/  ISETP.GE.AND P0, PT, R23, R10, PT ;  /* 0x0000000a1700720c */ /* 0x000fe20003f06270 */
[----:B---3--:R1:W-:Y:S04]  /*06e0*/  STS.64 [R29], R16 ;  /* 0x000000101d007388 */ /* 0x0083e80000000a00 */
[----:B------:R1:W-:Y:S04]  /*06f0*/  STS [R28], R26 ;  /* 0x0000001a1c007388 */ /* 0x0003e80000000800 */
[----:B--2---:R1:W-:Y:S04]  /*0700*/  STS.64 [R18], R20 ;  /* 0x0000001412007388 */ /* 0x0043e80000000a00 */
[----:B----4-:R1:W-:Y:S01]  /*0710*/  STS [R25], R24 ;  /* 0x0000001819007388 */ /* 0x0103e20000000800 */
[----:B------:R-:W-:Y:S05]  /*0720*/  @!P0 BRA `(.L_x_73) ;  /* 0xfffffffc00588947 */ /* 0x000fea000383ffff */
.L_x_72:
[----:B------:R-:W-:Y:S05]  /*0730*/  BSYNC.RECONVERGENT B0 ;  /* 0x0000000000007941 */ /* 0x000fea0003800200 */
.L_x_71:
[----:B------:R-:W-:Y:S01]  /*0740*/  I2FP.F32.U32 R8, R10 ;  /* 0x0000000a00087245 */ /* 0x000fe20000201000 */
[----:B------:R-:W-:Y:S01]  /*0750*/  IMAD.MOV.U32 R12, RZ, RZ, 0x3dc6b27f ;  /* 0x3dc6b27fff0c7424 */ /* 0x000fe200078e00ff */
[----:B------:R-:W-:Y:S02]  /*0760*/  BAR.SYNC.DEFER_BLOCKING 0x0 ;  /* 0x0000000000007b1d */ /* 0x000fe40000010000 */
[C---:B------:R-:W-:Y:S02]  /*0770*/  IADD3 R6, PT, PT, R8.reuse, -0x3f3504f3, RZ ;  /* 0xc0cafb0d08067810 */ /* 0x040fe40007ffe0ff */
[----:B------:R-:W-:Y:S02]  /*0780*/  ISETP.GT.U32.AND P0, PT, R8, 0x7f7fffff, PT ;  /* 0x7f7fffff0800780c */ /* 0x000fe40003f04070 */
[----:B------:R-:W-:-:S05]  /*0790*/  LOP3.LUT R9, R6, 0xff800000, RZ, 0xc0, !PT ;  /* 0xff80000006097812 */ /* 0x000fca00078ec0ff */
[----:B------:R-:W-:-:S04]  /*07a0*/  IMAD.IADD R6, R8, 0x1, -R9 ;  /* 0x0000000108067824 */ /* 0x000fc800078e0a09 */
[----:B------:R-:W-:-:S04]  /*07b0*/  FADD R11, R6, -1 ;  /* 0xbf800000060b7421 */ /* 0x000fc80000000000 */
[----:B------:R-:W-:-:S04]  /*07c0*/  FFMA R6, R11, R12, -0.16845393180847167969 ;  /* 0xbe2c7f300b067423 */ /* 0x000fc8000000000c */
        /* <DEDUP_REMOVED lines=8> */
[C---:B------:R-:W-:Y:S01]  /*0850*/  FMUL R12, R11.reuse, R6 ;  /* 0x000000060b0c7220 */ /* 0x040fe20000400000 */
[----:B------:R-:W-:Y:S01]  /*0860*/  I2FP.F32.S32 R6, R9 ;  /* 0x0000000900067245 */ /* 0x000fe20000201400 */
[----:B------:R-:W-:Y:S02]  /*0870*/  IMAD.MOV.U32 R9, RZ, RZ, 0x7f800000 ;  /* 0x7f800000ff097424 */ /* 0x000fe400078e00ff */
[C---:B------:R-:W-:Y:S02]  /*0880*/  FMUL R12, R11.reuse, R12 ;  /* 0x0000000c0b0c7220 */ /* 0x040fe40000400000 */
[----:B------:R-:W-:Y:S02]  /*0890*/  FFMA R6, R6, 1.1920928955078125e-07, RZ ;  /* 0x3400000006067823 */ /* 0x000fe400000000ff */
[----:B------:R-:W-:-:S04]  /*08a0*/  FFMA R11, R11, 1.4426950216293334961, R12 ;  /* 0x3fb8aa3b0b0b7823 */ /* 0x000fc8000000000c */
[----:B------:R-:W-:Y:S01]  /*08b0*/  FADD R11, R6, R11 ;  /* 0x0000000b060b7221 */ /* 0x000fe20000000000 */
[----:B------:R-:W-:Y:S01]  /*08c0*/  @P0 FFMA R11, R8, R9, +INF ;  /* 0x7f800000080b0423 */ /* 0x000fe20000000009 */
[----:B------:R-:W-:-:S03]  /*08d0*/  ISETP.NE.AND P0, PT, R10, RZ, PT ;  /* 0x000000ff0a00720c */ /* 0x000fc60003f05270 */
[----:B------:R-:W2:Y:S02]  /*08e0*/  FRND.CEIL R6, R11 ;  /* 0x0000000b00067307 */ /* 0x000ea40000209000 */
[----:B--2---:R-:W-:-:S04]  /*08f0*/  FSEL R6, R6, -INF , P0 ;  /* 0xff80000006067808 */ /* 0x004fc80000000000 */
[----:B------:R-:W-:-:S13]  /*0900*/  FSETP.GE.AND P0, PT, R6, 1, PT ;  /* 0x3f8000000600780b */ /* 0x000fda0003f06000 */
[----:B------:R-:W-:Y:S05]  /*0910*/  @!P0 BRA `(.L_x_74) ;  /* 0x0000000c005c8947 */ /* 0x000fea0003800000 */
[----:B------:R-:W-:-:S05]  /*0920*/  UMOV UR8, 0x1 ;  /* 0x0000000100087882 */ /* 0x000fca0000000000 */
.L_x_89:
[----:B-1----:R-:W1:Y:S01]  /*0930*/  I2F.F64.U32 R24, UR8 ;  /* 0x0000000800187d12 */ /* 0x002e620008201800 */
[----:B------:R-:W-:Y:S02]  /*0940*/  MOV R26, 0x970 ;  /* 0x00000970001a7802 */ /* 0x000fe40000000f00 */
[----:B-1----:R-:W-:-:S07]  /*0950*/  MOV R28, R24 ;  /* 0x00000018001c7202 */ /* 0x002fce0000000f00 */
[----:B0-----:R-:W-:Y:S05]  /*0960*/  CALL.REL.NOINC `($_Z14verticalSweep3iiP4int2PiS1_$__internal_accurate_pow) ;  /* 0x0000001000287944 */ /* 0x001fea0003c00000 */
[----:B------:R-:W-:Y:S01]  /*0970*/  UIADD3 UR10, UPT, UPT, UR8, -0x1, URZ ;  /* 0xffffffff080a7890 */ /* 0x000fe2000fffe0ff */
[----:B------:R-:W-:Y:S01]  /*0980*/  F2I.F64.TRUNC R24, R8 ;  /* 0x0000000800187311 */ /* 0x000fe2000030d100 */
[----:B------:R-:W-:-:S07]  /*0990*/  MOV R26, 0x9d0 ;  /* 0x000009d0001a7802 */ /* 0x000fce0000000f00 */
[----:B------:R-:W0:Y:S02]  /*09a0*/  I2F.F64 R28, UR10 ;  /* 0x0000000a001c7d12 */ /* 0x000e240008201c00 */
[----:B0-----:R-:W-:-:S07]  /*09b0*/  IMAD.MOV.U32 R25, RZ, RZ, R29 ;  /* 0x000000ffff197224 */ /* 0x001fce00078e001d */
[----:B------:R-:W-:Y:S05]  /*09c0*/  CALL.REL.NOINC `($_Z14verticalSweep3iiP4int2PiS1_$__internal_accurate_pow) ;  /* 0x0000001000107944 */ /* 0x000fea0003c00000 */
[----:B------:R-:W-:Y:S01]  /*09d0*/  ISETP.NE.AND P0, PT, RZ, UR10, PT ;  /* 0x0000000aff007c0c */ /* 0x000fe2000bf05270 */
[----:B------:R-:W-:Y:S01]  /*09e0*/  BSSY.RECONVERGENT B1, `(.L_x_75) ;  /* 0x00000c6000017945 */ /* 0x000fe20003800200 */
[----:B------:R-:W-:Y:S02]  /*09f0*/  IMAD.MOV.U32 R15, RZ, RZ, RZ ;  /* 0x000000ffff0f7224 */ /* 0x000fe400078e00ff */
[----:B------:R-:W-:Y:S01]  /*0a00*/  FSEL R8, R8, RZ, P0 ;  /* 0x000000ff08087208 */ /* 0x000fe20000000000 */
[----:B------:R-:W-:Y:S01]  /*0a10*/  IMAD.MOV.U32 R13, RZ, RZ, R3 ;  /* 0x000000ffff0d7224 */ /* 0x000fe200078e0003 */
[----:B------:R-:W-:-:S04]  /*0a20*/  FSEL R9, R9, 1.875, P0 ;  /* 0x3ff0000009097808 */ /* 0x000fc80000000000 */
[----:B------:R0:W1:Y:S03]  /*0a30*/  F2I.F64.TRUNC R19, R8 ;  /* 0x0000000800137311 */ /* 0x000066000030d100 */
.L_x_88:
[-C--:B------:R-:W-:Y:S01]  /*0a40*/  IABS R14, R24.reuse ;  /* 0x00000018000e7213 */ /* 0x080fe20000000000 */
[----:B------:R-:W-:Y:S01]  /*0a50*/  BSSY.RECONVERGENT B0, `(.L_x_76) ;  /* 0x00000b8000007945 */ /* 0x000fe20003800200 */
[----:B------:R-:W-:Y:S02]  /*0a60*/  IABS R16, R24 ;  /* 0x0000001800107213 */ /* 0x000fe40000000000 */
[----:B------:R-:W2:Y:S01]  /*0a70*/  I2F.RP R12, R14 ;  /* 0x0000000e000c7306 */ /* 0x000ea20000209400 */
[----:B------:R-:W-:Y:S02]  /*0a80*/  ISETP.NE.AND P1, PT, R24, RZ, PT ;  /* 0x000000ff1800720c */ /* 0x000fe40003f25270 */
[----:B------:R-:W-:-:S05]  /*0a90*/  IMAD.MOV R16, RZ, RZ, -R16 ;  /* 0x000000ffff107224 */ /* 0x000fca00078e0a10 */
[----:B--2---:R-:W2:Y:S02]  /*0aa0*/  MUFU.RCP R12, R12 ;  /* 0x0000000c000c7308 */ /* 0x004ea40000001000 */
[----:B--2---:R-:W-:Y:S02]  /*0ab0*/  IADD3 R10, PT, PT, R12, 0xffffffe, RZ ;  /* 0x0ffffffe0c0a7810 */ /* 0x004fe40007ffe0ff */
[----:B------:R-:W-:-:S04]  /*0ac0*/  IABS R12, R13 ;  /* 0x0000000d000c7213 */ /* 0x000fc80000000000 */
[----:B------:R2:W3:Y:S02]  /*0ad0*/  F2I.FTZ.U32.TRUNC.NTZ R11, R10 ;  /* 0x0000000a000b7305 */ /* 0x0004e4000021f000 */
[----:B--2---:R-:W-:Y:S02]  /*0ae0*/  IMAD.MOV.U32 R10, RZ, RZ, RZ ;  /* 0x000000ffff0a7224 */ /* 0x004fe400078e00ff */
[----:B---3--:R-:W-:-:S04]  /*0af0*/  IMAD.MOV R17, RZ, RZ, -R11 ;  /* 0x000000ffff117224 */ /* 0x008fc800078e0a0b */
[----:B------:R-:W-:-:S04]  /*0b00*/  IMAD R17, R17, R14, RZ ;  /* 0x0000000e11117224 */ /* 0x000fc800078e02ff */
[----:B------:R-:W-:-:S06]  /*0b10*/  IMAD.HI.U32 R11, R11, R17, R10 ;  /* 0x000000110b0b7227 */ /* 0x000fcc00078e000a */
[----:B------:R-:W-:-:S04]  /*0b20*/  IMAD.HI.U32 R11, R11, R12, RZ ;  /* 0x0000000c0b0b7227 */ /* 0x000fc800078e00ff */
[----:B------:R-:W-:-:S05]  /*0b30*/  IMAD R11, R11, R16, R12 ;  /* 0x000000100b0b7224 */ /* 0x000fca00078e020c */
[----:B------:R-:W-:-:S13]  /*0b40*/  ISETP.GT.U32.AND P0, PT, R14, R11, PT ;  /* 0x0000000b0e00720c */ /* 0x000fda0003f04070 */
[----:B------:R-:W-:Y:S02]  /*0b50*/  @!P0 IADD3 R11, PT, PT, R11, -R14, RZ ;  /* 0x8000000e0b0b8210 */ /* 0x000fe40007ffe0ff */
[----:B------:R-:W-:Y:S02]  /*0b60*/  ISETP.GE.AND P0, PT, R13, RZ, PT ;  /* 0x000000ff0d00720c */ /* 0x000fe40003f06270 */
[----:B------:R-:W-:-:S13]  /*0b70*/  ISETP.GT.U32.AND P2, PT, R14, R11, PT ;  /* 0x0000000b0e00720c */ /* 0x000fda0003f44070 */
[----:B------:R-:W-:Y:S02]  /*0b80*/  @!P2 IMAD.IADD R11, R11, 0x1, -R14 ;  /* 0x000000010b0ba824 */ /* 0x000fe400078e0a0e */
[----:B------:R-:W-:Y:S02]  /*0b90*/  IMAD R14, R0, R15, RZ ;  /* 0x0000000f000e7224 */ /* 0x000fe400078e02ff */
[----:B------:R-:W-:Y:S01]  /*0ba0*/  @!P0 IMAD.MOV R11, RZ, RZ, -R11 ;  /* 0x000000ffff0b8224 */ /* 0x000fe200078e0a0b */
[----:B------:R-:W-:-:S06]  /*0bb0*/  @!P1 LOP3.LUT R11, RZ, R24, RZ, 0x33, !PT ;  /* 0x00000018ff0b9212 */ /* 0x000fcc00078e33ff */
[----:B------:R-:W2:Y:S02]  /*0bc0*/  I2F.F64.U32 R10, R11 ;  /* 0x0000000b000a7312 */ /* 0x000ea40000201800 */
[----:B--2---:R-:W-:-:S14]  /*0bd0*/  DSETP.GTU.AND P1, PT, R8, R10, PT ;  /* 0x0000000a0800722a */ /* 0x004fdc0003f2c000 */
[----:B------:R-:W-:Y:S05]  /*0be0*/  @P1 BRA `(.L_x_77) ;  /* 0x0000000800781947 */ /* 0x000fea0003800000 */
[-C--:B-1----:R-:W-:Y:S01]  /*0bf0*/  IABS R16, R19.reuse ;  /* 0x0000001300107213 */ /* 0x082fe20000000000 */
[----:B------:R-:W-:Y:S01]  /*0c00*/  BSSY.RECONVERGENT B2, `(.L_x_78) ;  /* 0x000004c000027945 */ /* 0x000fe20003800200 */
[----:B------:R-:W-:Y:S02]  /*0c10*/  IABS R18, R19 ;  /* 0x0000001300127213 */ /* 0x000fe40000000000 */
[----:B------:R-:W1:Y:S03]  /*0c20*/  I2F.RP R17, R16 ;  /* 0x0000001000117306 */ /* 0x000e660000209400 */
[----:B------:R-:W-:-:S05]  /*0c30*/  IMAD.MOV R18, RZ, RZ, -R18 ;  /* 0x000000ffff127224 */ /* 0x000fca00078e0a12 */
[----:B-1----:R-:W1:Y:S02]  /*0c40*/  MUFU.RCP R17, R17 ;  /* 0x0000001100117308 */ /* 0x002e640000001000 */
[----:B-1----:R-:W-:-:S06]  /*0c50*/  VIADD R10, R17, 0xffffffe ;  /* 0x0ffffffe110a7836 */ /* 0x002fcc0000000000 */
[----:B------:R1:W2:Y:S02]  /*0c60*/  F2I.FTZ.U32.TRUNC.NTZ R11, R10 ;  /* 0x0000000a000b7305 */ /* 0x0002a4000021f000 */
[----:B-1----:R-:W-:Y:S01]  /*0c70*/  IMAD.MOV.U32 R10, RZ, RZ, RZ ;  /* 0x000000ffff0a7224 */ /* 0x002fe200078e00ff */
[----:B--2---:R-:W-:-:S05]  /*0c80*/  IADD3 R21, PT, PT, RZ, -R11, RZ ;  /* 0x8000000bff157210 */ /* 0x004fca0007ffe0ff */
[----:B------:R-:W-:-:S04]  /*0c90*/  IMAD R21, R21, R16, RZ ;  /* 0x0000001015157224 */ /* 0x000fc800078e02ff */
[----:B------:R-:W-:-:S06]  /*0ca0*/  IMAD.HI.U32 R11, R11, R21, R10 ;  /* 0x000000150b0b7227 */ /* 0x000fcc00078e000a */
[----:B------:R-:W-:-:S04]  /*0cb0*/  IMAD.HI.U32 R11, R11, R12, RZ ;  /* 0x0000000c0b0b7227 */ /* 0x000fc800078e00ff */
[----:B------:R-:W-:Y:S01]  /*0cc0*/  IMAD R11, R11, R18, R12 ;  /* 0x000000120b0b7224 */ /* 0x000fe200078e020c */
[----:B------:R-:W-:-:S04]  /*0cd0*/  MOV R18, RZ ;  /* 0x000000ff00127202 */ /* 0x000fc80000000f00 */
[----:B------:R-:W-:-:S13]  /*0ce0*/  ISETP.GT.U32.AND P1, PT, R16, R11, PT ;  /* 0x0000000b1000720c */ /* 0x000fda0003f24070 */
[----:B------:R-:W-:Y:S01]  /*0cf0*/  @!P1 IMAD.IADD R11, R11, 0x1, -R16 ;  /* 0x000000010b0b9824 */ /* 0x000fe200078e0a10 */
[----:B------:R-:W-:-:S04]  /*0d00*/  ISETP.NE.AND P1, PT, R19, RZ, PT ;  /* 0x000000ff1300720c */ /* 0x000fc80003f25270 */
[----:B------:R-:W-:-:S13]  /*0d10*/  ISETP.GT.U32.AND P2, PT, R16, R11, PT ;  /* 0x0000000b1000720c */ /* 0x000fda0003f44070 */
[----:B------:R-:W-:-:S05]  /*0d20*/  @!P2 IADD3 R11, PT, PT, R11, -R16, RZ ;  /* 0x800000100b0ba210 */ /* 0x000fca0007ffe0ff */
[----:B------:R-:W-:Y:S01]  /*0d30*/  IMAD.MOV.U32 R20, RZ, RZ, R11 ;  /* 0x000000ffff147224 */ /* 0x000fe200078e000b */
[----:B------:R-:W-:-:S03]  /*0d40*/  IADD3 R11, PT, PT, R3, R14, RZ ;  /* 0x0000000e030b7210 */ /* 0x000fc60007ffe0ff */
[----:B------:R-:W-:Y:S01]  /*0d50*/  @!P0 IMAD.MOV R20, RZ, RZ, -R20 ;  /* 0x000000ffff148224 */ /* 0x000fe200078e0a14 */
[----:B------:R-:W-:-:S05]  /*0d60*/  @!P1 LOP3.LUT R20, RZ, R19, RZ, 0x33, !PT ;  /* 0x00000013ff149212 */ /* 0x000fca00078e33ff */
[----:B------:R-:W-:-:S05]  /*0d70*/  IMAD.IADD R16, R13, 0x1, -R20 ;  /* 0x000000010d107824 */ /* 0x000fca00078e0a14 */
[----:B------:R-:W-:-:S04]  /*0d80*/  VIMNMX R10, PT, PT, R16, R13, !PT ;  /* 0x0000000d100a7248 */ /* 0x000fc80007fe0100 */
[-C--:B------:R-:W-:Y:S02]  /*0d90*/  IADD3 R11, PT, PT, -R11, R20.reuse, R10 ;  /* 0x000000140b0b7210 */ /* 0x080fe40007ffe10a */
[----:B------:R-:W-:Y:S02]  /*0da0*/  LOP3.LUT R10, RZ, R20, RZ, 0x33, !PT ;  /* 0x00000014ff0a7212 */ /* 0x000fe400078e33ff */
[C---:B------:R-:W-:Y:S01]  /*0db0*/  ISETP.GE.U32.AND P0, PT, R11.reuse, 0xf, PT ;  /* 0x0000000f0b00780c */ /* 0x040fe20003f06070 */
[----:B------:R-:W-:Y:S02]  /*0dc0*/  VIADD R11, R11, 0x1 ;  /* 0x000000010b0b7836 */ /* 0x000fe40000000000 */
[----:B------:R-:W-:-:S03]  /*0dd0*/  IMAD.IADD R10, R10, 0x1, R13 ;  /* 0x000000010a0a7824 */ /* 0x000fc600078e020d */
[----:B------:R-:W-:Y:S01]  /*0de0*/  LOP3.LUT R22, R11, 0xf, RZ, 0xc0, !PT ;  /* 0x0000000f0b167812 */ /* 0x000fe200078ec0ff */
[----:B------:R-:W-:-:S06]  /*0df0*/  IMAD.MOV.U32 R12, RZ, RZ, R10 ;  /* 0x000000ffff0c7224 */ /* 0x000fcc00078e000a */
[----:B------:R-:W-:Y:S05]  /*0e00*/  @!P0 BRA `(.L_x_79) ;  /* 0x0000000000ac8947 */ /* 0x000fea0003800000 */
[----:B------:R-:W1:Y:S01]  /*0e10*/  S2R R26, SR_CgaCtaId ;  /* 0x00000000001a7919 */ /* 0x000e620000008800 */
[----:B------:R-:W-:Y:S01]  /*0e20*/  MOV R17, 0x400 ;  /* 0x0000040000117802 */ /* 0x000fe20000000f00 */
[----:B------:R-:W-:Y:S01]  /*0e30*/  IMAD.SHL.U32 R12, R20, 0x4, RZ ;  /* 0x00000004140c7824 */ /* 0x000fe200078e00ff */
[----:B------:R-:W-:Y:S02]  /*0e40*/  BSSY.RECONVERGENT B3, `(.L_x_80) ;  /* 0x0000026000037945 */ /* 0x000fe40003800200 */
[----:B------:R-:W-:Y:S01]  /*0e50*/  IADD3 R17, PT, PT, R17, 0x2000, RZ ;  /* 0x0000200011117810 */ /* 0x000fe20007ffe0ff */
[----:B------:R-:W-:Y:S02]  /*0e60*/  IMAD R18, R13, 0x4, -R12 ;  /* 0x000000040d127824 */ /* 0x000fe400078e0a0c */
[----:B------:R-:W-:Y:S01]  /*0e70*/  IMAD.MOV.U32 R12, RZ, RZ, R16 ;  /* 0x000000ffff0c7224 */ /* 0x000fe200078e0010 */
[----:B-1----:R-:W-:Y:S02]  /*0e80*/  LEA R21, R26, R17, 0x18 ;  /* 0x000000111a157211 */ /* 0x002fe400078ec0ff */
[----:B------:R-:W-:-:S02]  /*0e90*/  LOP3.LUT R17, R11, 0xfffffff0, RZ, 0xc0, !PT ;  /* 0xfffffff00b117812 */ /* 0x000fc400078ec0ff */
[----:B------:R-:W-:Y:S02]  /*0ea0*/  IADD3 R16, PT, PT, R21, 0x1c, R18 ;  /* 0x0000001c15107810 */ /* 0x000fe40007ffe012 */
[----:B------:R-:W-:Y:S01]  /*0eb0*/  MOV R18, RZ ;  /* 0x000000ff00127202 */ /* 0x000fe20000000f00 */
[----:B------:R-:W-:-:S07]  /*0ec0*/  IMAD.MOV R17, RZ, RZ, -R17 ;  /* 0x000000ffff117224 */ /* 0x000fce00078e0a11 */
.L_x_81:
[----:B------:R-:W-:Y:S01]  /*0ed0*/  LDS R21, [R16+-0x20] ;  /* 0xffffe00010157984 */ /* 0x000fe20000000800 */
[----:B------:R-:W-:Y:S01]  /*0ee0*/  VIADD R17, R17, 0x10 ;  /* 0x0000001011117836 */ /* 0x000fe20000000000 */
[----:B------:R-:W-:Y:S02]  /*0ef0*/  IADD3 R12, PT, PT, R12, 0x10, RZ ;  /* 0x000000100c0c7810 */ /* 0x000fe40007ffe0ff */
[----:B------:R-:W1:Y:S02]  /*0f00*/  LDS R20, [R16+-0x1c] ;  /* 0xffffe40010147984 */ /* 0x000e640000000800 */
[----:B------:R-:W-:Y:S02]  /*0f10*/  ISETP.NE.AND P0, PT, R17, RZ, PT ;  /* 0x000000ff1100720c */ /* 0x000fe40003f05270 */
[----:B------:R-:W-:Y:S04]  /*0f20*/  LDS R23, [R16+-0x18] ;  /* 0xffffe80010177984 */ /* 0x000fe80000000800 */
[----:B------:R-:W2:Y:S01]  /*0f30*/  LDS R25, [R16+-0x14] ;  /* 0xffffec0010197984 */ /* 0x000ea20000000800 */
[----:B-1----:R-:W-:-:S03]  /*0f40*/  IADD3 R20, PT, PT, R20, R21, R18 ;  /* 0x0000001514147210 */ /* 0x002fc60007ffe012 */
[----:B------:R-:W-:Y:S04]  /*0f50*/  LDS R21, [R16+-0x10] ;  /* 0xfffff00010157984 */ /* 0x000fe80000000800 */
[----:B------:R-:W1:Y:S01]  /*0f60*/  LDS R18, [R16+-0xc] ;  /* 0xfffff40010127984 */ /* 0x000e620000000800 */
[----:B--2---:R-:W-:-:S03]  /*0f70*/  IADD3 R20, PT, PT, R25, R23, R20 ;  /* 0x0000001719147210 */ /* 0x004fc60007ffe014 */
[----:B------:R-:W-:Y:S04]  /*0f80*/  LDS R23, [R16+-0x8] ;  /* 0xfffff80010177984 */ /* 0x000fe80000000800 */
[----:B------:R-:W2:Y:S01]  /*0f90*/  LDS R25, [R16+-0x4] ;  /* 0xfffffc0010197984 */ /* 0x000ea20000000800 */
[----:B-1----:R-:W-:-:S03]  /*0fa0*/  IADD3 R18, PT, PT, R18, R21, R20 ;  /* 0x0000001512127210 */ /* 0x002fc60007ffe014 */
[----:B------:R-:W-:Y:S04]  /*0fb0*/  LDS R21, [R16] ;  /* 0x0000000010157984 */ /* 0x000fe80000000800 */
[----:B------:R-:W1:Y:S01]  /*0fc0*/  LDS R20, [R16+0x4] ;  /* 0x0000040010147984 */ /* 0x000e620000000800 */
[----:B--2---:R-:W-:-:S03]  /*0fd0*/  IADD3 R18, PT, PT, R25, R23, R18 ;  /* 0x0000001719127210 */ /* 0x004fc60007ffe012 */
[----:B------:R-:W-:Y:S04]  /*0fe0*/  LDS R23, [R16+0x8] ;  /* 0x0000080010177984 */ /* 0x000fe80000000800 */
[----:B------:R-:W2:Y:S01]  /*0ff0*/  LDS R25, [R16+0xc] ;  /* 0x00000c0010197984 */ /* 0x000ea20000000800 */
[----:B-1----:R-:W-:-:S03]  /*1000*/  IADD3 R18, PT, PT, R20, R21, R18 ;  /* 0x0000001514127210 */ /* 0x002fc60007ffe012 */
[----:B------:R-:W-:Y:S04]  /*1010*/  LDS R21, [R16+0x10] ;  /* 0x0000100010157984 */ /* 0x000fe80000000800 */
[----:B------:R-:W1:Y:S01]  /*1020*/  LDS R20, [R16+0x14] ;  /* 0x0000140010147984 */ /* 0x000e620000000800 */
[----:B--2---:R-:W-:-:S03]  /*1030*/  IADD3 R18, PT, PT, R25, R23, R18 ;  /* 0x0000001719127210 */ /* 0x004fc60007ffe012 */
[----:B------:R-:W-:Y:S04]  /*1040*/  LDS R23, [R16+0x18] ;  /* 0x0000180010177984 */ /* 0x000fe80000000800 */
[----:B------:R2:W3:Y:S02]  /*1050*/  LDS R25, [R16+0x1c] ;  /* 0x00001c0010197984 */ /* 0x0004e40000000800 */
[----:B--2---:R-:W-:Y:S01]  /*1060*/  VIADD R16, R16, 0x40 ;  /* 0x0000004010107836 */ /* 0x004fe20000000000 */
[----:B-1----:R-:W-:-:S04]  /*1070*/  IADD3 R18, PT, PT, R20, R21, R18 ;  /* 0x0000001514127210 */ /* 0x002fc80007ffe012 */
[----:B---3--:R-:W-:Y:S01]  /*1080*/  IADD3 R18, PT, PT, R25, R23, R18 ;  /* 0x0000001719127210 */ /* 0x008fe20007ffe012 */
[----:B------:R-:W-:Y:S06]  /*1090*/  @P0 BRA `(.L_x_81) ;  /* 0xfffffffc008c0947 */ /* 0x000fec000383ffff */
[----:B------:R-:W-:Y:S05]  /*10a0*/  BSYNC.RECONVERGENT B3 ;  /* 0x0000000000037941 */ /* 0x000fea0003800200 */
.L_x_80:
[----:B------:R-:W-:-:S07]  /*10b0*/  VIADD R12, R12, 0xffffffff ;  /* 0xffffffff0c0c7836 */ /* 0x000fce0000000000 */
.L_x_79:
[----:B------:R-:W-:Y:S05]  /*10c0*/  BSYNC.RECONVERGENT B2 ;  /* 0x0000000000027941 */ /* 0x000fea0003800200 */
.L_x_78:
[----:B------:R-:W-:Y:S01]  /*10d0*/  ISETP.NE.AND P0, PT, R22, RZ, PT ;  /* 0x000000ff1600720c */ /* 0x000fe20003f05270 */
[----:B------:R-:W-:-:S12]  /*10e0*/  BSSY.RECONVERGENT B2, `(.L_x_82) ;  /* 0x000003c000027945 */ /* 0x000fd80003800200 */
        /* <DEDUP_REMOVED lines=11> */
[----:B------:R-:W-:-:S03]  /*11a0*/  IADD3 R12, PT, PT, R12, 0x8, RZ ;  /* 0x000000080c0c7810 */ /* 0x000fc60007ffe0ff */
[----:B------:R-:W-:Y:S04]  /*11b0*/  LDS R17, [R16] ;  /* 0x0000000010117984 */ /* 0x000fe80000000800 */
[----:B------:R-:W1:Y:S04]  /*11c0*/  LDS R20, [R16+0x4] ;  /* 0x0000040010147984 */ /* 0x000e680000000800 */
[----:B------:R-:W-:Y:S04]  /*11d0*/  LDS R22, [R16+0x8] ;  /* 0x0000080010167984 */ /* 0x000fe80000000800 */
[----:B------:R-:W2:Y:S04]  /*11e0*/  LDS R21, [R16+0xc] ;  /* 0x00000c0010157984 */ /* 0x000ea80000000800 */
[----:B------:R-:W-:Y:S04]  /*11f0*/  LDS R25, [R16+0x18] ;  /* 0x0000180010197984 */ /* 0x000fe80000000800 */
[----:B------:R-:W-:Y:S01]  /*1200*/  LDS R26, [R16+0x1c] ;  /* 0x00001c00101a7984 */ /* 0x000fe20000000800 */
[----:B-1----:R-:W-:-:S03]  /*1210*/  IADD3 R17, PT, PT, R20, R17, R18 ;  /* 0x0000001114117210 */ /* 0x002fc60007ffe012 */
[----:B------:R-:W-:Y:S04]  /*1220*/  LDS R18, [R16+0x10] ;  /* 0x0000100010127984 */ /* 0x000fe80000000800 */
[----:B------:R-:W1:Y:S01]  /*1230*/  LDS R20, [R16+0x14] ;  /* 0x0000140010147984 */ /* 0x000e620000000800 */
[----:B--2---:R-:W-:-:S04]  /*1240*/  IADD3 R17, PT, PT, R21, R22, R17 ;  /* 0x0000001615117210 */ /* 0x004fc80007ffe011 */
[----:B-1----:R-:W-:-:S04]  /*1250*/  IADD3 R18, PT, PT, R20, R18, R17 ;  /* 0x0000001214127210 */ /* 0x002fc80007ffe011 */
[----:B------:R-:W-:-:S07]  /*1260*/  IADD3 R18, PT, PT, R26, R25, R18 ;  /* 0x000000191a127210 */ /* 0x000fce0007ffe012 */
.L_x_85:
[----:B------:R-:W-:Y:S05]  /*1270*/  BSYNC.RECONVERGENT B3 ;  /* 0x0000000000037941 */ /* 0x000fea0003800200 */
.L_x_84:
        /* <DEDUP_REMOVED lines=12> */
[----:B------:R-:W-:Y:S04]  /*1340*/  LDS R17, [R11] ;  /* 0x000000000b117984 */ /* 0x000fe80000000800 */
[----:B------:R-:W1:Y:S04]  /*1350*/  LDS R20, [R11+0x4] ;  /* 0x000004000b147984 */ /* 0x000e680000000800 */
[----:B------:R-:W-:Y:S04]  /*1360*/  LDS R22, [R11+0x8] ;  /* 0x000008000b167984 */ /* 0x000fe80000000800 */
[----:B------:R-:W2:Y:S01]  /*1370*/  LDS R21, [R11+0xc] ;  /* 0x00000c000b157984 */ /* 0x000ea20000000800 */
[----:B-1----:R-:W-:-:S04]  /*1380*/  IADD3 R17, PT, PT, R20, R17, R18 ;  /* 0x0000001114117210 */ /* 0x002fc80007ffe012 */
[----:B--2---:R-:W-:-:S07]  /*1390*/  IADD3 R18, PT, PT, R21, R22, R17 ;  /* 0x0000001615127210 */ /* 0x004fce0007ffe011 */
.L_x_87:
[----:B------:R-:W-:Y:S05]  /*13a0*/  BSYNC.RECONVERGENT B3 ;  /* 0x0000000000037941 */ /* 0x000fea0003800200 */
.L_x_86:
[----:B------:R-:W-:Y:S05]  /*13b0*/  @!P1 BRA `(.L_x_83) ;  /* 0x0000000000389947 */ /* 0x000fea0003800000 */
[----:B------:R-:W1:Y:S01]  /*13c0*/  S2UR UR5, SR_CgaCtaId ;  /* 0x00000000000579c3 */ /* 0x000e620000008800 */
[----:B------:R-:W-:Y:S01]  /*13d0*/  UMOV UR4, 0x400 ;  /* 0x0000040000047882 */ /* 0x000fe20000000000 */
[----:B------:R-:W-:Y:S01]  /*13e0*/  ISETP.NE.AND P0, PT, R16, 0x1, PT ;  /* 0x000000011000780c */ /* 0x000fe20003f05270 */
[----:B------:R-:W-:-:S04]  /*13f0*/  UIADD3 UR4, UPT, UPT, UR4, 0x2000, URZ ;  /* 0x0000200004047890 */ /* 0x000fc8000fffe0ff */
[----:B-1----:R-:W-:-:S06]  /*1400*/  ULEA UR4, UR5, UR4, 0x18 ;  /* 0x0000000405047291 */ /* 0x002fcc000f8ec0ff */
[----:B------:R-:W-:-:S05]  /*1410*/  LEA R12, R12, UR4, 0x2 ;  /* 0x000000040c0c7c11 */ /* 0x000fca000f8e10ff */
[----:B------:R-:W1:Y:S02]  /*1420*/  LDS R11, [R12] ;  /* 0x000000000c0b7984 */ /* 0x000e640000000800 */
[----:B-1----:R-:W-:Y:S01]  /*1430*/  IMAD.IADD R18, R18, 0x1, R11 ;  /* 0x0000000112127824 */ /* 0x002fe200078e020b */
[----:B------:R-:W-:Y:S06]  /*1440*/  @!P0 BRA `(.L_x_83) ;  /* 0x0000000000148947 */ /* 0x000fec0003800000 */
[----:B------:R-:W-:Y:S01]  /*1450*/  ISETP.NE.AND P0, PT, R16, 0x2, PT ;  /* 0x000000021000780c */ /* 0x000fe20003f05270 */
[----:B------:R-:W1:-:S12]  /*1460*/  LDS R11, [R12+0x4] ;  /* 0x000004000c0b7984 */ /* 0x000e580000000800 */
[----:B------:R-:W2:Y:S01]  /*1470*/  @P0 LDS R17, [R12+0x8] ;  /* 0x000008000c110984 */ /* 0x000ea20000000800 */
[----:B-1----:R-:W-:-:S05]  /*1480*/  IADD3 R18, PT, PT, R18, R11, RZ ;  /* 0x0000000b12127210 */ /* 0x002fca0007ffe0ff */
[----:B--2---:R-:W-:-:S07]  /*1490*/  @P0 IMAD.IADD R18, R18, 0x1, R17 ;  /* 0x0000000112120824 */ /* 0x004fce00078e0211 */
.L_x_83:
[----:B------:R-:W-:Y:S05]  /*14a0*/  BSYNC.RECONVERGENT B2 ;  /* 0x0000000000027941 */ /* 0x000fea0003800200 */
.L_x_82:
[----:B------:R-:W1:Y:S01]  /*14b0*/  S2R R12, SR_CgaCtaId ;  /* 0x00000000000c7919 */ /* 0x000e620000008800 */
[----:B------:R-:W-:-:S04]  /*14c0*/  MOV R11, 0x400 ;  /* 0x00000400000b7802 */ /* 0x000fc80000000f00 */
[----:B-1----:R-:W-:-:S05]  /*14d0*/  LEA R11, R12, R11, 0x18 ;  /* 0x0000000b0c0b7211 */ /* 0x002fca00078ec0ff */
[----:B------:R-:W-:-:S05]  /*14e0*/  IMAD R10, R10, 0x8, R11 ;  /* 0x000000080a0a7824 */ /* 0x000fca00078e020b */
[----:B------:R-:W1:Y:S02]  /*14f0*/  LDS R17, [R10] ;  /* 0x000000000a117984 */ /* 0x000e640000000800 */
[----:B-1----:R-:W-:-:S13]  /*1500*/  ISETP.NE.AND P0, PT, R17, 0x7fffffff, PT ;  /* 0x7fffffff1100780c */ /* 0x002fda0003f05270 */
[----:B------:R-:W-:Y:S05]  /*1510*/  @!P0 BRA `(.L_x_77) ;  /* 0x00000000002c8947 */ /* 0x000fea0003800000 */
[----:B------:R-:W-:Y:S01]  /*1520*/  LEA R16, R13, R11, 0x3 ;  /* 0x0000000b0d107211 */ /* 0x000fe200078e18ff */
[----:B------:R-:W-:-:S04]  /*1530*/  IMAD.IADD R12, R17, 0x1, R18 ;  /* 0x00000001110c7824 */ /* 0x000fc800078e0212 */
[----:B------:R-:W1:Y:S02]  /*1540*/  LDS R11, [R16] ;  /* 0x00000000100b7984 */ /* 0x000e640000000800 */
[----:B-1----:R-:W-:-:S13]  /*1550*/  ISETP.GT.AND P0, PT, R11, R12, PT ;  /* 0x0000000c0b00720c */ /* 0x002fda0003f04270 */
[----:B------:R-:W1:Y:S01]  /*1560*/  @P0 LDC R18, c[0x0][0x384] ;  /* 0x0000e100ff120b82 */ /* 0x000e620000000800 */
[----:B------:R-:W-:Y:S01]  /*1570*/  @P0 VIADD R13, R13, 0xffffffff ;  /* 0xffffffff0d0d0836 */ /* 0x000fe20000000000 */
[----:B------:R-:W-:-:S06]  /*1580*/  @P0 MOV R17, 0x1 ;  /* 0x0000000100110802 */ /* 0x000fcc0000000f00 */
[----:B------:R-:W2:Y:S01]  /*1590*/  @P0 LDC.64 R10, c[0x0][0x398] ;  /* 0x0000e600ff0a0b82 */ /* 0x000ea20000000a00 */
[----:B-1----:R-:W-:-:S05]  /*15a0*/  @P0 IMAD R13, R13, R18, UR9 ;  /* 0x000000090d0d0e24 */ /* 0x002fca000f8e0212 */
[----:B------:R3:W-:Y:S04]  /*15b0*/  @P0 STS.64 [R16], R12 ;  /* 0x0000000c10000388 */ /* 0x0007e80000000a00 */
[----:B--2---:R3:W-:Y:S02]  /*15c0*/  @P0 STG.E desc[UR6][R10.64], R17 ;  /* 0x000000110a000986 */ /* 0x0047e4000c101906 */
.L_x_77:
[----:B------:R-:W-:Y:S05]  /*15d0*/  BSYNC.RECONVERGENT B0 ;  /* 0x0000000000007941 */ /* 0x000fea0003800200 */
.L_x_76:
[----:B------:R-:W2:Y:S01]  /*15e0*/  LDCU UR4, c[0x0][0x380] ;  /* 0x00007000ff0477ac */ /* 0x000ea20008000800 */
[----:B---3--:R-:W-:Y:S01]  /*15f0*/  IMAD.IADD R13, R5, 0x1, R14 ;  /* 0x00000001050d7824 */ /* 0x008fe200078e020e */
[----:B------:R-:W-:Y:S01]  /*1600*/  IADD3 R15, PT, PT, R15, 0x1, RZ ;  /* 0x000000010f0f7810 */ /* 0x000fe20007ffe0ff */
[----:B--2---:R-:W-:-:S05]  /*1610*/  IMAD.U32 R10, RZ, RZ, UR4 ;  /* 0x00000004ff0a7e24 */ /* 0x004fca000f8e00ff */
[----:B------:R-:W-:-:S13]  /*1620*/  ISETP.GE.AND P0, PT, R13, R10, PT ;  /* 0x0000000a0d00720c */ /* 0x000fda0003f06270 */
[----:B------:R-:W-:Y:S05]  /*1630*/  @!P0 BRA `(.L_x_88) ;  /* 0xfffffff400008947 */ /* 0x000fea000383ffff */
[----:B------:R-:W-:Y:S05]  /*1640*/  BSYNC.RECONVERGENT B1 ;  /* 0x0000000000017941 */ /* 0x000fea0003800200 */
.L_x_75:
[----:B------:R-:W-:-:S06]  /*1650*/  UIADD3 UR8, UPT, UPT, UR8, 0x1, URZ ;  /* 0x0000000108087890 */ /* 0x000fcc000fffe0ff */
[----:B0-----:R-:W-:-:S04]  /*1660*/  I2FP.F32.U32 R9, UR8 ;  /* 0x0000000800097c45 */ /* 0x001fc80008201000 */
[----:B------:R-:W-:-:S13]  /*1670*/  FSETP.GE.AND P0, PT, R6, R9, PT ;  /* 0x000000090600720b */ /* 0x000fda0003f06000 */
[----:B------:R-:W-:Y:S05]  /*1680*/  @P0 BRA `(.L_x_89) ;  /* 0xfffffff000a80947 */ /* 0x000fea000383ffff */
.L_x_74:
[----:B------:R-:W-:Y:S01]  /*1690*/  BAR.SYNC.DEFER_BLOCKING 0x0 ;  /* 0x0000000000007b1d */ /* 0x000fe20000010000 */
[----:B------:R-:W-:Y:S02]  /*16a0*/  ISETP.NE.AND P0, PT, R4, 0x3, PT ;  /* 0x000000030400780c */ /* 0x000fe40003f05270 */
[----:B------:R-:W-:-:S03]  /*16b0*/  ISETP.GE.U32.AND P1, PT, R2, 0x3, PT ;  /* 0x000000030200780c */ /* 0x000fc60003f26070 */
[----:B------:R-:W-:Y:S08]  /*16c0*/  BSSY.RECONVERGENT B0, `(.L_x_90) ;  /* 0x0000013000007945 */ /* 0x000ff00003800200 */
[----:B------:R-:W-:Y:S05]  /*16d0*/  @!P0 BRA `(.L_x_91) ;  /* 0x0000000000448947 */ /* 0x000fea0003800000 */
[----:B------:R-:W2:Y:S01]  /*16e0*/  S2UR UR5, SR_CgaCtaId ;  /* 0x00000000000579c3 */ /* 0x000ea20000008800 */
[----:B------:R-:W-:Y:S01]  /*16f0*/  UMOV UR4, 0x400 ;  /* 0x0000040000047882 */ /* 0x000fe20000000000 */
[----:B------:R-:W-:-:S06]  /*1700*/  IMAD.MOV R2, RZ, RZ, -R7 ;  /* 0x000000ffff027224 */ /* 0x000fcc00078e0a07 */
[----:B------:R-:W3:Y:S08]  /*1710*/  LDC R12, c[0x0][0x384] ;  /* 0x0000e100ff0c7b82 */ /* 0x000ef00000000800 */
[----:B------:R-:W4:Y:S01]  /*1720*/  LDC.64 R8, c[0x0][0x388] ;  /* 0x0000e200ff087b82 */ /* 0x000f220000000a00 */
[----:B--2---:R-:W-:-:S06]  /*1730*/  ULEA UR4, UR5, UR4, 0x18 ;  /* 0x0000000405047291 */ /* 0x004fcc000f8ec0ff */
[C---:B------:R-:W-:Y:S01]  /*1740*/  LEA R11, R3.reuse, UR4, 0x3 ;  /* 0x00000004030b7c11 */ /* 0x040fe2000f8e18ff */
[----:B---3--:R-:W-:Y:S02]  /*1750*/  IMAD R13, R3, R12, UR9 ;  /* 0x00000009030d7e24 */ /* 0x008fe4000f8e020c */
[----:B------:R-:W-:-:S07]  /*1760*/  IMAD R3, R7, R0, R3 ;  /* 0x0000000007037224 */ /* 0x000fce00078e0203 */
.L_x_92:
[----:B--2---:R2:W3:Y:S01]  /*1770*/  LDS.64 R6, [R11] ;  /* 0x000000000b067984 */ /* 0x0044e20000000a00 */
[----:B----4-:R-:W-:-:S04]  /*1780*/  IMAD.WIDE R4, R13, 0x8, R8 ;  /* 0x000000080d047825 */ /* 0x010fc800078e0208 */
[----:B------:R-:W-:Y:S02]  /*1790*/  VIADD R2, R2, 0x1 ;  /* 0x0000000102027836 */ /* 0x000fe40000000000 */
[C---:B------:R-:W-:Y:S01]  /*17a0*/  IMAD R13, R0.reuse, R12, R13 ;  /* 0x0000000c000d7224 */ /* 0x040fe200078e020d */
[----:B--2---:R-:W-:Y:S02]  /*17b0*/  LEA R11, R0, R11, 0x3 ;  /* 0x0000000b000b7211 */ /* 0x004fe400078e18ff */
[----:B------:R-:W-:Y:S01]  /*17c0*/  ISETP.NE.AND P0, PT, R2, RZ, PT ;  /* 0x000000ff0200720c */ /* 0x000fe20003f05270 */
[----:B---3--:R2:W-:-:S12]  /*17d0*/  STG.E.64 desc[UR6][R4.64], R6 ;  /* 0x0000000604007986 */ /* 0x0085d8000c101b06 */
[----:B------:R-:W-:Y:S05]  /*17e0*/  @P0 BRA `(.L_x_92) ;  /* 0xfffffffc00e00947 */ /* 0x000fea000383ffff */
.L_x_91:
[----:B------:R-:W-:Y:S05]  /*17f0*/  BSYNC.RECONVERGENT B0 ;  /* 0x0000000000007941 */ /* 0x000fea0003800200 */
.L_x_90:
[----:B------:R-:W-:Y:S05]  /*1800*/  @!P1 EXIT ;  /* 0x000000000000994d */ /* 0x000fea0003800000 */
[----:B------:R-:W3:Y:S01]  /*1810*/  S2UR UR5, SR_CgaCtaId ;  /* 0x00000000000579c3 */ /* 0x000ee20000008800 */
[----:B------:R-:W-:-:S07]  /*1820*/  UMOV UR4, 0x400 ;  /* 0x0000040000047882 */ /* 0x000fce0000000000 */
[----:B------:R-:W4:Y:S08]  /*1830*/  LDC R2, c[0x0][0x384] ;  /* 0x0000e100ff027b82 */ /* 0x000f300000000800 */
[----:B--2---:R-:W2:Y:S01]  /*1840*/  LDC.64 R4, c[0x0][0x388] ;  /* 0x0000e200ff047b82 */ /* 0x004ea20000000a00 */
[----:B---3--:R-:W-:-:S12]  /*1850*/  ULEA UR4, UR5, UR4, 0x18 ;  /* 0x0000000405047291 */ /* 0x008fd8000f8ec0ff */
.L_x_93:
[C---:B0-----:R-:W-:Y:S01]  /*1860*/  LEA R15, R3.reuse, UR4, 0x3 ;  /* 0x00000004030f7c11 */ /* 0x041fe2000f8e18ff */
[C---:B------:R-:W-:Y:S02]  /*1870*/  IMAD.IADD R11, R0.reuse, 0x1, R3 ;  /* 0x00000001000b7824 */ /* 0x040fe400078e0203 */
[----:B01--4-:R-:W-:Y:S02]  /*1880*/  IMAD R17, R3, R2, UR9 ;  /* 0x0000000903117e24 */ /* 0x013fe4000f8e0202 */
[C---:B------:R-:W-:Y:S02]  /*1890*/  IMAD R13, R0.reuse, 0x8, R15 ;  /* 0x00000008000d7824 */ /* 0x040fe400078e020f */
[----:B------:R-:W0:Y:S01]  /*18a0*/  LDS.64 R14, [R15] ;  /* 0x000000000f0e7984 */ /* 0x000e220000000a00 */
[----:B------:R-:W-:Y:S02]  /*18b0*/  IMAD.IADD R21, R11, 0x1, R0 ;  /* 0x000000010b157824 */ /* 0x000fe400078e0200 */
[----:B------:R-:W-:-:S02]  /*18c0*/  IMAD R9, R0, 0x8, R13 ;  /* 0x0000000800097824 */ /* 0x000fc400078e020d */
[----:B------:R-:W1:Y:S01]  /*18d0*/  LDS.64 R12, [R13] ;  /* 0x000000000d0c7984 */ /* 0x000e620000000a00 */
[----:B------:R-:W-:Y:S01]  /*18e0*/  IADD3 R25, PT, PT, R21, R0, RZ ;  /* 0x0000000015197210 */ /* 0x000fe20007ffe0ff */
[-C--:B------:R-:W-:Y:S01]  /*18f0*/  IMAD R19, R11, R2.reuse, UR9 ;  /* 0x000000090b137e24 */ /* 0x080fe2000f8e0202 */
[----:B------:R-:W-:Y:S01]  /*1900*/  LEA R6, R0, R9, 0x3 ;  /* 0x0000000900067211 */ /* 0x000fe200078e18ff */
[-C--:B------:R-:W-:Y:S01]  /*1910*/  IMAD R21, R21, R2.reuse, UR9 ;  /* 0x0000000915157e24 */ /* 0x080fe2000f8e0202 */
[----:B------:R-:W3:Y:S01]  /*1920*/  LDS.64 R8, [R9] ;  /* 0x0000000009087984 */ /* 0x000ee20000000a00 */
[----:B------:R-:W-:Y:S02]  /*1930*/  IMAD R23, R25, R2, UR9 ;  /* 0x0000000919177e24 */ /* 0x000fe4000f8e0202 */
[--C-:B--2---:R-:W-:Y:S01]  /*1940*/  IMAD.WIDE R16, R17, 0x8, R4.reuse ;  /* 0x0000000811107825 */ /* 0x104fe200078e0204 */
[----:B------:R-:W2:Y:S03]  /*1950*/  LDS.64 R6, [R6] ;  /* 0x0000000006067984 */ /* 0x000ea60000000a00 */
[----:B------:R-:W-:-:S04]  /*1960*/  IMAD.WIDE R18, R19, 0x8, R4 ;  /* 0x0000000813127825 */ /* 0x000fc800078e0204 */
[----:B------:R-:W-:-:S04]  /*1970*/  IMAD.WIDE R20, R21, 0x8, R4 ;  /* 0x0000000815147825 */ /* 0x000fc800078e0204 */
[----:B------:R-:W-:-:S04]  /*1980*/  IMAD.WIDE R22, R23, 0x8, R4 ;  /* 0x0000000817167825 */ /* 0x000fc800078e0204 */
[----:B------:R-:W-:-:S05]  /*1990*/  IMAD.IADD R3, R25, 0x1, R0 ;  /* 0x0000000119037824 */ /* 0x000fca00078e0200 */
[----:B------:R-:W-:Y:S01]  /*19a0*/  ISETP.GE.AND P0, PT, R3, R10, PT ;  /* 0x0000000a0300720c */ /* 0x000fe20003f06270 */
[----:B0-----:R0:W-:Y:S04]  /*19b0*/  STG.E.64 desc[UR6][R16.64], R14 ;  /* 0x0000000e10007986 */ /* 0x0011e8000c101b06 */
[----:B-1----:R0:W-:Y:S04]  /*19c0*/  STG.E.64 desc[UR6][R18.64], R12 ;  /* 0x0000000c12007986 */ /* 0x0021e8000c101b06 */
[----:B---3--:R0:W-:Y:S04]  /*19d0*/  STG.E.64 desc[UR6][R20.64], R8 ;  /* 0x0000000814007986 */ /* 0x0081e8000c101b06 */
[----:B--2---:R0:W-:Y:S01]  /*19e0*/  STG.E.64 desc[UR6][R22.64], R6 ;  /* 0x0000000616007986 */ /* 0x0041e2000c101b06 */
[----:B------:R-:W-:Y:S05]  /*19f0*/  @!P0 BRA `(.L_x_93) ;  /* 0xfffffffc00988947 */ /* 0x000fea000383ffff */
[----:B------:R-:W-:Y:S05]  /*1a00*/  EXIT ;  /* 0x000000000000794d */ /* 0x000fea0003800000 */
        .type           $_Z14verticalSweep3iiP4int2PiS1_$__internal_accurate_pow,@function
        .size           $_Z14verticalSweep3iiP4int2PiS1_$__internal_accurate_pow,(.L_x_338 - $_Z14verticalSweep3iiP4int2PiS1_$__internal_accurate_pow)
$_Z14verticalSweep3iiP4int2PiS1_$__internal_accurate_pow:
        /* <DEDUP_REMOVED lines=31> */
[----:B------:R-:W-:-:S03]  /*1c00*/  DMUL R22, R8, R14 ;  /* 0x0000000e08167228 */ /* 0x000fc60000000000 */
        /* <DEDUP_REMOVED lines=11> */
[----:B------:R-:W-:Y:S01]  /*1cc0*/  DFMA R18, R8, R8, -R14 ;  /* 0x000000080812722b */ /* 0x000fe2000000080e */
[----:B------:R-:W-:Y:S02]  /*1cd0*/  VIADD R21, R13, 0x100000 ;  /* 0x001000000d157836 */ /* 0x000fe40000000000 */
[----:B------:R-:W-:-:S06]  /*1ce0*/  IMAD.MOV.U32 R20, RZ, RZ, R12 ;  /* 0x000000ffff147224 */ /* 0x000fcc00078e000c */
[----:B------:R-:W-:Y:S02]  /*1cf0*/  DFMA R18, R8, R20, R18 ;  /* 0x000000140812722b */ /* 0x000fe40000000012 */
[----:B------:R-:W-:Y:S01]  /*1d00*/  DADD R20, R16, -UR4 ;  /* 0x8000000410147e29 */ /* 0x000fe20008000000 */
[----:B------:R-:W-:Y:S01]  /*1d10*/  UMOV UR4, 0x0 ;  /* 0x0000000000047882 */ /* 0x000fe20000000000 */
[----:B------:R-:W-:Y:S01]  /*1d20*/  DFMA R16, R8, R14, -R22 ;  /* 0x0000000e0810722b */ /* 0x000fe20000000816 */
[----:B------:R-:W-:-:S07]  /*1d30*/  UMOV UR5, 0x3ff00000 ;  /* 0x3ff0000000057882 */ /* 0x000fce0000000000 */
        /* <DEDUP_REMOVED lines=16> */
[----:B------:R-:W-:Y:S01]  /*1e40*/  IMAD.MOV.U32 R10, RZ, RZ, -0x105c611 ;  /* 0xfefa39efff0a7424 */ /* 0x000fe200078e00ff */
[----:B------:R-:W-:-:S06]  /*1e50*/  MOV R11, 0x3fe62e42 ;  /* 0x3fe62e42000b7802 */ /* 0x000fcc0000000f00 */
[----:B------:R-:W-:Y:S01]  /*1e60*/  DADD R16, R12, R8 ;  /* 0x000000000c107229 */ /* 0x000fe20000000008 */
[----:B------:R-:W-:Y:S01]  /*1e70*/  MOV R8, 0xfefa39ef ;  /* 0xfefa39ef00087802 */ /* 0x000fe20000000f00 */
[----:B------:R-:W-:-:S06]  /*1e80*/  IMAD.MOV.U32 R9, RZ, RZ, 0x3fe62e42 ;  /* 0x3fe62e42ff097424 */ /* 0x000fcc00078e00ff */
[----:B------:R-:W-:-:S08]  /*1e90*/  DADD R12, R14, R16 ;  /* 0x000000000e0c7229 */ /* 0x000fd00000000010 */
[--C-:B------:R-:W-:Y:S02]  /*1ea0*/  DFMA R8, R8, UR4, R12.reuse ;  /* 0x0000000408087c2b */ /* 0x100fe4000800000c */
[----:B------:R-:W-:-:S06]  /*1eb0*/  DADD R18, R14, -R12 ;  /* 0x000000000e127229 */ /* 0x000fcc000000080c */
[----:B------:R-:W-:Y:S02]  /*1ec0*/  DFMA R14, -R10, 1, R8 ;  /* 0x3ff000000a0e782b */ /* 0x000fe40000000108 */
[----:B------:R-:W-:Y:S01]  /*1ed0*/  DADD R18, R16, R18 ;  /* 0x0000000010127229 */ /* 0x000fe20000000012 */
[----:B------:R-:W-:-:S05]  /*1ee0*/  LOP3.LUT R16, R25, 0xff0fffff, RZ, 0xc0, !PT ;  /* 0xff0fffff19107812 */ /* 0x000fca00078ec0ff */
[----:B------:R-:W-:Y:S01]  /*1ef0*/  DADD R14, -R12, R14 ;  /* 0x000000000c0e7229 */ /* 0x000fe2000000010e */
[----:B------:R-:W-:-:S04]  /*1f00*/  SHF.L.U32 R12, R25, 0x1, RZ ;  /* 0x00000001190c7819 */ /* 0x000fc800000006ff */
[----:B------:R-:W-:-:S03]  /*1f10*/  ISETP.GT.U32.AND P0, PT, R12, -0x2000001, PT ;  /* 0xfdffffff0c00780c */ /* 0x000fc60003f04070 */
[----:B------:R-:W-:Y:S01]  /*1f20*/  DADD R18, R18, -R14 ;  /* 0x0000000012127229 */ /* 0x000fe2000000080e */
[----:B------:R-:W-:Y:S01]  /*1f30*/  IMAD.MOV.U32 R14, RZ, RZ, 0x3b39803f ;  /* 0x3b39803fff0e7424 */ /* 0x000fe200078e00ff */
[----:B------:R-:W-:Y:S01]  /*1f40*/  SEL R29, R16, R25, P0 ;  /* 0x00000019101d7207 */ /* 0x000fe20000000000 */
[----:B------:R-:W-:-:S06]  /*1f50*/  IMAD.MOV.U32 R15, RZ, RZ, 0x3c7abc9e ;  /* 0x3c7abc9eff0f7424 */ /* 0x000fcc00078e00ff */
[----:B------:R-:W-:Y:S01]  /*1f60*/  DFMA R14, R14, UR4, R18 ;  /* 0x000000040e0e7c2b */ /* 0x000fe20008000012 */
[----:B------:R-:W-:Y:S01]  /*1f70*/  UMOV UR4, 0x3b39803f ;  /* 0x3b39803f00047882 */ /* 0x000fe20000000000 */
[----:B------:R-:W-:-:S06]  /*1f80*/  UMOV UR5, 0x3c7abc9e ;  /* 0x3c7abc9e00057882 */ /* 0x000fcc0000000000 */
[----:B------:R-:W-:-:S08]  /*1f90*/  DADD R12, R8, R14 ;  /* 0x00000000080c7229 */ /* 0x000fd0000000000e */
        /* <DEDUP_REMOVED lines=62> */
.L_x_94:
[----:B------:R-:W-:Y:S01]  /*2380*/  DFMA R28, R28, R14, R14 ;  /* 0x0000000e1c1c722b */ /* 0x000fe2000000000e */
[----:B------:R-:W-:Y:S01]  /*2390*/  IMAD.MOV.U32 R27, RZ, RZ, 0x0 ;  /* 0x00000000ff1b7424 */ /* 0x000fe200078e00ff */
[----:B------:R-:W-:-:S08]  /*23a0*/  DSETP.NEU.AND P0, PT, |R14|, +INF , PT ;  /* 0x7ff000000e00742a */ /* 0x000fd00003f0d200 */
[----:B------:R-:W-:Y:S02]  /*23b0*/  FSEL R8, R14, R28, !P0 ;  /* 0x0000001c0e087208 */ /* 0x000fe40004000000 */
[----:B------:R-:W-:Y:S01]  /*23c0*/  FSEL R9, R15, R29, !P0 ;  /* 0x0000001d0f097208 */ /* 0x000fe20004000000 */
[----:B------:R-:W-:Y:S06]  /*23d0*/  RET.REL.NODEC R26 `(_Z14verticalSweep3iiP4int2PiS1_) ;  /* 0xffffffdc1a087950 */ /* 0x000fec0003c3ffff */
.L_x_95:
        /* <DEDUP_REMOVED lines=10> */
.L_x_338:


//--------------------- .text._Z14verticalSweep2iiP4int2PiS1_ --------------------------
	.section	.text._Z14verticalSweep2iiP4int2PiS1_,"ax",@progbits
	.align	128
        .global         _Z14verticalSweep2iiP4int2PiS1_
        .type           _Z14verticalSweep2iiP4int2PiS1_,@function
        .size           _Z14verticalSweep2iiP4int2PiS1_,(.L_x_343 - _Z14verticalSweep2iiP4int2PiS1_)
        .other          _Z14verticalSweep2iiP4int2PiS1_,@"STO_CUDA_ENTRY STV_DEFAULT"
_Z14verticalSweep2iiP4int2PiS1_:
.text._Z14verticalSweep2iiP4int2PiS1_:
        /* <DEDUP_REMOVED lines=10> */
[----:B------:R-:W1:Y:S01]  /*00a0*/  LDCU.64 UR8, c[0x0][0x358] ;  /* 0x00006b00ff0877ac */ /* 0x000e620008000a00 */
[----:B------:R-:W-:Y:S01]  /*00b0*/  BSSY.RECONVERGENT B0, `(.L_x_96) ;  /* 0x0000042000007945 */ /* 0x000fe20003800200 */
[----:B------:R-:W-:Y:S02]  /*00c0*/  MOV R23, R3 ;  /* 0x0000000300177202 */ /* 0x000fe40000000f00 */
[CC--:B------:R-:W-:Y:S02]  /*00d0*/  ISETP.GE.U32.AND P0, PT, R13.reuse, R10.reuse, PT ;  /* 0x0000000a0d00720c */ /* 0x0c0fe40003f06070 */
[----:B------:R-:W-:Y:S02]  /*00e0*/  VIMNMX.U32 R2, PT, PT, R13, R10, !PT ;  /* 0x0000000a0d027248 */ /* 0x000fe40007fe0000 */
[----:B------:R-:W-:-:S02]  /*00f0*/  SEL R7, RZ, 0x1, P0 ;  /* 0x00000001ff077807 */ /* 0x000fc40000000000 */
[----:B------:R-:W-:Y:S01]  /*0100*/  ISETP.GE.U32.AND P0, PT, R13, 0x400, PT ;  /* 0x000004000d00780c */ /* 0x000fe20003f06070 */
[----:B0-----:R-:W0:Y:S02]  /*0110*/  MUFU.RCP R6, R6 ;  /* 0x0000000600067308 */ /* 0x001e240000001000 */
[----:B0-----:R-:W-:-:S06]  /*0120*/  VIADD R4, R6, 0xffffffe ;  /* 0x0ffffffe06047836 */ /* 0x001fcc0000000000 */
[----:B------:R0:W2:Y:S02]  /*0130*/  F2I.FTZ.U32.TRUNC.NTZ R5, R4 ;  /* 0x0000000400057305 */ /* 0x0000a4000021f000 */
[----:B0-----:R-:W-:Y:S02]  /*0140*/  IMAD.MOV.U32 R4, RZ, RZ, RZ ;  /* 0x000000ffff047224 */ /* 0x001fe400078e00ff */
[----:B--2---:R-:W-:-:S04]  /*0150*/  IMAD.MOV R9, RZ, RZ, -R5 ;  /* 0x000000ffff097224 */ /* 0x004fc800078e0a05 */
[----:B------:R-:W-:-:S04]  /*0160*/  IMAD R9, R9, R0, RZ ;  /* 0x0000000009097224 */ /* 0x000fc800078e02ff */
[----:B------:R-:W-:Y:S01]  /*0170*/  IMAD.HI.U32 R6, R5, R9, R4 ;  /* 0x0000000905067227 */ /* 0x000fe200078e0004 */
[----:B------:R-:W-:Y:S02]  /*0180*/  IADD3 R5, PT, PT, R2, -R13, -R7 ;  /* 0x8000000d02057210 */ /* 0x000fe40007ffe807 */
[----:B------:R-:W-:Y:S02]  /*0190*/  VIMNMX.U32 R9, PT, PT, R13, 0x400, !PT ;  /* 0x000004000d097848 */ /* 0x000fe40007fe0000 */
[----:B------:R-:W-:Y:S01]  /*01a0*/  SEL R2, RZ, 0x1, P0 ;  /* 0x00000001ff027807 */ /* 0x000fe20000000000 */
[----:B------:R-:W-:-:S03]  /*01b0*/  IMAD.HI.U32 R4, R6, R5, RZ ;  /* 0x0000000506047227 */ /* 0x000fc600078e00ff */
[----:B------:R-:W-:Y:S02]  /*01c0*/  IADD3 R9, PT, PT, R9, -R13, -R2 ;  /* 0x8000000d09097210 */ /* 0x000fe40007ffe802 */
[----:B------:R-:W-:-:S03]  /*01d0*/  IADD3 R8, PT, PT, -R4, RZ, RZ ;  /* 0x000000ff04087210 */ /* 0x000fc60007ffe1ff */
[----:B------:R-:W-:-:S04]  /*01e0*/  IMAD.HI.U32 R6, R6, R9, RZ ;  /* 0x0000000906067227 */ /* 0x000fc800078e00ff */
[----:B------:R-:W-:Y:S02]  /*01f0*/  IMAD R5, R0, R8, R5 ;  /* 0x0000000800057224 */ /* 0x000fe400078e0205 */
[----:B------:R-:W-:-:S03]  /*0200*/  IMAD.MOV R8, RZ, RZ, -R6 ;  /* 0x000000ffff087224 */ /* 0x000fc600078e0a06 */
[----:B------:R-:W-:Y:S01]  /*0210*/  ISETP.GE.U32.AND P0, PT, R5, R0, PT ;  /* 0x000000000500720c */ /* 0x000fe20003f06070 */
[----:B------:R-:W-:-:S05]  /*0220*/  IMAD R9, R0, R8, R9 ;  /* 0x0000000800097224 */ /* 0x000fca00078e0209 */
[----:B------:R-:W-:-:S07]  /*0230*/  ISETP.GE.U32.AND P2, PT, R9, R0, PT ;  /* 0x000000000900720c */ /* 0x000fce0003f46070 */
[--C-:B------:R-:W-:Y:S02]  /*0240*/  @P0 IMAD.IADD R5, R5, 0x1, -R0.reuse ;  /* 0x0000000105050824 */ /* 0x100fe400078e0a00 */
[----:B------:R-:W-:Y:S01]  /*0250*/  @P0 VIADD R4, R4, 0x1 ;  /* 0x0000000104040836 */ /* 0x000fe20000000000 */
[----:B------:R-:W-:Y:S02]  /*0260*/  ISETP.NE.U32.AND P0, PT, R0, RZ, PT ;  /* 0x000000ff0000720c */ /* 0x000fe40003f05070 */
[-C--:B------:R-:W-:Y:S01]  /*0270*/  ISETP.GE.U32.AND P1, PT, R5, R0.reuse, PT ;  /* 0x000000000500720c */ /* 0x080fe20003f26070 */
[----:B------:R-:W-:Y:S01]  /*0280*/  @P2 IMAD.IADD R9, R9, 0x1, -R0 ;  /* 0x0000000109092824 */ /* 0x000fe200078e0a00 */
[----:B------:R-:W-:Y:S01]  /*0290*/  LOP3.LUT R5, RZ, R0, RZ, 0x33, !PT ;  /* 0x00000000ff057212 */ /* 0x000fe200078e33ff */
[----:B------:R-:W-:-:S10]  /*02a0*/  @P2 VIADD R6, R6, 0x1 ;  /* 0x0000000106062836 */ /* 0x000fd40000000000 */
[----:B------:R-:W-:Y:S02]  /*02b0*/  @P1 IADD3 R4, PT, PT, R4, 0x1, RZ ;  /* 0x0000000104041810 */ /* 0x000fe40007ffe0ff */
[----:B------:R-:W-:Y:S02]  /*02c0*/  ISETP.GE.U32.AND P1, PT, R9, R0, PT ;  /* 0x000000000900720c */ /* 0x000fe40003f26070 */
[----:B------:R-:W-:-:S05]  /*02d0*/  SEL R4, R5, R4, !P0 ;  /* 0x0000000405047207 */ /* 0x000fca0004000000 */
[----:B------:R-:W-:-:S05]  /*02e0*/  IMAD.IADD R4, R7, 0x1, R4 ;  /* 0x0000000107047824 */ /* 0x000fca00078e0204 */
[----:B------:R-:W-:Y:S01]  /*02f0*/  LOP3.LUT R7, R4, 0x3, RZ, 0xc0, !PT ;  /* 0x0000000304077812 */ /* 0x000fe200078ec0ff */
[----:B------:R-:W-:Y:S01]  /*0300*/  @P1 VIADD R6, R6, 0x1 ;  /* 0x0000000106061836 */ /* 0x000fe20000000000 */
[C---:B------:R-:W-:Y:S02]  /*0310*/  ISETP.GE.U32.AND P2, PT, R4.reuse, 0x3, PT ;  /* 0x000000030400780c */ /* 0x040fe40003f46070 */
[----:B------:R-:W-:Y:S01]  /*0320*/  ISETP.NE.AND P1, PT, R7, 0x3, PT ;  /* 0x000000030700780c */ /* 0x000fe20003f25270 */
[----:B------:R-:W-:Y:S01]  /*0330*/  VIADD R7, R4, 0x1 ;  /* 0x0000000104077836 */ /* 0x000fe20000000000 */
[----:B------:R-:W-:-:S04]  /*0340*/  SEL R5, R5, R6, !P0 ;  /* 0x0000000605057207 */ /* 0x000fc80004000000 */
[----:B------:R-:W-:-:S07]  /*0350*/  LOP3.LUT R7, R7, 0x3, RZ, 0xc0, !PT ;  /* 0x0000000307077812 */ /* 0x000fce00078ec0ff */
[----:B-1----:R-:W-:Y:S05]  /*0360*/  @!P1 BRA `(.L_x_97) ;  /* 0x0000000000589947 */ /* 0x002fea0003800000 */
[----:B------:R-:W0:Y:S01]  /*0370*/  S2R R15, SR_CgaCtaId ;  /* 0x00000000000f7919 */ /* 0x000e220000008800 */
[----:B------:R-:W1:Y:S01]  /*0380*/  LDC.64 R8, c[0x0][0x388] ;  /* 0x0000e200ff087b82 */ /* 0x000e620000000a00 */
[----:B------:R-:W-:Y:S01]  /*0390*/  MOV R6, 0x400 ;  /* 0x0000040000067802 */ /* 0x000fe20000000f00 */
[----:B------:R-:W-:-:S04]  /*03a0*/  IMAD.MOV.U32 R23, RZ, RZ, R3 ;  /* 0x000000ffff177224 */ /* 0x000fc800078e0003 */
[----:B------:R-:W-:Y:S02]  /*03b0*/  VIADD R14, R6, 0x2000 ;  /* 0x00002000060e7836 */ /* 0x000fe40000000000 */
[----:B------:R-:W2:Y:S01]  /*03c0*/  LDC.64 R12, c[0x0][0x390] ;  /* 0x0000e400ff0c7b82 */ /* 0x000ea20000000a00 */
[C---:B0-----:R-:W-:Y:S01]  /*03d0*/  LEA R18, R15.reuse, R6, 0x18 ;  /* 0x000000060f127211 */ /* 0x041fe200078ec0ff */
[----:B------:R-:W-:Y:S01]  /*03e0*/  IMAD.MOV.U32 R6, RZ, RZ, RZ ;  /* 0x000000ffff067224 */ /* 0x000fe200078e00ff */
[----:B------:R-:W-:-:S07]  /*03f0*/  LEA R20, R15, R14, 0x18 ;  /* 0x0000000e0f147211 */ /* 0x000fce00078ec0ff */
.L_x_98:
        /* <DEDUP_REMOVED lines=13> */
.L_x_97:
[----:B------:R-:W-:Y:S05]  /*04d0*/  BSYNC.RECONVERGENT B0 ;  /* 0x0000000000007941 */ /* 0x000fea0003800200 */
.L_x_96:
        /* <DEDUP_REMOVED lines=9> */
.L_x_101:
[----:B------:R-:W-:Y:S02]  /*0570*/  IMAD R27, R23, R11, UR10 ;  /* 0x0000000a171b7e24 */ /* 0x000fe4000f8e020b */
[----:B------:R-:W-:Y:S02]  /*0580*/  IMAD.IADD R9, R0, 0x1, R23 ;  /* 0x0000000100097824 */ /* 0x000fe400078e0217 */
[----:B-12---:R-:W-:-:S04]  /*0590*/  IMAD.WIDE R20, R27, 0x8, R12 ;  /* 0x000000081b147825 */ /* 0x006fc800078e020c */
[----:B0-----:R-:W-:Y:S02]  /*05a0*/  IMAD.WIDE R26, R27, 0x4, R14 ;  /* 0x000000041b1a7825 */ /* 0x001fe400078e020e */
[----:B------:R-:W2:Y:S02]  /*05b0*/  LDG.E.64 R20, desc[UR8][R20.64] ;  /* 0x0000000814147981 */ /* 0x000ea4000c1e1b00 */
[----:B------:R-:W-:Y:S02]  /*05c0*/  IMAD R19, R9, R11, UR10 ;  /* 0x0000000a09137e24 */ /* 0x000fe4000f8e020b */
[----:B------:R0:W3:Y:S02]  /*05d0*/  LDG.E R16, desc[UR8][R26.64] ;  /* 0x000000081a107981 */ /* 0x0000e4000c1e1900 */
[----:B------:R-:W-:-:S06]  /*05e0*/  IMAD.WIDE R24, R19, 0x8, R12 ;  /* 0x0000000813187825 */ /* 0x000fcc00078e020c */
[----:B------:R-:W4:Y:S01]  /*05f0*/  LDG.E.64 R24, desc[UR8][R24.64] ;  /* 0x0000000818187981 */ /* 0x000f22000c1e1b00 */
[----:B------:R-:W-:Y:S01]  /*0600*/  IADD3 R9, PT, PT, R9, R0, RZ ;  /* 0x0000000009097210 */ /* 0x000fe20007ffe0ff */
[----:B------:R-:W-:-:S04]  /*0610*/  IMAD.WIDE R18, R19, 0x4, R14 ;  /* 0x0000000413127825 */ /* 0x000fc800078e020e */
[----:B0-----:R-:W-:Y:S01]  /*0620*/  IMAD R27, R23, 0x8, R8 ;  /* 0x00000008171b7824 */ /* 0x001fe200078e0208 */
[----:B------:R0:W5:Y:S01]  /*0630*/  LDG.E R22, desc[UR8][R18.64] ;  /* 0x0000000812167981 */ /* 0x000162000c1e1900 */
[C---:B------:R-:W-:Y:S02]  /*0640*/  IMAD R17, R9.reuse, R11, UR10 ;  /* 0x0000000a09117e24 */ /* 0x040fe4000f8e020b */
[----:B------:R-:W-:Y:S02]  /*0650*/  IMAD.IADD R9, R9, 0x1, R0 ;  /* 0x0000000109097824 */ /* 0x000fe400078e0200 */
[----:B------:R-:W-:Y:S02]  /*0660*/  IMAD R23, R23, 0x4, R6 ;  /* 0x0000000417177824 */ /* 0x000fe400078e0206 */
[----:B------:R-:W-:-:S04]  /*0670*/  IMAD.WIDE R28, R17, 0x4, R14 ;  /* 0x00000004111c7825 */ /* 0x000fc800078e020e */
[----:B0-----:R-:W-:Y:S01]  /*0680*/  IMAD R19, R9, R11, UR10 ;  /* 0x0000000a09137e24 */ /* 0x001fe2000f8e020b */
[----:B------:R0:W5:Y:S04]  /*0690*/  LDG.E R26, desc[UR8][R28.64] ;  /* 0x000000081c1a7981 */ /* 0x000168000c1e1900 */
[----:B--2---:R1:W-:Y:S04]  /*06a0*/  STS.64 [R27], R20 ;  /* 0x000000141b007388 */ /* 0x0043e80000000a00 */
[----:B---3--:R2:W-:Y:S01]  /*06b0*/  STS [R23], R16 ;  /* 0x0000001017007388 */ /* 0x0085e20000000800 */
[----:B-1----:R-:W-:-:S04]  /*06c0*/  IMAD.WIDE R20, R19, 0x8, R12 ;  /* 0x0000000813147825 */ /* 0x002fc800078e020c */
[----:B--2---:R-:W-:Y:S02]  /*06d0*/  IMAD.WIDE R16, R17, 0x8, R12 ;  /* 0x0000000811107825 */ /* 0x004fe400078e020c */
[----:B------:R-:W2:Y:S02]  /*06e0*/  LDG.E.64 R20, desc[UR8][R20.64] ;  /* 0x0000000814147981 */ /* 0x000ea4000c1e1b00 */
[C---:B------:R-:W-:Y:S02]  /*06f0*/  IMAD R27, R0.reuse, 0x8, R27 ;  /* 0x00000008001b7824 */ /* 0x040fe400078e021b */
[----:B------:R-:W-:Y:S01]  /*0700*/  IMAD.WIDE R18, R19, 0x4, R14 ;  /* 0x0000000413127825 */ /* 0x000fe200078e020e */
[----:B------:R-:W3:Y:S04]  /*0710*/  LDG.E.64 R16, desc[UR8][R16.64] ;  /* 0x0000000810107981 */ /* 0x000ee8000c1e1b00 */
[----:B----4-:R1:W-:Y:S04]  /*0720*/  STS.64 [R27], R24 ;  /* 0x000000181b007388 */ /* 0x0103e80000000a00 */
[----:B-1----:R1:W4:Y:S01]  /*0730*/  LDG.E R24, desc[UR8][R18.64] ;  /* 0x0000000812187981 */ /* 0x002322000c1e1900 */
[C---:B0-----:R-:W-:Y:S01]  /*0740*/  IMAD R29, R0.reuse, 0x8, R27 ;  /* 0x00000008001d7824 */ /* 0x041fe200078e021b */
[----:B-1----:R-:W-:-:S03]  /*0750*/  LEA R19, R0, R23, 0x2 ;  /* 0x0000001700137211 */ /* 0x002fc600078e10ff */
[C---:B------:R-:W-:Y:S02]  /*0760*/  IMAD R18, R0.reuse, 0x8, R29 ;  /* 0x0000000800127824 */ /* 0x040fe400078e021d */
[C---:B------:R-:W-:Y:S01]  /*0770*/  IMAD R28, R0.reuse, 0x4, R19 ;  /* 0x00000004001c7824 */ /* 0x040fe200078e0213 */
[----:B-----5:R1:W-:Y:S03]  /*0780*/  STS [R19], R22 ;  /* 0x0000001613007388 */ /* 0x0203e60000000800 */
[----:B------:R-:W-:Y:S01]  /*0790*/  IMAD R25, R0, 0x4, R28 ;  /* 0x0000000400197824 */ /* 0x000fe200078e021c */
[----:B------:R-:W-:-:S04]  /*07a0*/  IADD3 R23, PT, PT, R9, R0, RZ ;  /* 0x0000000009177210 */ /* 0x000fc80007ffe0ff */
[----:B------:R-:W-:Y:S01]  /*07b0*/  ISETP.GE.AND P0, PT, R23, R10, PT ;  /* 0x0000000a1700720c */ /* 0x000fe20003f06270 */
[----:B---3--:R1:W-:Y:S04]  /*07c0*/  STS.64 [R29], R16 ;  /* 0x000000101d007388 */ /* 0x0083e80000000a00 */
[----:B------:R1:W-:Y:S04]  /*07d0*/  STS [R28], R26 ;  /* 0x0000001a1c007388 */ /* 0x0003e80000000800 */
[----:B--2---:R1:W-:Y:S04]  /*07e0*/  STS.64 [R18], R20 ;  /* 0x0000001412007388 */ /* 0x0043e80000000a00 */
[----:B----4-:R1:W-:Y:S01]  /*07f0*/  STS [R25], R24 ;  /* 0x0000001819007388 */ /* 0x0103e20000000800 */
[----:B------:R-:W-:Y:S05]  /*0800*/  @!P0 BRA `(.L_x_101) ;  /* 0xfffffffc00588947 */ /* 0x000fea000383ffff */
.L_x_100:
[----:B------:R-:W-:Y:S05]  /*0810*/  BSYNC.RECONVERGENT B0 ;  /* 0x0000000000007941 */ /* 0x000fea0003800200 */
.L_x_99:
[----:B------:R-:W-:Y:S01]  /*0820*/  IMAD.IADD R6, R2, 0x1, R5 ;  /* 0x0000000102067824 */ /* 0x000fe200078e0205 */
[----:B------:R-:W-:Y:S01]  /*0830*/  BAR.SYNC.DEFER_BLOCKING 0x0 ;  /* 0x0000000000007b1d */ /* 0x000fe20000010000 */
[----:B------:R-:W-:-:S03]  /*0840*/  IMAD.MOV.U32 R9, RZ, RZ, R3 ;  /* 0x000000ffff097224 */ /* 0x000fc600078e0003 */
[----:B------:R-:W-:Y:S02]  /*0850*/  LOP3.LUT R2, R6, 0x3, RZ, 0xc0, !PT ;  /* 0x0000000306027812 */ /* 0x000fe400078ec0ff */
[----:B------:R-:W-:Y:S02]  /*0860*/  BSSY.RECONVERGENT B0, `(.L_x_102) ;  /* 0x0000022000007945 */ /* 0x000fe40003800200 */
[----:B------:R-:W-:-:S13]  /*0870*/  ISETP.NE.AND P0, PT, R2, 0x3, PT ;  /* 0x000000030200780c */ /* 0x000fda0003f05270 */
[----:B------:R-:W-:Y:S05]  /*0880*/  @!P0 BRA `(.L_x_103) ;  /* 0x00000000007c8947 */ /* 0x000fea0003800000 */
[----:B------:R-:W2:Y:S01]  /*0890*/  LDC R10, c[0x0][0x380] ;  /* 0x0000e000ff0a7b82 */ /* 0x000ea20000000800 */
[----:B------:R-:W-:Y:S01]  /*08a0*/  VIADD R2, R6, 0x1 ;  /* 0x0000000106027836 */ /* 0x000fe20000000000 */
[----:B------:R-:W-:Y:S01]  /*08b0*/  MOV R9, R3 ;  /* 0x0000000300097202 */ /* 0x000fe20000000f00 */
[----:B------:R-:W-:-:S03]  /*08c0*/  IMAD.MOV.U32 R5, RZ, RZ, RZ ;  /* 0x000000ffff057224 */ /* 0x000fc600078e00ff */
[----:B------:R-:W-:-:S07]  /*08d0*/  LOP3.LUT R8, R2, 0x3, RZ, 0xc0, !PT ;  /* 0x0000000302087812 */ /* 0x000fce00078ec0ff */
.L_x_106:
[----:B--2---:R-:W-:Y:S01]  /*08e0*/  ISETP.GE.AND P0, PT, R9, R10, PT ;  /* 0x0000000a0900720c */ /* 0x004fe20003f06270 */
[----:B------:R-:W-:Y:S01]  /*08f0*/  VIADD R5, R5, 0x1 ;  /* 0x0000000105057836 */ /* 0x000fe20000000000 */
[----:B------:R-:W-:Y:S04]  /*0900*/  BSSY.RECONVERGENT B1, `(.L_x_104) ;  /* 0x0000015000017945 */ /* 0x000fe80003800200 */
[----:B------:R-:W-:-:S07]  /*0910*/  ISETP.NE.AND P1, PT, R5, R8, PT ;  /* 0x000000080500720c */ /* 0x000fce0003f25270 */
[----:B---3--:R-:W2:Y:S01]  /*0920*/  @P0 S2R R11, SR_CgaCtaId ;  /* 0x00000000000b0919 */ /* 0x008ea20000008800 */
[----:B------:R-:W-:-:S05]  /*0930*/  @P0 MOV R2, 0x400 ;  /* 0x0000040000020802 */ /* 0x000fca0000000f00 */
[----:B------:R-:W-:-:S05]  /*0940*/  @P0 VIADD R2, R2, 0x3000 ;  /* 0x0000300002020836 */ /* 0x000fca0000000000 */
[----:B--2---:R-:W-:-:S05]  /*0950*/  @P0 LEA R2, R11, R2, 0x18 ;  /* 0x000000020b020211 */ /* 0x004fca00078ec0ff */
[----:B------:R-:W-:-:S05]  /*0960*/  @P0 IMAD R2, R9, 0x4, R2 ;  /* 0x0000000409020824 */ /* 0x000fca00078e0202 */
[----:B------:R2:W-:Y:S01]  /*0970*/  @P0 STS [R2], RZ ;  /* 0x000000ff02000388 */ /* 0x0005e20000000800 */
[----:B------:R-:W-:Y:S05]  /*0980*/  @P0 BRA `(.L_x_105) ;  /* 0x0000000000300947 */ /* 0x000fea0003800000 */
[----:B------:R-:W3:Y:S01]  /*0990*/  S2UR UR6, SR_CgaCtaId ;  /* 0x00000000000679c3 */ /* 0x000ee20000008800 */
[----:B------:R-:W-:Y:S01]  /*09a0*/  UMOV UR4, 0x400 ;  /* 0x0000040000047882 */ /* 0x000fe20000000000 */
[----:B------:R-:W-:Y:S01]  /*09b0*/  LOP3.LUT R11, RZ, R9, RZ, 0x33, !PT ;  /* 0x00000009ff0b7212 */ /* 0x000fe200078e33ff */
[----:B------:R-:W-:Y:S02]  /*09c0*/  UIADD3 UR5, UPT, UPT, UR4, 0x2000, URZ ;  /* 0x0000200004057890 */ /* 0x000fe4000fffe0ff */
[----:B------:R-:W-:Y:S02]  /*09d0*/  UIADD3 UR4, UPT, UPT, UR4, 0x4000, URZ ;  /* 0x0000400004047890 */ /* 0x000fe4000fffe0ff */
[----:B------:R-:W-:Y:S01]  /*09e0*/  IMAD.IADD R11, R11, 0x1, R10 ;  /* 0x000000010b0b7824 */ /* 0x000fe200078e020a */
[----:B---3--:R-:W-:Y:S02]  /*09f0*/  ULEA UR5, UR6, UR5, 0x18 ;  /* 0x0000000506057291 */ /* 0x008fe4000f8ec0ff */
[----:B------:R-:W-:-:S04]  /*0a00*/  ULEA UR4, UR6, UR4, 0x18 ;  /* 0x0000000406047291 */ /* 0x000fc8000f8ec0ff */
[----:B------:R-:W-:Y:S02]  /*0a10*/  LEA R11, R11, UR5, 0x2 ;  /* 0x000000050b0b7c11 */ /* 0x000fe4000f8e10ff */
[----:B--2---:R-:W-:-:S04]  /*0a20*/  LEA R2, R9, UR4, 0x2 ;  /* 0x0000000409027c11 */ /* 0x004fc8000f8e10ff */
[----:B------:R-:W2:Y:S04]  /*0a30*/  LDS R11, [R11] ;  /* 0x000000000b0b7984 */ /* 0x000ea80000000800 */
[----:B--2---:R3:W-:Y:S02]  /*0a40*/  STS [R2], R11 ;  /* 0x0000000b02007388 */ /* 0x0047e40000000800 */
.L_x_105:
[----:B------:R-:W-:Y:S05]  /*0a50*/  BSYNC.RECONVERGENT B1 ;  /* 0x0000000000017941 */ /* 0x000fea0003800200 */
.L_x_104:
[----:B------:R-:W-:Y:S01]  /*0a60*/  IADD3 R9, PT, PT, R0, R9, RZ ;  /* 0x0000000900097210 */ /* 0x000fe20007ffe0ff */
[----:B------:R-:W-:Y:S06]  /*0a70*/  @P1 BRA `(.L_x_106) ;  /* 0xfffffffc00981947 */ /* 0x000fec000383ffff */
.L_x_103:
[----:B------:R-:W-:Y:S05]  /*0a80*/  BSYNC.RECONVERGENT B0 ;  /* 0x0000000000007941 */ /* 0x000fea0003800200 */
.L_x_102:
[----:B------:R-:W-:Y:S01]  /*0a90*/  ISETP.GE.U32.AND P0, PT, R6, 0x3, PT ;  /* 0x000000030600780c */ /* 0x000fe20003f06070 */
[----:B------:R-:W4:Y:S01]  /*0aa0*/  S2UR UR6, SR_CgaCtaId ;  /* 0x00000000000679c3 */ /* 0x000f220000008800 */
[----:B------:R-:W-:Y:S01]  /*0ab0*/  UMOV UR4, 0x400 ;  /* 0x0000040000047882 */ /* 0x000fe20000000000 */
[----:B------:R-:W-:Y:S10]  /*0ac0*/  BSSY.RECONVERGENT B0, `(.L_x_107) ;  /* 0x0000043000007945 */ /* 0x000ff40003800200 */
[----:B------:R-:W-:Y:S05]  /*0ad0*/  @!P0 BRA `(.L_x_108) ;  /* 0x0000000400048947 */ /* 0x000fea0003800000 */
[----:B------:R-:W5:Y:S01]  /*0ae0*/  S2R R6, SR_CgaCtaId ;  /* 0x0000000000067919 */ /* 0x000f620000008800 */
[----:B------:R-:W0:Y:S01]  /*0af0*/  LDC R10, c[0x0][0x380] ;  /* 0x0000e000ff0a7b82 */ /* 0x000e220000000800 */
[----:B--23--:R-:W-:-:S05]  /*0b00*/  MOV R2, 0x400 ;  /* 0x0000040000027802 */ /* 0x00cfca0000000f00 */
[C---:B------:R-:W-:Y:S02]  /*0b10*/  VIADD R5, R2.reuse, 0x2000 ;  /* 0x0000200002057836 */ /* 0x040fe40000000000 */
[----:B------:R-:W-:-:S03]  /*0b20*/  VIADD R11, R2, 0x4000 ;  /* 0x00004000020b7836 */ /* 0x000fc60000000000 */
[C---:B-----5:R-:W-:Y:S02]  /*0b30*/  LEA R5, R6.reuse, R5, 0x18 ;  /* 0x0000000506057211 */ /* 0x060fe400078ec0ff */
[----:B------:R-:W-:-:S07]  /*0b40*/  LEA R2, R6, R11, 0x18 ;  /* 0x0000000b06027211 */ /* 0x000fce00078ec0ff */
.L_x_109:
[----:B0-----:R-:W-:Y:S01]  /*0b50*/  ISETP.GE.AND P0, PT, R9, R10, PT ;  /* 0x0000000a0900720c */ /* 0x001fe20003f06270 */
[----:B------:R-:W-:-:S05]  /*0b60*/  IMAD.IADD R11, R0, 0x1, R9 ;  /* 0x00000001000b7824 */ /* 0x000fca00078e0209 */
[----:B------:R-:W-:-:S07]  /*0b70*/  ISETP.GE.AND P1, PT, R11, R10, PT ;  /* 0x0000000a0b00720c */ /* 0x000fce0003f26270 */
[----:B------:R-:W0:Y:S01]  /*0b80*/  @P0 S2R R15, SR_CgaCtaId ;  /* 0x00000000000f0919 */ /* 0x000e220000008800 */
[----:B------:R-:W-:Y:S02]  /*0b90*/  @P0 MOV R6, 0x400 ;  /* 0x0000040000060802 */ /* 0x000fe40000000f00 */
[----:B------:R-:W-:-:S03]  /*0ba0*/  @!P0 LOP3.LUT R13, RZ, R9, RZ, 0x33, !PT ;  /* 0x00000009ff0d8212 */ /* 0x000fc600078e33ff */
[----:B------:R-:W-:Y:S01]  /*0bb0*/  @P0 VIADD R6, R6, 0x3000 ;  /* 0x0000300006060836 */ /* 0x000fe20000000000 */
[-C--:B------:R-:W-:Y:S01]  /*0bc0*/  @!P0 IADD3 R8, PT, PT, R13, R10.reuse, RZ ;  /* 0x0000000a0d088210 */ /* 0x080fe20007ffe0ff */
[----:B-1----:R-:W1:Y:S01]  /*0bd0*/  @P1 S2R R17, SR_CgaCtaId ;  /* 0x0000000000111919 */ /* 0x002e620000008800 */
[----:B------:R-:W-:Y:S01]  /*0be0*/  @P1 MOV R12, 0x400 ;  /* 0x00000400000c1802 */ /* 0x000fe20000000f00 */
[----:B------:R-:W-:Y:S02]  /*0bf0*/  IMAD.IADD R13, R11, 0x1, R0 ;  /* 0x000000010b0d7824 */ /* 0x000fe400078e0200 */
[----:B------:R-:W-:Y:S02]  /*0c00*/  @!P0 IMAD R8, R8, 0x4, R5 ;  /* 0x0000000408088824 */ /* 0x000fe400078e0205 */
[----:B------:R-:W-:Y:S01]  /*0c10*/  @P1 VIADD R12, R12, 0x3000 ;  /* 0x000030000c0c1836 */ /* 0x000fe20000000000 */
[----:B------:R-:W-:-:S13]  /*0c20*/  ISETP.GE.AND P2, PT, R13, R10, PT ;  /* 0x0000000a0d00720c */ /* 0x000fda0003f46270 */
[----:B------:R-:W2:Y:S01]  /*0c30*/  @P2 S2R R19, SR_CgaCtaId ;  /* 0x0000000000132919 */ /* 0x000ea20000008800 */
[----:B0-----:R-:W-:Y:S02]  /*0c40*/  @P0 LEA R6, R15, R6, 0x18 ;  /* 0x000000060f060211 */ /* 0x001fe400078ec0ff */
[----:B------:R-:W-:-:S03]  /*0c50*/  @!P1 LOP3.LUT R15, RZ, R11, RZ, 0x33, !PT ;  /* 0x0000000bff0f9212 */ /* 0x000fc600078e33ff */
[----:B------:R-:W-:Y:S01]  /*0c60*/  @P0 IMAD R6, R9, 0x4, R6 ;  /* 0x0000000409060824 */ /* 0x000fe200078e0206 */
[----:B------:R-:W-:Y:S01]  /*0c70*/  @!P1 IADD3 R14, PT, PT, R15, R10, RZ ;  /* 0x0000000a0f0e9210 */ /* 0x000fe20007ffe0ff */
[----:B------:R-:W-:Y:S01]  /*0c80*/  @!P0 IMAD R15, R9, 0x4, R2 ;  /* 0x00000004090f8824 */ /* 0x000fe200078e0202 */
[----:B-1----:R-:W-:Y:S01]  /*0c90*/  @P1 LEA R12, R17, R12, 0x18 ;  /* 0x0000000c110c1211 */ /* 0x002fe200078ec0ff */
[----:B------:R-:W-:Y:S01]  /*0ca0*/  IMAD.IADD R9, R13, 0x1, R0 ;  /* 0x000000010d097824 */ /* 0x000fe200078e0200 */
[----:B------:R0:W-:Y:S01]  /*0cb0*/  @P0 STS [R6], RZ ;  /* 0x000000ff06000388 */ /* 0x0001e20000000800 */
[----:B------:R-:W-:Y:S01]  /*0cc0*/  @!P1 IMAD R14, R14, 0x4, R5 ;  /* 0x000000040e0e9824 */ /* 0x000fe200078e0205 */
[----:B------:R-:W-:Y:S01]  /*0cd0*/  @!P2 LOP3.LUT R17, RZ, R13, RZ, 0x33, !PT ;  /* 0x0000000dff11a212 */ /* 0x000fe200078e33ff */
[C---:B------:R-:W-:Y:S01]  /*0ce0*/  @P1 IMAD R12, R11.reuse, 0x4, R12 ;  /* 0x000000040b0c1824 */ /* 0x040fe200078e020c */
[----:B------:R-:W1:Y:S01]  /*0cf0*/  @!P0 LDS R8, [R8] ;  /* 0x0000000008088984 */ /* 0x000e620000000800 */
[----:B------:R-:W-:-:S02]  /*0d00*/  @!P1 IMAD R11, R11, 0x4, R2 ;  /* 0x000000040b0b9824 */ /* 0x000fc400078e0202 */
[----:B------:R-:W-:Y:S01]  /*0d10*/  @!P2 IMAD.IADD R16, R17, 0x1, R10 ;  /* 0x000000011110a824 */ /* 0x000fe200078e020a */
[----:B0-----:R-:W-:-:S03]  /*0d20*/  @P2 MOV R6, 0x400 ;  /* 0x0000040000062802 */ /* 0x001fc60000000f00 */
[----:B------:R-:W-:Y:S01]  /*0d30*/  @!P2 IMAD R16, R16, 0x4, R5 ;  /* 0x000000041010a824 */ /* 0x000fe200078e0205 */
[----:B------:R-:W-:-:S04]  /*0d40*/  @P2 IADD3 R6, PT, PT, R6, 0x3000, RZ ;  /* 0x0000300006062810 */ /* 0x000fc80007ffe0ff */
[----:B--2---:R-:W-:-:S05]  /*0d50*/  @P2 LEA R6, R19, R6, 0x18 ;  /* 0x0000000613062211 */ /* 0x004fca00078ec0ff */
[C---:B------:R-:W-:Y:S02]  /*0d60*/  @P2 IMAD R6, R13.reuse, 0x4, R6 ;  /* 0x000000040d062824 */ /* 0x040fe400078e0206 */
[----:B------:R-:W-:Y:S01]  /*0d70*/  @!P2 IMAD R13, R13, 0x4, R2 ;  /* 0x000000040d0da824 */ /* 0x000fe200078e0202 */
[----:B-1----:R0:W-:Y:S01]  /*0d80*/  @!P0 STS [R15], R8 ;  /* 0x000000080f008388 */ /* 0x0021e20000000800 */
[----:B------:R-:W-:-:S03]  /*0d90*/  ISETP.GE.AND P0, PT, R9, R10, PT ;  /* 0x0000000a0900720c */ /* 0x000fc60003f06270 */
[----:B------:R1:W-:Y:S04]  /*0da0*/  @P1 STS [R12], RZ ;  /* 0x000000ff0c001388 */ /* 0x0003e80000000800 */
[----:B------:R-:W2:Y:S06]  /*0db0*/  @!P1 LDS R14, [R14] ;  /* 0x000000000e0e9984 */ /* 0x000eac0000000800 */
[----:B------:R-:W3:Y:S01]  /*0dc0*/  @P0 S2R R17, SR_CgaCtaId ;  /* 0x0000000000110919 */ /* 0x000ee20000008800 */
[----:B0-----:R-:W-:-:S02]  /*0dd0*/  @P0 MOV R8, 0x400 ;  /* 0x0000040000080802 */ /* 0x001fc40000000f00 */
[----:B------:R-:W-:Y:S02]  /*0de0*/  @!P0 LOP3.LUT R15, RZ, R9, RZ, 0x33, !PT ;  /* 0x00000009ff0f8212 */ /* 0x000fe400078e33ff */
[----:B------:R-:W-:-:S03]  /*0df0*/  @P0 IADD3 R8, PT, PT, R8, 0x3000, RZ ;  /* 0x0000300008080810 */ /* 0x000fc60007ffe0ff */
[----:B-1----:R-:W-:-:S04]  /*0e00*/  @!P0 IMAD.IADD R12, R15, 0x1, R10 ;  /* 0x000000010f0c8824 */ /* 0x002fc800078e020a */
[----:B------:R-:W-:Y:S01]  /*0e10*/  @!P0 IMAD R12, R12, 0x4, R5 ;  /* 0x000000040c0c8824 */ /* 0x000fe200078e0205 */
[----:B---3--:R-:W-:Y:S01]  /*0e20*/  @P0 LEA R8, R17, R8, 0x18 ;  /* 0x0000000811080211 */ /* 0x008fe200078ec0ff */
[----:B--2---:R0:W-:Y:S04]  /*0e30*/  @!P1 STS [R11], R14 ;  /* 0x0000000e0b009388 */ /* 0x0041e80000000800 */
[C---:B------:R-:W-:Y:S01]  /*0e40*/  @P0 IMAD R8, R9.reuse, 0x4, R8 ;  /* 0x0000000409080824 */ /* 0x040fe200078e0208 */
[----:B------:R-:W-:Y:S04]  /*0e50*/  @P2 STS [R6], RZ ;  /* 0x000000ff06002388 */ /* 0x000fe80000000800 */
[----:B------:R-:W1:Y:S01]  /*0e60*/  @!P2 LDS R16, [R16] ;  /* 0x000000001010a984 */ /* 0x000e620000000800 */
[C---:B0-----:R-:W-:Y:S01]  /*0e70*/  @!P0 LEA R11, R9.reuse, R2, 0x2 ;  /* 0x00000002090b8211 */ /* 0x041fe200078e10ff */
[----:B------:R-:W-:-:S02]  /*0e80*/  IMAD.IADD R9, R9, 0x1, R0 ;  /* 0x0000000109097824 */ /* 0x000fc400078e0200 */
[----:B-1----:R-:W-:Y:S04]  /*0e90*/  @!P2 STS [R13], R16 ;  /* 0x000000100d00a388 */ /* 0x002fe80000000800 */
[----:B------:R-:W-:Y:S04]  /*0ea0*/  @P0 STS [R8], RZ ;  /* 0x000000ff08000388 */ /* 0x000fe80000000800 */
[----:B------:R-:W0:Y:S04]  /*0eb0*/  @!P0 LDS R12, [R12] ;  /* 0x000000000c0c8984 */ /* 0x000e280000000800 */
[----:B0-----:R0:W-:Y:S01]  /*0ec0*/  @!P0 STS [R11], R12 ;  /* 0x0000000c0b008388 */ /* 0x0011e20000000800 */
[----:B------:R-:W-:-:S13]  /*0ed0*/  ISETP.GE.U32.AND P0, PT, R9, 0x400, PT ;  /* 0x000004000900780c */ /* 0x000fda0003f06070 */
[----:B0-----:R-:W-:Y:S05]  /*0ee0*/  @!P0 BRA `(.L_x_109) ;  /* 0xfffffffc00188947 */ /* 0x001fea000383ffff */
.L_x_108:
[----:B----4-:R-:W-:Y:S05]  /*0ef0*/  BSYNC.RECONVERGENT B0 ;  /* 0x0000000000007941 */ /* 0x010fea0003800200 */
.L_x_107:
[----:B------:R-:W-:Y:S01]  /*0f00*/  UIADD3 UR5, UPT, UPT, UR4, 0x4000, URZ ;  /* 0x0000400004057890 */ /* 0x000fe2000fffe0ff */
[C---:B------:R-:W-:Y:S01]  /*0f10*/  ISETP.GT.U32.AND P3, PT, R3.reuse, 0x1ff, PT ;  /* 0x000001ff0300780c */ /* 0x040fe20003f64070 */
[----:B------:R-:W-:Y:S01]  /*0f20*/  BAR.SYNC.DEFER_BLOCKING 0x0 ;  /* 0x0000000000007b1d */ /* 0x000fe20000010000 */
[C---:B--23--:R-:W-:Y:S01]  /*0f30*/  LEA R2, R3.reuse, 0x1, 0x1 ;  /* 0x0000000103027811 */ /* 0x04cfe200078e08ff */
[----:B------:R-:W-:Y:S01]  /*0f40*/  ULEA UR5, UR6, UR5, 0x18 ;  /* 0x0000000506057291 */ /* 0x000fe2000f8ec0ff */
[C---:B------:R-:W-:Y:S02]  /*0f50*/  ISETP.GT.U32.AND P5, PT, R3.reuse, 0xff, PT ;  /* 0x000000ff0300780c */ /* 0x040fe40003fa4070 */
[----:B------:R-:W-:Y:S01]  /*0f60*/  ISETP.GT.U32.AND P4, PT, R3, 0x7f, PT ;  /* 0x0000007f0300780c */ /* 0x000fe20003f84070 */
[----:B------:R-:W-:Y:S01]  /*0f70*/  BSSY.RECONVERGENT B0, `(.L_x_110) ;  /* 0x000000f000007945 */ /* 0x000fe20003800200 */
[----:B01----:R-:W-:Y:S02]  /*0f80*/  P2R R17, PR, RZ, 0x8 ;  /* 0x00000008ff117803 */ /* 0x003fe40000000000 */
[----:B------:R-:W-:-:S02]  /*0f90*/  LEA R5, R2, UR5, 0x3 ;  /* 0x0000000502057c11 */ /* 0x000fc4000f8e18ff */
[C---:B------:R-:W-:Y:S02]  /*0fa0*/  ISETP.GT.U32.AND P0, PT, R3.reuse, 0x3f, PT ;  /* 0x0000003f0300780c */ /* 0x040fe40003f04070 */
[----:B------:R-:W-:Y:S01]  /*0fb0*/  P2R R16, PR, RZ, 0x20 ;  /* 0x00000020ff107803 */ /* 0x000fe20000000000 */
[----:B------:R-:W-:Y:S01]  /*0fc0*/  IMAD R11, R2, 0x8, R5 ;  /* 0x00000008020b7824 */ /* 0x000fe200078e0205 */
[----:B------:R-:W-:Y:S02]  /*0fd0*/  P2R R15, PR, RZ, 0x10 ;  /* 0x00000010ff0f7803 */ /* 0x000fe40000000000 */
[C---:B------:R-:W-:Y:S02]  /*0fe0*/  ISETP.GT.U32.AND P1, PT, R3.reuse, 0x1f, PT ;  /* 0x0000001f0300780c */ /* 0x040fe40003f24070 */
[C---:B------:R-:W-:Y:S02]  /*0ff0*/  ISETP.GT.U32.AND P2, PT, R3.reuse, 0xf, PT ;  /* 0x0000000f0300780c */ /* 0x040fe40003f44070 */
[----:B------:R-:W-:Y:S01]  /*1000*/  LEA R6, R3, UR5, 0x3 ;  /* 0x0000000503067c11 */ /* 0x000fe2000f8e18ff */
[----:B------:R-:W-:Y:S10]  /*1010*/  @P3 BRA `(.L_x_111) ;  /* 0x0000000000103947 */ /* 0x000ff40003800000 */
[----:B------:R-:W0:Y:S02]  /*1020*/  LDS.64 R8, [R6] ;  /* 0x0000000006087984 */ /* 0x000e240000000a00 */
[----:B0-----:R-:W-:-:S13]  /*1030*/  ISETP.NE.AND P3, PT, R8, 0x7fffffff, PT ;  /* 0x7fffffff0800780c */ /* 0x001fda0003f65270 */
[----:B------:R-:W-:-:S05]  /*1040*/  @P3 IMAD.IADD R9, R8, 0x1, R9 ;  /* 0x0000000108093824 */ /* 0x000fca00078e0209 */
[----:B------:R0:W-:Y:S02]  /*1050*/  @P3 STS [R6+0x4], R9 ;  /* 0x0000040906003388 */ /* 0x0001e40000000800 */
.L_x_111:
[----:B------:R-:W-:Y:S05]  /*1060*/  BSYNC.RECONVERGENT B0 ;  /* 0x0000000000007941 */ /* 0x000fea0003800200 */
.L_x_110:
[----:B------:R-:W-:Y:S06]  /*1070*/  BAR.SYNC.DEFER_BLOCKING 0x0 ;  /* 0x0000000000007b1d */ /* 0x000fec0000010000 */
[----:B------:R-:W-:Y:S04]  /*1080*/  BSSY.RECONVERGENT B0, `(.L_x_112) ;  /* 0x0000007000007945 */ /* 0x000fe80003800200 */
[----:B------:R-:W-:Y:S05]  /*1090*/  @P5 BRA `(.L_x_113) ;  /* 0x0000000000145947 */ /* 0x000fea0003800000 */
[----:B0-----:R-:W0:Y:S02]  /*10a0*/  LDS R9, [R5+-0x4] ;  /* 0xfffffc0005097984 */ /* 0x001e240000000800 */
[----:B0-----:R-:W-:-:S13]  /*10b0*/  ISETP.NE.AND P3, PT, R9, 0x7fffffff, PT ;  /* 0x7fffffff0900780c */ /* 0x001fda0003f65270 */
[----:B------:R-:W0:Y:S02]  /*10c0*/  @P3 LDS R8, [R5+0x4] ;  /* 0x0000040005083984 */ /* 0x000e240000000800 */
[----:B0-----:R-:W-:-:S05]  /*10d0*/  @P3 IMAD.IADD R8, R9, 0x1, R8 ;  /* 0x0000000109083824 */ /* 0x001fca00078e0208 */
[----:B------:R1:W-:Y:S02]  /*10e0*/  @P3 STS [R5+0x4], R8 ;  /* 0x0000040805003388 */ /* 0x0003e40000000800 */
.L_x_113:
[----:B------:R-:W-:Y:S05]  /*10f0*/  BSYNC.RECONVERGENT B0 ;  /* 0x0000000000007941 */ /* 0x000fea0003800200 */
.L_x_112:
[----:B------:R-:W-:Y:S06]  /*1100*/  BAR.SYNC.DEFER_BLOCKING 0x0 ;  /* 0x0000000000007b1d */ /* 0x000fec0000010000 */
[----:B------:R-:W-:Y:S04]  /*1110*/  BSSY.RECONVERGENT B0, `(.L_x_114) ;  /* 0x0000007000007945 */ /* 0x000fe80003800200 */
[----:B------:R-:W-:Y:S05]  /*1120*/  @P4 BRA `(.L_x_115) ;  /* 0x0000000000144947 */ /* 0x000fea0003800000 */
[----:B0-----:R-:W0:Y:S02]  /*1130*/  LDS R9, [R11+-0x4] ;  /* 0xfffffc000b097984 */ /* 0x001e240000000800 */
[----:B0-----:R-:W-:-:S13]  /*1140*/  ISETP.NE.AND P3, PT, R9, 0x7fffffff, PT ;  /* 0x7fffffff0900780c */ /* 0x001fda0003f65270 */
[----:B-1----:R-:W0:Y:S02]  /*1150*/  @P3 LDS R8, [R11+0xc] ;  /* 0x00000c000b083984 */ /* 0x002e240000000800 */
[----:B0-----:R-:W-:-:S05]  /*1160*/  @P3 IADD3 R8, PT, PT, R9, R8, RZ ;  /* 0x0000000809083210 */ /* 0x001fca0007ffe0ff */
[----:B------:R2:W-:Y:S02]  /*1170*/  @P3 STS [R11+0xc], R8 ;  /* 0x00000c080b003388 */ /* 0x0005e40000000800 */
.L_x_115:
[----:B------:R-:W-:Y:S05]  /*1180*/  BSYNC.RECONVERGENT B0 ;  /* 0x0000000000007941 */ /* 0x000fea0003800200 */
.L_x_114:
[----:B------:R-:W-:Y:S01]  /*1190*/  BAR.SYNC.DEFER_BLOCKING 0x0 ;  /* 0x0000000000007b1d */ /* 0x000fe20000010000 */
[----:B0-----:R-:W-:-:S05]  /*11a0*/  IMAD R9, R2, 0x18, R5 ;  /* 0x0000001802097824 */ /* 0x001fca00078e0205 */
[----:B------:R-:W-:Y:S04]  /*11b0*/  BSSY.RECONVERGENT B0, `(.L_x_116) ;  /* 0x0000007000007945 */ /* 0x000fe80003800200 */
[----:B------:R-:W-:Y:S05]  /*11c0*/  @P0 BRA `(.L_x_117) ;  /* 0x0000000000140947 */ /* 0x000fea0003800000 */
[----:B--2---:R-:W0:Y:S02]  /*11d0*/  LDS R11, [R9+-0x4] ;  /* 0xfffffc00090b7984 */ /* 0x004e240000000800 */
[----:B0-----:R-:W-:-:S13]  /*11e0*/  ISETP.NE.AND P3, PT, R11, 0x7fffffff, PT ;  /* 0x7fffffff0b00780c */ /* 0x001fda0003f65270 */
[----:B-1----:R-:W0:Y:S02]  /*11f0*/  @P3 LDS R8, [R9+0x1c] ;  /* 0x00001c0009083984 */ /* 0x002e240000000800 */
[----:B0-----:R-:W-:-:S05]  /*1200*/  @P3 IMAD.IADD R8, R11, 0x1, R8 ;  /* 0x000000010b083824 */ /* 0x001fca00078e0208 */
[----:B------:R0:W-:Y:S02]  /*1210*/  @P3 STS [R9+0x1c], R8 ;  /* 0x00001c0809003388 */ /* 0x0001e40000000800 */
.L_x_117:
[----:B------:R-:W-:Y:S05]  /*1220*/  BSYNC.RECONVERGENT B0 ;  /* 0x0000000000007941 */ /* 0x000fea0003800200 */
.L_x_116:
[----:B------:R-:W-:Y:S01]  /*1230*/  BAR.SYNC.DEFER_BLOCKING 0x0 ;  /* 0x0000000000007b1d */ /* 0x000fe20000010000 */
[C-C-:B------:R-:W-:Y:S02]  /*1240*/  IMAD R12, R2.reuse, 0x38, R5.reuse ;  /* 0x00000038020c7824 */ /* 0x140fe400078e0205 */
[----:B012---:R-:W-:-:S03]  /*1250*/  IMAD R8, R2, 0x78, R5 ;  /* 0x0000007802087824 */ /* 0x007fc600078e0205 */
[----:B------:R-:W-:Y:S04]  /*1260*/  BSSY.RECONVERGENT B0, `(.L_x_118) ;  /* 0x0000007000007945 */ /* 0x000fe80003800200 */
[----:B------:R-:W-:Y:S05]  /*1270*/  @P1 BRA `(.L_x_119) ;  /* 0x0000000000141947 */ /* 0x000fea0003800000 */
[----:B------:R-:W0:Y:S02]  /*1280*/  LDS R14, [R12+-0x4] ;  /* 0xfffffc000c0e7984 */ /* 0x000e240000000800 */
[----:B0-----:R-:W-:-:S13]  /*1290*/  ISETP.NE.AND P3, PT, R14, 0x7fffffff, PT ;  /* 0x7fffffff0e00780c */ /* 0x001fda0003f65270 */
[----:B------:R-:W0:Y:S02]  /*12a0*/  @P3 LDS R9, [R12+0x3c] ;  /* 0x00003c000c093984 */ /* 0x000e240000000800 */
[----:B0-----:R-:W-:-:S05]  /*12b0*/  @P3 IMAD.IADD R9, R14, 0x1, R9 ;  /* 0x000000010e093824 */ /* 0x001fca00078e0209 */
[----:B------:R0:W-:Y:S02]  /*12c0*/  @P3 STS [R12+0x3c], R9 ;  /* 0x00003c090c003388 */ /* 0x0001e40000000800 */
.L_x_119:
[----:B------:R-:W-:Y:S05]  /*12d0*/  BSYNC.RECONVERGENT B0 ;  /* 0x0000000000007941 */ /* 0x000fea0003800200 */
.L_x_118:
        /* <DEDUP_REMOVED lines=8> */
.L_x_121:
[----:B------:R-:W-:Y:S05]  /*1360*/  BSYNC.RECONVERGENT B0 ;  /* 0x0000000000007941 */ /* 0x000fea0003800200 */
.L_x_120:
[----:B------:R-:W-:Y:S01]  /*1370*/  BAR.SYNC.DEFER_BLOCKING 0x0 ;  /* 0x0000000000007b1d */ /* 0x000fe20000010000 */
[----:B------:R-:W-:Y:S01]  /*1380*/  ISETP.GT.U32.AND P3, PT, R3, 0x7, PT ;  /* 0x000000070300780c */ /* 0x000fe20003f64070 */
[----:B------:R-:W-:Y:S01]  /*1390*/  ULEA UR7, UR6, UR4, 0x18 ;  /* 0x0000000406077291 */ /* 0x000fe2000f8ec0ff */
[C-C-:B01----:R-:W-:Y:S02]  /*13a0*/  IMAD R9, R2.reuse, 0xf8, R5.reuse ;  /* 0x000000f802097824 */ /* 0x143fe400078e0205 */
[C-C-:B------:R-:W-:Y:S01]  /*13b0*/  IMAD R11, R2.reuse, 0x1f8, R5.reuse ;  /* 0x000001f8020b7824 */ /* 0x140fe200078e0205 */
[----:B------:R-:W-:Y:S01]  /*13c0*/  BSSY.RECONVERGENT B0, `(.L_x_122) ;  /* 0x0000008000007945 */ /* 0x000fe20003800200 */
[----:B------:R-:W-:-:S07]  /*13d0*/  IMAD R12, R2, 0x3f8, R5 ;  /* 0x000003f8020c7824 */ /* 0x000fce00078e0205 */
[----:B------:R-:W-:Y:S05]  /*13e0*/  @P3 BRA `(.L_x_123) ;  /* 0x0000000000143947 */ /* 0x000fea0003800000 */
[----:B------:R-:W0:Y:S02]  /*13f0*/  LDS R14, [R9+-0x4] ;  /* 0xfffffc00090e7984 */ /* 0x000e240000000800 */
[----:B0-----:R-:W-:-:S13]  /*1400*/  ISETP.NE.AND P4, PT, R14, 0x7fffffff, PT ;  /* 0x7fffffff0e00780c */ /* 0x001fda0003f85270 */
[----:B------:R-:W0:Y:S02]  /*1410*/  @P4 LDS R13, [R9+0xfc] ;  /* 0x0000fc00090d4984 */ /* 0x000e240000000800 */
[----:B0-----:R-:W-:-:S05]  /*1420*/  @P4 IMAD.IADD R14, R14, 0x1, R13 ;  /* 0x000000010e0e4824 */ /* 0x001fca00078e020d */
[----:B------:R0:W-:Y:S02]  /*1430*/  @P4 STS [R9+0xfc], R14 ;  /* 0x0000fc0e09004388 */ /* 0x0001e40000000800 */
.L_x_123:
[----:B------:R-:W-:Y:S05]  /*1440*/  BSYNC.RECONVERGENT B0 ;  /* 0x0000000000007941 */ /* 0x000fea0003800200 */
.L_x_122:
[----:B------:R-:W-:Y:S01]  /*1450*/  BAR.SYNC.DEFER_BLOCKING 0x0 ;  /* 0x0000000000007b1d */ /* 0x000fe20000010000 */
[----:B------:R-:W-:-:S05]  /*1460*/  ISETP.GT.U32.AND P4, PT, R3, 0x3, PT ;  /* 0x000000030300780c */ /* 0x000fca0003f84070 */
[----:B------:R-:W-:Y:S08]  /*1470*/  BSSY.RECONVERGENT B0, `(.L_x_124) ;  /* 0x0000007000007945 */ /* 0x000ff00003800200 */
[----:B------:R-:W-:Y:S05]  /*1480*/  @P4 BRA `(.L_x_125) ;  /* 0x0000000000144947 */ /* 0x000fea0003800000 */
[----:B0-----:R-:W0:Y:S02]  /*1490*/  LDS R14, [R11+-0x4] ;  /* 0xfffffc000b0e7984 */ /* 0x001e240000000800 */
[----:B0-----:R-:W-:-:S13]  /*14a0*/  ISETP.NE.AND P5, PT, R14, 0x7fffffff, PT ;  /* 0x7fffffff0e00780c */ /* 0x001fda0003fa5270 */
[----:B------:R-:W0:Y:S02]  /*14b0*/  @P5 LDS R13, [R11+0x1fc] ;  /* 0x0001fc000b0d5984 */ /* 0x000e240000000800 */
[----:B0-----:R-:W-:-:S05]  /*14c0*/  @P5 IADD3 R14, PT, PT, R14, R13, RZ ;  /* 0x0000000d0e0e5210 */ /* 0x001fca0007ffe0ff */
[----:B------:R1:W-:Y:S02]  /*14d0*/  @P5 STS [R11+0x1fc], R14 ;  /* 0x0001fc0e0b005388 */ /* 0x0003e40000000800 */
.L_x_125:
[----:B------:R-:W-:Y:S05]  /*14e0*/  BSYNC.RECONVERGENT B0 ;  /* 0x0000000000007941 */ /* 0x000fea0003800200 */
.L_x_124:
[----:B------:R-:W-:Y:S01]  /*14f0*/  BAR.SYNC.DEFER_BLOCKING 0x0 ;  /* 0x0000000000007b1d */ /* 0x000fe20000010000 */
[----:B------:R-:W-:-:S05]  /*1500*/  ISETP.GT.U32.AND P5, PT, R3, 0x1, PT ;  /* 0x000000010300780c */ /* 0x000fca0003fa4070 */
[----:B------:R-:W-:Y:S08]  /*1510*/  BSSY.RECONVERGENT B0, `(.L_x_126) ;  /* 0x0000007000007945 */ /* 0x000ff00003800200 */
[----:B------:R-:W-:Y:S05]  /*1520*/  @P5 BRA `(.L_x_127) ;  /* 0x0000000000145947 */ /* 0x000fea0003800000 */
[----:B01----:R-:W0:Y:S02]  /*1530*/  LDS R14, [R12+-0x4] ;  /* 0xfffffc000c0e7984 */ /* 0x003e240000000800 */
[----:B0-----:R-:W-:-:S13]  /*1540*/  ISETP.NE.AND P6, PT, R14, 0x7fffffff, PT ;  /* 0x7fffffff0e00780c */ /* 0x001fda0003fc5270 */
[----:B------:R-:W0:Y:S02]  /*1550*/  @P6 LDS R13, [R12+0x3fc] ;  /* 0x0003fc000c0d6984 */ /* 0x000e240000000800 */
[----:B0-----:R-:W-:-:S05]  /*1560*/  @P6 IMAD.IADD R13, R14, 0x1, R13 ;  /* 0x000000010e0d6824 */ /* 0x001fca00078e020d */
[----:B------:R2:W-:Y:S02]  /*1570*/  @P6 STS [R12+0x3fc], R13 ;  /* 0x0003fc0d0c006388 */ /* 0x0005e40000000800 */
.L_x_127:
[----:B------:R-:W-:Y:S05]  /*1580*/  BSYNC.RECONVERGENT B0 ;  /* 0x0000000000007941 */ /* 0x000fea0003800200 */
.L_x_126:
[----:B------:R-:W-:Y:S06]  /*1590*/  BAR.SYNC.DEFER_BLOCKING 0x0 ;  /* 0x0000000000007b1d */ /* 0x000fec0000010000 */
[----:B------:R-:W-:Y:S01]  /*15a0*/  BSSY.RECONVERGENT B0, `(.L_x_128) ;  /* 0x0000012000007945 */ /* 0x000fe20003800200 */
[----:B--2---:R-:W2:Y:S02]  /*15b0*/  LDS R13, [UR7+0x47fc] ;  /* 0x0047fc07ff0d7984 */ /* 0x004ea40008000800 */
[----:B--2---:R-:W-:-:S04]  /*15c0*/  ISETP.NE.AND P6, PT, R13, 0x7fffffff, PT ;  /* 0x7fffffff0d00780c */ /* 0x004fc80003fc5270 */
[----:B------:R-:W-:-:S13]  /*15d0*/  ISETP.NE.OR P6, PT, R3, RZ, !P6 ;  /* 0x000000ff0300720c */ /* 0x000fda00077c5670 */
[----:B01----:R-:W0:Y:S02]  /*15e0*/  @!P6 LDS R14, [UR7+0x4ffc] ;  /* 0x004ffc07ff0ee984 */ /* 0x003e240008000800 */
[----:B0-----:R-:W-:-:S05]  /*15f0*/  @!P6 IMAD.IADD R14, R13, 0x1, R14 ;  /* 0x000000010d0ee824 */ /* 0x001fca00078e020e */
[----:B------:R0:W-:Y:S01]  /*1600*/  @!P6 STS [UR7+0x4ffc], R14 ;  /* 0x004ffc0eff00e988 */ /* 0x0001e20008000807 */
[----:B------:R-:W-:Y:S01]  /*1610*/  BAR.SYNC.DEFER_BLOCKING 0x0 ;  /* 0x0000000000007b1d */ /* 0x000fe20000010000 */
[----:B------:R-:W-:-:S13]  /*1620*/  ISETP.NE.AND P6, PT, R3, RZ, PT ;  /* 0x000000ff0300720c */ /* 0x000fda0003fc5270 */
[----:B------:R-:W-:Y:S01]  /*1630*/  @!P6 STS [UR7+0x4ffc], RZ ;  /* 0x004ffcffff00e988 */ /* 0x000fe20008000807 */
[----:B------:R-:W-:Y:S06]  /*1640*/  BAR.SYNC.DEFER_BLOCKING 0x0 ;  /* 0x0000000000007b1d */ /* 0x000fec0000010000 */
[----:B0-----:R-:W-:Y:S05]  /*1650*/  @P6 BRA `(.L_x_129) ;  /* 0x0000000000186947 */ /* 0x001fea0003800000 */
[----:B------:R-:W0:Y:S04]  /*1660*/  LDS R13, [UR7+0x47fc] ;  /* 0x0047fc07ff0d7984 */ /* 0x000e280008000800 */
[----:B------:R-:W1:Y:S01]  /*1670*/  LDS R14, [UR7+0x4ffc] ;  /* 0x004ffc07ff0e7984 */ /* 0x000e620008000800 */
[----:B0-----:R-:W-:-:S03]  /*1680*/  ISETP.NE.AND P6, PT, R13, 0x7fffffff, PT ;  /* 0x7fffffff0d00780c */ /* 0x001fc60003fc5270 */
[----:B-1----:R0:W-:Y:S10]  /*1690*/  STS [UR7+0x47fc], R14 ;  /* 0x0047fc0eff007988 */ /* 0x0021f40008000807 */
[----:B------:R-:W-:-:S05]  /*16a0*/  @P6 IMAD.IADD R13, R13, 0x1, R14 ;  /* 0x000000010d0d6824 */ /* 0x000fca00078e020e */
[----:B------:R0:W-:Y:S02]  /*16b0*/  @P6 STS [UR7+0x4ffc], R13 ;  /* 0x004ffc0dff006988 */ /* 0x0001e40008000807 */
.L_x_129:
[----:B------:R-:W-:Y:S05]  /*16c0*/  BSYNC.RECONVERGENT B0 ;  /* 0x0000000000007941 */ /* 0x000fea0003800200 */
.L_x_128:
[----:B------:R-:W-:Y:S06]  /*16d0*/  BAR.SYNC.DEFER_BLOCKING 0x0 ;  /* 0x0000000000007b1d */ /* 0x000fec0000010000 */
[----:B------:R-:W-:Y:S04]  /*16e0*/  BSSY.RECONVERGENT B0, `(.L_x_130) ;  /* 0x0000008000007945 */ /* 0x000fe80003800200 */
[----:B------:R-:W-:Y:S05]  /*16f0*/  @P5 BRA `(.L_x_131) ;  /* 0x0000000000185947 */ /* 0x000fea0003800000 */
[----:B0-----:R-:W0:Y:S04]  /*1700*/  LDS R13, [R12+-0x4] ;  /* 0xfffffc000c0d7984 */ /* 0x001e280000000800 */
[----:B------:R-:W1:Y:S01]  /*1710*/  LDS R14, [R12+0x3fc] ;  /* 0x0003fc000c0e7984 */ /* 0x000e620000000800 */
[----:B0-----:R-:W-:-:S03]  /*1720*/  ISETP.NE.AND P5, PT, R13, 0x7fffffff, PT ;  /* 0x7fffffff0d00780c */ /* 0x001fc60003fa5270 */
[----:B-1----:R1:W-:Y:S10]  /*1730*/  STS [R12+-0x4], R14 ;  /* 0xfffffc0e0c007388 */ /* 0x0023f40000000800 */
[----:B------:R-:W-:-:S05]  /*1740*/  @P5 IMAD.IADD R13, R13, 0x1, R14 ;  /* 0x000000010d0d5824 */ /* 0x000fca00078e020e */
[----:B------:R1:W-:Y:S02]  /*1750*/  @P5 STS [R12+0x3fc], R13 ;  /* 0x0003fc0d0c005388 */ /* 0x0003e40000000800 */
.L_x_131:
[----:B------:R-:W-:Y:S05]  /*1760*/  BSYNC.RECONVERGENT B0 ;  /* 0x0000000000007941 */ /* 0x000fea0003800200 */
.L_x_130:
[----:B------:R-:W-:Y:S06]  /*1770*/  BAR.SYNC.DEFER_BLOCKING 0x0 ;  /* 0x0000000000007b1d */ /* 0x000fec0000010000 */
[----:B------:R-:W-:Y:S04]  /*1780*/  BSSY.RECONVERGENT B0, `(.L_x_132) ;  /* 0x0000008000007945 */ /* 0x000fe80003800200 */
[----:B------:R-:W-:Y:S05]  /*1790*/  @P4 BRA `(.L_x_133) ;  /* 0x0000000000184947 */ /* 0x000fea0003800000 */
[----:B-1----:R-:W1:Y:S04]  /*17a0*/  LDS R12, [R11+-0x4] ;  /* 0xfffffc000b0c7984 */ /* 0x002e680000000800 */
[----:B0-----:R-:W0:Y:S01]  /*17b0*/  LDS R13, [R11+0x1fc] ;  /* 0x0001fc000b0d7984 */ /* 0x001e220000000800 */
[----:B-1----:R-:W-:-:S03]  /*17c0*/  ISETP.NE.AND P4, PT, R12, 0x7fffffff, PT ;  /* 0x7fffffff0c00780c */ /* 0x002fc60003f85270 */
[----:B0-----:R2:W-:Y:S10]  /*17d0*/  STS [R11+-0x4], R13 ;  /* 0xfffffc0d0b007388 */ /* 0x0015f40000000800 */
[----:B------:R-:W-:-:S05]  /*17e0*/  @P4 IADD3 R12, PT, PT, R12, R13, RZ ;  /* 0x0000000d0c0c4210 */ /* 0x000fca0007ffe0ff */
[----:B------:R2:W-:Y:S02]  /*17f0*/  @P4 STS [R11+0x1fc], R12 ;  /* 0x0001fc0c0b004388 */ /* 0x0005e40000000800 */
.L_x_133:
[----:B------:R-:W-:Y:S05]  /*1800*/  BSYNC.RECONVERGENT B0 ;  /* 0x0000000000007941 */ /* 0x000fea0003800200 */
.L_x_132:
[----:B------:R-:W-:Y:S06]  /*1810*/  BAR.SYNC.DEFER_BLOCKING 0x0 ;  /* 0x0000000000007b1d */ /* 0x000fec0000010000 */
[----:B------:R-:W-:Y:S04]  /*1820*/  BSSY.RECONVERGENT B0, `(.L_x_134) ;  /* 0x0000008000007945 */ /* 0x000fe80003800200 */
[----:B------:R-:W-:Y:S05]  /*1830*/  @P3 BRA `(.L_x_135) ;  /* 0x0000000000183947 */ /* 0x000fea0003800000 */
[----:B-12---:R-:W1:Y:S04]  /*1840*/  LDS R12, [R9+-0x4] ;  /* 0xfffffc00090c7984 */ /* 0x006e680000000800 */
[----:B------:R-:W2:Y:S01]  /*1850*/  LDS R11, [R9+0xfc] ;  /* 0x0000fc00090b7984 */ /* 0x000ea20000000800 */
[----:B-1----:R-:W-:-:S03]  /*1860*/  ISETP.NE.AND P3, PT, R12, 0x7fffffff, PT ;  /* 0x7fffffff0c00780c */ /* 0x002fc60003f65270 */
[----:B--2---:R3:W-:Y:S10]  /*1870*/  STS [R9+-0x4], R11 ;  /* 0xfffffc0b09007388 */ /* 0x0047f40000000800 */
[----:B------:R-:W-:-:S05]  /*1880*/  @P3 IMAD.IADD R12, R12, 0x1, R11 ;  /* 0x000000010c0c3824 */ /* 0x000fca00078e020b */
[----:B------:R3:W-:Y:S02]  /*1890*/  @P3 STS [R9+0xfc], R12 ;  /* 0x0000fc0c09003388 */ /* 0x0007e40000000800 */
.L_x_135:
[----:B------:R-:W-:Y:S05]  /*18a0*/  BSYNC.RECONVERGENT B0 ;  /* 0x0000000000007941 */ /* 0x000fea0003800200 */
.L_x_134:
[----:B------:R-:W-:Y:S01]  /*18b0*/  BAR.SYNC.DEFER_BLOCKING 0x0 ;  /* 0x0000000000007b1d */ /* 0x000fe20000010000 */
[----:B------:R-:W-:-:S05]  /*18c0*/  ISETP.GE.U32.AND P3, PT, R4, 0x3, PT ;  /* 0x000000030400780c */ /* 0x000fca0003f66070 */
[----:B------:R-:W-:Y:S04]  /*18d0*/  BSSY.RECONVERGENT B0, `(.L_x_136) ;  /* 0x0000008000007945 */ /* 0x000fe80003800200 */
[----:B------:R-:W-:Y:S05]  /*18e0*/  @P2 BRA `(.L_x_137) ;  /* 0x0000000000182947 */ /* 0x000fea0003800000 */
[----:B---3--:R-:W3:Y:S04]  /*18f0*/  LDS R9, [R8+-0x4] ;  /* 0xfffffc0008097984 */ /* 0x008ee80000000800 */
[----:B--2---:R-:W2:Y:S01]  /*1900*/  LDS R11, [R8+0x7c] ;  /* 0x00007c00080b7984 */ /* 0x004ea20000000800 */
[----:B---3--:R-:W-:-:S03]  /*1910*/  ISETP.NE.AND P2, PT, R9, 0x7fffffff, PT ;  /* 0x7fffffff0900780c */ /* 0x008fc60003f45270 */
[----:B--2---:R4:W-:Y:S10]  /*1920*/  STS [R8+-0x4], R11 ;  /* 0xfffffc0b08007388 */ /* 0x0049f40000000800 */
[----:B------:R-:W-:-:S05]  /*1930*/  @P2 IMAD.IADD R9, R9, 0x1, R11 ;  /* 0x0000000109092824 */ /* 0x000fca00078e020b */
[----:B------:R4:W-:Y:S02]  /*1940*/  @P2 STS [R8+0x7c], R9 ;  /* 0x00007c0908002388 */ /* 0x0009e40000000800 */
.L_x_137:
[----:B------:R-:W-:Y:S05]  /*1950*/  BSYNC.RECONVERGENT B0 ;  /* 0x0000000000007941 */ /* 0x000fea0003800200 */
.L_x_136:
[----:B------:R-:W-:Y:S01]  /*1960*/  BAR.SYNC.DEFER_BLOCKING 0x0 ;  /* 0x0000000000007b1d */ /* 0x000fe20000010000 */
[C---:B------:R-:W-:Y:S02]  /*1970*/  ISETP.GE.U32.AND P2, PT, R4.reuse, 0x3, PT ;  /* 0x000000030400780c */ /* 0x040fe40003f46070 */
[----:B--234-:R-:W-:-:S03]  /*1980*/  LOP3.LUT R11, R4, 0x3, RZ, 0xc0, !PT ;  /* 0x00000003040b7812 */ /* 0x01cfc600078ec0ff */
[----:B------:R-:W-:Y:S04]  /*1990*/  BSSY.RECONVERGENT B0, `(.L_x_138) ;  /* 0x0000009000007945 */ /* 0x000fe80003800200 */
[----:B------:R-:W-:Y:S05]  /*19a0*/  @P1 BRA `(.L_x_139) ;  /* 0x00000000001c1947 */ /* 0x000fea0003800000 */
[----:B-1----:R-:W-:-:S05]  /*19b0*/  IMAD R12, R2, 0x38, R5 ;  /* 0x00000038020c7824 */ /* 0x002fca00078e0205 */
[----:B------:R-:W1:Y:S04]  /*19c0*/  LDS R8, [R12+-0x4] ;  /* 0xfffffc000c087984 */ /* 0x000e680000000800 */
[----:B------:R-:W2:Y:S01]  /*19d0*/  LDS R9, [R12+0x3c] ;  /* 0x00003c000c097984 */ /* 0x000ea20000000800 */
[----:B-1----:R-:W-:-:S03]  /*19e0*/  ISETP.NE.AND P1, PT, R8, 0x7fffffff, PT ;  /* 0x7fffffff0800780c */ /* 0x002fc60003f25270 */
[----:B--2---:R2:W-:Y:S10]  /*19f0*/  STS [R12+-0x4], R9 ;  /* 0xfffffc090c007388 */ /* 0x0045f40000000800 */
[----:B------:R-:W-:-:S05]  /*1a00*/  @P1 IMAD.IADD R8, R8, 0x1, R9 ;  /* 0x0000000108081824 */ /* 0x000fca00078e0209 */
[----:B------:R2:W-:Y:S02]  /*1a10*/  @P1 STS [R12+0x3c], R8 ;  /* 0x00003c080c001388 */ /* 0x0005e40000000800 */
.L_x_139:
[----:B------:R-:W-:Y:S05]  /*1a20*/  BSYNC.RECONVERGENT B0 ;  /* 0x0000000000007941 */ /* 0x000fea0003800200 */
.L_x_138:
[----:B------:R-:W-:Y:S01]  /*1a30*/  BAR.SYNC.DEFER_BLOCKING 0x0 ;  /* 0x0000000000007b1d */ /* 0x000fe20000010000 */
[----:B------:R-:W-:-:S05]  /*1a40*/  ISETP.NE.AND P1, PT, R11, 0x3, PT ;  /* 0x000000030b00780c */ /* 0x000fca0003f25270 */
[----:B------:R-:W-:Y:S04]  /*1a50*/  BSSY.RECONVERGENT B0, `(.L_x_140) ;  /* 0x0000009000007945 */ /* 0x000fe80003800200 */
[----:B------:R-:W-:Y:S05]  /*1a60*/  @P0 BRA `(.L_x_141) ;  /* 0x00000000001c0947 */ /* 0x000fea0003800000 */
[----:B-12---:R-:W-:-:S05]  /*1a70*/  IMAD R12, R2, 0x18, R5 ;  /* 0x00000018020c7824 */ /* 0x006fca00078e0205 */
[----:B------:R-:W1:Y:S04]  /*1a80*/  LDS R8, [R12+-0x4] ;  /* 0xfffffc000c087984 */ /* 0x000e680000000800 */
[----:B------:R-:W2:Y:S01]  /*1a90*/  LDS R9, [R12+0x1c] ;  /* 0x00001c000c097984 */ /* 0x000ea20000000800 */
[----:B-1----:R-:W-:-:S03]  /*1aa0*/  ISETP.NE.AND P0, PT, R8, 0x7fffffff, PT ;  /* 0x7fffffff0800780c */ /* 0x002fc60003f05270 */
[----:B--2---:R3:W-:Y:S10]  /*1ab0*/  STS [R12+-0x4], R9 ;  /* 0xfffffc090c007388 */ /* 0x0047f40000000800 */
[----:B------:R-:W-:-:S05]  /*1ac0*/  @P0 IMAD.IADD R8, R8, 0x1, R9 ;  /* 0x0000000108080824 */ /* 0x000fca00078e0209 */
[----:B------:R3:W-:Y:S02]  /*1ad0*/  @P0 STS [R12+0x1c], R8 ;  /* 0x00001c080c000388 */ /* 0x0007e40000000800 */
.L_x_141:
[----:B------:R-:W-:Y:S05]  /*1ae0*/  BSYNC.RECONVERGENT B0 ;  /* 0x0000000000007941 */ /* 0x000fea0003800200 */
.L_x_140:
[----:B------:R-:W-:Y:S01]  /*1af0*/  BAR.SYNC.DEFER_BLOCKING 0x0 ;  /* 0x0000000000007b1d */ /* 0x000fe20000010000 */
[----:B------:R-:W-:Y:S02]  /*1b00*/  ISETP.NE.AND P4, PT, R15, RZ, PT ;  /* 0x000000ff0f00720c */ /* 0x000fe40003f85270 */
[----:B------:R-:W-:-:S03]  /*1b10*/  ISETP.NE.AND P0, PT, R11, 0x3, PT ;  /* 0x000000030b00780c */ /* 0x000fc60003f05270 */
[----:B------:R-:W-:Y:S08]  /*1b20*/  BSSY.RECONVERGENT B0, `(.L_x_142) ;  /* 0x0000009000007945 */ /* 0x000ff00003800200 */
[----:B------:R-:W-:Y:S05]  /*1b30*/  @P4 BRA `(.L_x_143) ;  /* 0x00000000001c4947 */ /* 0x000fea0003800000 */
[----:B--23--:R-:W-:-:S05]  /*1b40*/  LEA R8, R2, R5, 0x3 ;  /* 0x0000000502087211 */ /* 0x00cfca00078e18ff */
[----:B------:R-:W2:Y:S04]  /*1b50*/  LDS R2, [R8+-0x4] ;  /* 0xfffffc0008027984 */ /* 0x000ea80000000800 */
[----:B------:R-:W3:Y:S01]  /*1b60*/  LDS R9, [R8+0xc] ;  /* 0x00000c0008097984 */ /* 0x000ee20000000800 */
[----:B--2---:R-:W-:-:S03]  /*1b70*/  ISETP.NE.AND P4, PT, R2, 0x7fffffff, PT ;  /* 0x7fffffff0200780c */ /* 0x004fc60003f85270 */
[----:B---3--:R4:W-:Y:S10]  /*1b80*/  STS [R8+-0x4], R9 ;  /* 0xfffffc0908007388 */ /* 0x0089f40000000800 */
[----:B------:R-:W-:-:S05]  /*1b90*/  @P4 IMAD.IADD R2, R2, 0x1, R9 ;  /* 0x0000000102024824 */ /* 0x000fca00078e0209 */
[----:B------:R4:W-:Y:S02]  /*1ba0*/  @P4 STS [R8+0xc], R2 ;  /* 0x00000c0208004388 */ /* 0x0009e40000000800 */
.L_x_143:
[----:B------:R-:W-:Y:S05]  /*1bb0*/  BSYNC.RECONVERGENT B0 ;  /* 0x0000000000007941 */ /* 0x000fea0003800200 */
.L_x_142:
[----:B------:R-:W-:Y:S01]  /*1bc0*/  BAR.SYNC.DEFER_BLOCKING 0x0 ;  /* 0x0000000000007b1d */ /* 0x000fe20000010000 */
[----:B------:R-:W-:-:S05]  /*1bd0*/  ISETP.NE.AND P4, PT, R16, RZ, PT ;  /* 0x000000ff1000720c */ /* 0x000fca0003f85270 */
[----:B------:R-:W-:Y:S08]  /*1be0*/  BSSY.RECONVERGENT B0, `(.L_x_144) ;  /* 0x0000008000007945 */ /* 0x000ff00003800200 */
[----:B------:R-:W-:Y:S05]  /*1bf0*/  @P4 BRA `(.L_x_145) ;  /* 0x0000000000184947 */ /* 0x000fea0003800000 */
[----:B----4-:R-:W4:Y:S04]  /*1c00*/  LDS R2, [R5+-0x4] ;  /* 0xfffffc0005027984 */ /* 0x010f280000000800 */
[----:B--23--:R-:W2:Y:S01]  /*1c10*/  LDS R8, [R5+0x4] ;  /* 0x0000040005087984 */ /* 0x00cea20000000800 */
[----:B----4-:R-:W-:-:S03]  /*1c20*/  ISETP.NE.AND P4, PT, R2, 0x7fffffff, PT ;  /* 0x7fffffff0200780c */ /* 0x010fc60003f85270 */
[----:B--2---:R2:W-:Y:S10]  /*1c30*/  STS [R5+-0x4], R8 ;  /* 0xfffffc0805007388 */ /* 0x0045f40000000800 */
[----:B------:R-:W-:-:S05]  /*1c40*/  @P4 IMAD.IADD R2, R2, 0x1, R8 ;  /* 0x0000000102024824 */ /* 0x000fca00078e0208 */
[----:B------:R2:W-:Y:S02]  /*1c50*/  @P4 STS [R5+0x4], R2 ;  /* 0x0000040205004388 */ /* 0x0005e40000000800 */
.L_x_145:
[----:B------:R-:W-:Y:S05]  /*1c60*/  BSYNC.RECONVERGENT B0 ;  /* 0x0000000000007941 */ /* 0x000fea0003800200 */
.L_x_144:
[----:B------:R-:W-:Y:S01]  /*1c70*/  BAR.SYNC.DEFER_BLOCKING 0x0 ;  /* 0x0000000000007b1d */ /* 0x000fe20000010000 */
[----:B------:R-:W-:-:S05]  /*1c80*/  ISETP.NE.AND P4, PT, R17, RZ, PT ;  /* 0x000000ff1100720c */ /* 0x000fca0003f85270 */
[----:B------:R-:W-:Y:S08]  /*1c90*/  BSSY.RECONVERGENT B0, `(.L_x_146) ;  /* 0x0000007000007945 */ /* 0x000ff00003800200 */
[----:B------:R-:W-:Y:S05]  /*1ca0*/  @P4 BRA `(.L_x_147) ;  /* 0x0000000000144947 */ /* 0x000fea0003800000 */
[----:B--234-:R-:W2:Y:S02]  /*1cb0*/  LDS.64 R8, [R6] ;  /* 0x0000000006087984 */ /* 0x01cea40000000a00 */
[C---:B--2---:R-:W-:Y:S02]  /*1cc0*/  ISETP.NE.AND P4, PT, R8.reuse, 0x7fffffff, PT ;  /* 0x7fffffff0800780c */ /* 0x044fe40003f85270 */
[----:B------:R2:W-:Y:S11]  /*1cd0*/  STS [R6], R9 ;  /* 0x0000000906007388 */ /* 0x0005f60000000800 */
[----:B------:R-:W-:-:S05]  /*1ce0*/  @P4 IMAD.IADD R5, R8, 0x1, R9 ;  /* 0x0000000108054824 */ /* 0x000fca00078e0209 */
[----:B------:R2:W-:Y:S02]  /*1cf0*/  @P4 STS [R6+0x4], R5 ;  /* 0x0000040506004388 */ /* 0x0005e40000000800 */
.L_x_147:
[----:B------:R-:W-:Y:S05]  /*1d00*/  BSYNC.RECONVERGENT B0 ;  /* 0x0000000000007941 */ /* 0x000fea0003800200 */
.L_x_146:
[----:B------:R-:W-:Y:S01]  /*1d10*/  BAR.SYNC.DEFER_BLOCKING 0x0 ;  /* 0x0000000000007b1d */ /* 0x000fe20000010000 */
[----:B--2---:R-:W-:-:S05]  /*1d20*/  IMAD.MOV.U32 R5, RZ, RZ, R3 ;  /* 0x000000ffff057224 */ /* 0x004fca00078e0003 */
[----:B------:R-:W-:Y:S04]  /*1d30*/  BSSY.RECONVERGENT B0, `(.L_x_148) ;  /* 0x0000012000007945 */ /* 0x000fe80003800200 */
[----:B------:R-:W-:Y:S05]  /*1d40*/  @!P1 BRA `(.L_x_149) ;  /* 0x0000000000409947 */ /* 0x000fea0003800000 */
[----:B---34-:R-:W2:Y:S01]  /*1d50*/  S2R R8, SR_CgaCtaId ;  /* 0x0000000000087919 */ /* 0x018ea20000008800 */
[----:B------:R-:W-:Y:S01]  /*1d60*/  UIADD3 UR11, UPT, UPT, UR4, 0x3000, URZ ;  /* 0x00003000040b7890 */ /* 0x000fe2000fffe0ff */
[----:B------:R-:W-:Y:S02]  /*1d70*/  IMAD.MOV.U32 R2, RZ, RZ, RZ ;  /* 0x000000ffff027224 */ /* 0x000fe400078e00ff */
[----:B------:R-:W-:-:S03]  /*1d80*/  IMAD.MOV.U32 R5, RZ, RZ, R3 ;  /* 0x000000ffff057224 */ /* 0x000fc600078e0003 */
[----:B------:R-:W-:-:S04]  /*1d90*/  MOV R9, UR11 ;  /* 0x0000000b00097c02 */ /* 0x000fc80008000f00 */
[----:B--2---:R-:W-:-:S07]  /*1da0*/  LEA R8, R8, R9, 0x18 ;  /* 0x0000000908087211 */ /* 0x004fce00078ec0ff */
.L_x_150:
[----:B--2---:R-:W-:Y:S01]  /*1db0*/  LOP3.LUT R9, RZ, R5, RZ, 0x33, !PT ;  /* 0x00000005ff097212 */ /* 0x004fe200078e33ff */
[----:B------:R-:W-:Y:S01]  /*1dc0*/  IMAD R6, R5, 0x4, R8 ;  /* 0x0000000405067824 */ /* 0x000fe200078e0208 */
[----:B------:R-:W-:Y:S01]  /*1dd0*/  IADD3 R2, PT, PT, R2, 0x1, RZ ;  /* 0x0000000102027810 */ /* 0x000fe20007ffe0ff */
[----:B------:R-:W-:Y:S02]  /*1de0*/  IMAD.IADD R5, R0, 0x1, R5 ;  /* 0x0000000100057824 */ /* 0x000fe400078e0205 */
[----:B------:R-:W-:Y:S01]  /*1df0*/  IMAD.IADD R9, R9, 0x1, R10 ;  /* 0x0000000109097824 */ /* 0x000fe200078e020a */
[----:B------:R-:W-:-:S04]  /*1e00*/  ISETP.NE.AND P1, PT, R2, R7, PT ;  /* 0x000000070200720c */ /* 0x000fc80003f25270 */
[----:B------:R-:W-:-:S06]  /*1e10*/  LEA R9, R9, UR5, 0x2 ;  /* 0x0000000509097c11 */ /* 0x000fcc000f8e10ff */
[----:B------:R-:W2:Y:S04]  /*1e20*/  LDS R9, [R9] ;  /* 0x0000000009097984 */ /* 0x000ea80000000800 */
[----:B--2---:R2:W-:Y:S01]  /*1e30*/  STS [R6], R9 ;  /* 0x0000000906007388 */ /* 0x0045e20000000800 */
[----:B------:R-:W-:Y:S05]  /*1e40*/  @P1 BRA `(.L_x_150) ;  /* 0xfffffffc00d81947 */ /* 0x000fea000383ffff */
.L_x_149:
[----:B------:R-:W-:Y:S05]  /*1e50*/  BSYNC.RECONVERGENT B0 ;  /* 0x0000000000007941 */ /* 0x000fea0003800200 */
.L_x_148:
[----:B------:R-:W-:Y:S04]  /*1e60*/  BSSY.RECONVERGENT B0, `(.L_x_151) ;  /* 0x0000024000007945 */ /* 0x000fe80003800200 */
[----:B------:R-:W-:Y:S05]  /*1e70*/  @!P3 BRA `(.L_x_152) ;  /* 0x000000000088b947 */ /* 0x000fea0003800000 */
[----:B----4-:R-:W4:Y:S01]  /*1e80*/  S2R R2, SR_CgaCtaId ;  /* 0x0000000000027919 */ /* 0x010f220000008800 */
[----:B------:R-:W-:-:S06]  /*1e90*/  UIADD3 UR11, UPT, UPT, UR4, 0x3000, URZ ;  /* 0x00003000040b7890 */ /* 0x000fcc000fffe0ff */
[----:B--23--:R-:W-:-:S05]  /*1ea0*/  IMAD.U32 R9, RZ, RZ, UR11 ;  /* 0x0000000bff097e24 */ /* 0x00cfca000f8e00ff */
[----:B----4-:R-:W-:-:S07]  /*1eb0*/  LEA R2, R2, R9, 0x18 ;  /* 0x0000000902027211 */ /* 0x010fce00078ec0ff */
.L_x_153:
[----:B------:R-:W-:Y:S01]  /*1ec0*/  LOP3.LUT R9, RZ, R5, RZ, 0x33, !PT ;  /* 0x00000005ff097212 */ /* 0x000fe200078e33ff */
[----:B01----:R-:W-:Y:S02]  /*1ed0*/  IMAD.IADD R13, R0, 0x1, R5 ;  /* 0x00000001000d7824 */ /* 0x003fe400078e0205 */
[----:B------:R-:W-:Y:S02]  /*1ee0*/  IMAD R17, R5, 0x4, R2 ;  /* 0x0000000405117824 */ /* 0x000fe400078e0202 */
[----:B------:R-:W-:-:S05]  /*1ef0*/  IMAD.IADD R9, R9, 0x1, R10 ;  /* 0x0000000109097824 */ /* 0x000fca00078e020a */
[----:B------:R-:W-:Y:S02]  /*1f00*/  LEA R6, R9, UR5, 0x2 ;  /* 0x0000000509067c11 */ /* 0x000fe4000f8e10ff */
[----:B------:R-:W-:Y:S01]  /*1f10*/  LOP3.LUT R9, RZ, R13, RZ, 0x33, !PT ;  /* 0x0000000dff097212 */ /* 0x000fe200078e33ff */
[----:B------:R-:W-:-:S03]  /*1f20*/  IMAD.IADD R13, R13, 0x1, R0 ;  /* 0x000000010d0d7824 */ /* 0x000fc600078e0200 */
[----:B------:R-:W0:Y:S01]  /*1f30*/  LDS R6, [R6] ;  /* 0x0000000006067984 */ /* 0x000e220000000800 */
[----:B------:R-:W-:Y:S01]  /*1f40*/  IADD3 R9, PT, PT, R9, R10, RZ ;  /* 0x0000000a09097210 */ /* 0x000fe20007ffe0ff */
[----:B------:R-:W-:Y:S01]  /*1f50*/  IMAD.IADD R15, R13, 0x1, R0 ;  /* 0x000000010d0f7824 */ /* 0x000fe200078e0200 */
[----:B------:R-:W-:Y:S02]  /*1f60*/  LOP3.LUT R5, RZ, R13, RZ, 0x33, !PT ;  /* 0x0000000dff057212 */ /* 0x000fe400078e33ff */
[----:B------:R-:W-:Y:S02]  /*1f70*/  LEA R9, R9, UR5, 0x2 ;  /* 0x0000000509097c11 */ /* 0x000fe4000f8e10ff */
[----:B------:R-:W-:Y:S01]  /*1f80*/  LOP3.LUT R13, RZ, R15, RZ, 0x33, !PT ;  /* 0x0000000fff0d7212 */ /* 0x000fe200078e33ff */
[----:B------:R-:W-:Y:S01]  /*1f90*/  IMAD.IADD R8, R5, 0x1, R10 ;  /* 0x0000000105087824 */ /* 0x000fe200078e020a */
[----:B------:R-:W-:-:S04]  /*1fa0*/  LEA R5, R0, R17, 0x2 ;  /* 0x0000001100057211 */ /* 0x000fc800078e10ff */
[----:B------:R-:W-:Y:S01]  /*1fb0*/  LEA R8, R8, UR5, 0x2 ;  /* 0x0000000508087c11 */ /* 0x000fe2000f8e10ff */
[----:B0-----:R0:W-:Y:S04]  /*1fc0*/  STS [R17], R6 ;  /* 0x0000000611007388 */ /* 0x0011e80000000800 */
[----:B------:R-:W1:Y:S01]  /*1fd0*/  LDS R9, [R9] ;  /* 0x0000000009097984 */ /* 0x000e620000000800 */
[----:B0-----:R-:W-:Y:S02]  /*1fe0*/  IMAD.IADD R6, R13, 0x1, R10 ;  /* 0x000000010d067824 */ /* 0x001fe400078e020a */
[----:B------:R-:W-:-:S03]  /*1ff0*/  IMAD R13, R0, 0x4, R5 ;  /* 0x00000004000d7824 */ /* 0x000fc600078e0205 */
[----:B------:R-:W-:Y:S02]  /*2000*/  LEA R6, R6, UR5, 0x2 ;  /* 0x0000000506067c11 */ /* 0x000fe4000f8e10ff */
[----:B------:R-:W-:Y:S01]  /*2010*/  LEA R17, R0, R13, 0x2 ;  /* 0x0000000d00117211 */ /* 0x000fe200078e10ff */
[----:B-1----:R0:W-:Y:S04]  /*2020*/  STS [R5], R9 ;  /* 0x0000000905007388 */ /* 0x0021e80000000800 */
[----:B------:R-:W1:Y:S01]  /*2030*/  LDS R8, [R8] ;  /* 0x0000000008087984 */ /* 0x000e620000000800 */
[----:B0-----:R-:W-:-:S05]  /*2040*/  IMAD.IADD R5, R15, 0x1, R0 ;  /* 0x000000010f057824 */ /* 0x001fca00078e0200 */
[----:B------:R-:W-:Y:S01]  /*2050*/  ISETP.GE.AND P1, PT, R5, R10, PT ;  /* 0x0000000a0500720c */ /* 0x000fe20003f26270 */
[----:B-1----:R-:W-:Y:S04]  /*2060*/  STS [R13], R8 ;  /* 0x000000080d007388 */ /* 0x002fe80000000800 */
[----:B------:R-:W0:Y:S04]  /*2070*/  LDS R6, [R6] ;  /* 0x0000000006067984 */ /* 0x000e280000000800 */
[----:B0-----:R0:W-:Y:S04]  /*2080*/  STS [R17], R6 ;  /* 0x0000000611007388 */ /* 0x0011e80000000800 */
[----:B------:R-:W-:Y:S05]  /*2090*/  @!P1 BRA `(.L_x_153) ;  /* 0xfffffffc00889947 */ /* 0x000fea000383ffff */
.L_x_152:
[----:B------:R-:W-:Y:S05]  /*20a0*/  BSYNC.RECONVERGENT B0 ;  /* 0x0000000000007941 */ /* 0x000fea0003800200 */
.L_x_151:
[----:B------:R-:W-:Y:S01]  /*20b0*/  BAR.SYNC.DEFER_BLOCKING 0x0 ;  /* 0x0000000000007b1d */ /* 0x000fe20000010000 */
[----:B------:R-:W-:-:S05]  /*20c0*/  IMAD.MOV.U32 R5, RZ, RZ, R3 ;  /* 0x000000ffff057224 */ /* 0x000fca00078e0003 */
[----:B------:R-:W-:Y:S04]  /*20d0*/  BSSY.RECONVERGENT B0, `(.L_x_154) ;  /* 0x0000016000007945 */ /* 0x000fe80003800200 */
[----:B------:R-:W-:Y:S05]  /*20e0*/  @!P0 BRA `(.L_x_155) ;  /* 0x0000000000508947 */ /* 0x000fea0003800000 */
[----:B----4-:R-:W1:Y:S01]  /*20f0*/  S2R R2, SR_CgaCtaId ;  /* 0x0000000000027919 */ /* 0x010e620000008800 */
[----:B------:R-:W-:Y:S01]  /*2100*/  UIADD3 UR11, UPT, UPT, UR4, 0x3000, URZ ;  /* 0x00003000040b7890 */ /* 0x000fe2000fffe0ff */
[----:B0-2---:R-:W-:Y:S01]  /*2110*/  IMAD.MOV.U32 R6, RZ, RZ, RZ ;  /* 0x000000ffff067224 */ /* 0x005fe200078e00ff */
[----:B------:R-:W-:-:S04]  /*2120*/  UIADD3 UR5, UPT, UPT, UR4, 0x5000, URZ ;  /* 0x0000500004057890 */ /* 0x000fc8000fffe0ff */
[----:B------:R-:W-:Y:S02]  /*2130*/  IMAD.U32 R5, RZ, RZ, UR11 ;  /* 0x0000000bff057e24 */ /* 0x000fe4000f8e00ff */
[----:B---3--:R-:W-:-:S03]  /*2140*/  MOV R9, UR5 ;  /* 0x0000000500097c02 */ /* 0x008fc60008000f00 */
[C---:B-1----:R-:W-:Y:S01]  /*2150*/  LEA R14, R2.reuse, R5, 0x18 ;  /* 0x00000005020e7211 */ /* 0x042fe200078ec0ff */
[----:B------:R-:W-:Y:S01]  /*2160*/  IMAD.MOV.U32 R5, RZ, RZ, R3 ;  /* 0x000000ffff057224 */ /* 0x000fe200078e0003 */
[----:B------:R-:W-:-:S07]  /*2170*/  LEA R2, R2, R9, 0x18 ;  /* 0x0000000902027211 */ /* 0x000fce00078ec0ff */
.L_x_156:
[C---:B------:R-:W-:Y:S01]  /*2180*/  LEA R8, R5.reuse, UR7, 0x3 ;  /* 0x0000000705087c11 */ /* 0x040fe2000f8e18ff */
[C---:B------:R-:W-:Y:S01]  /*2190*/  IMAD R9, R5.reuse, 0x4, R14 ;  /* 0x0000000405097824 */ /* 0x040fe200078e020e */
[----:B0-----:R-:W-:Y:S01]  /*21a0*/  LEA R13, R5, R2, 0x2 ;  /* 0x00000002050d7211 */ /* 0x001fe200078e10ff */
[----:B------:R-:W-:Y:S02]  /*21b0*/  VIADD R6, R6, 0x1 ;  /* 0x0000000106067836 */ /* 0x000fe40000000000 */
[----:B------:R-:W-:Y:S01]  /*21c0*/  IMAD.IADD R5, R0, 0x1, R5 ;  /* 0x0000000100057824 */ /* 0x000fe200078e0205 */
[----:B------:R-:W-:Y:S02]  /*21d0*/  LDS R8, [R8] ;  /* 0x0000000008087984 */ /* 0x000fe40000000800 */
[----:B------:R-:W-:Y:S02]  /*21e0*/  ISETP.NE.AND P0, PT, R6, R7, PT ;  /* 0x000000070600720c */ /* 0x000fe40003f05270 */
[----:B------:R-:W0:Y:S02]  /*21f0*/  LDS R9, [R9] ;  /* 0x0000000009097984 */ /* 0x000e240000000800 */
[----:B0-----:R-:W-:-:S05]  /*2200*/  IMAD.IADD R12, R8, 0x1, -R9 ;  /* 0x00000001080c7824 */ /* 0x001fca00078e0a09 */
[----:B------:R0:W-:Y:S04]  /*2210*/  STS [R13], R12 ;  /* 0x0000000c0d007388 */ /* 0x0001e80000000800 */
[----:B------:R-:W-:Y:S05]  /*2220*/  @P0 BRA `(.L_x_156) ;  /* 0xfffffffc00d40947 */ /* 0x000fea000383ffff */
.L_x_155:
[----:B------:R-:W-:Y:S05]  /*2230*/  BSYNC.RECONVERGENT B0 ;  /* 0x0000000000007941 */ /* 0x000fea0003800200 */
.L_x_154:
[----:B------:R-:W-:Y:S04]  /*2240*/  BSSY.RECONVERGENT B0, `(.L_x_157) ;  /* 0x0000028000007945 */ /* 0x000fe80003800200 */
[----:B------:R-:W-:Y:S05]  /*2250*/  @!P2 BRA `(.L_x_158) ;  /* 0x000000000098a947 */ /* 0x000fea0003800000 */
[----:B----4-:R-:W4:Y:S01]  /*2260*/  S2R R2, SR_CgaCtaId ;  /* 0x0000000000027919 */ /* 0x010f220000008800 */
[----:B------:R-:W-:Y:S02]  /*2270*/  UIADD3 UR5, UPT, UPT, UR4, 0x3000, URZ ;  /* 0x0000300004057890 */ /* 0x000fe4000fffe0ff */
[----:B------:R-:W-:-:S04]  /*2280*/  UIADD3 UR11, UPT, UPT, UR4, 0x5000, URZ ;  /* 0x00005000040b7890 */ /* 0x000fc8000fffe0ff */
[----:B--23--:R-:W-:Y:S02]  /*2290*/  MOV R9, UR5 ;  /* 0x0000000500097c02 */ /* 0x00cfe40008000f00 */
[----:B01----:R-:W-:Y:S02]  /*22a0*/  IMAD.U32 R13, RZ, RZ, UR11 ;  /* 0x0000000bff0d7e24 */ /* 0x003fe4000f8e00ff */
[----:B----4-:R-:W-:-:S03]  /*22b0*/  LEA R6, R2, R9, 0x18 ;  /* 0x0000000902067211 */ /* 0x010fc600078ec0ff */
[----:B------:R-:W-:-:S07]  /*22c0*/  LEA R2, R2, R13, 0x18 ;  /* 0x0000000d02027211 */ /* 0x000fce00078ec0ff */
.L_x_159:
[C---:B------:R-:W-:Y:S01]  /*22d0*/  LEA R19, R5.reuse, UR7, 0x3 ;  /* 0x0000000705137c11 */ /* 0x040fe2000f8e18ff */
[C---:B------:R-:W-:Y:S02]  /*22e0*/  IMAD R21, R5.reuse, 0x4, R6 ;  /* 0x0000000405157824 */ /* 0x040fe400078e0206 */
[----:B------:R-:W-:Y:S02]  /*22f0*/  IMAD R25, R5, 0x4, R2 ;  /* 0x0000000405197824 */ /* 0x000fe400078e0202 */
[----:B------:R-:W-:Y:S01]  /*2300*/  LDS R8, [R19] ;  /* 0x0000000013087984 */ /* 0x000fe20000000800 */
[C---:B0-----:R-:W-:Y:S02]  /*2310*/  IMAD R13, R0.reuse, 0x4, R21 ;  /* 0x00000004000d7824 */ /* 0x041fe400078e0215 */
[C---:B------:R-:W-:Y:S01]  /*2320*/  IMAD R17, R0.reuse, 0x4, R25 ;  /* 0x0000000400117824 */ /* 0x040fe200078e0219 */
[----:B------:R-:W0:Y:S01]  /*2330*/  LDS R9, [R21] ;  /* 0x0000000015097984 */ /* 0x000e220000000800 */
[----:B------:R-:W-:-:S02]  /*2340*/  IMAD R5, R0, 0x4, R5 ;  /* 0x0000000400057824 */ /* 0x000fc400078e0205 */
[----:B------:R-:W-:-:S03]  /*2350*/  IMAD R23, R0, 0x4, R17 ;  /* 0x0000000400177824 */ /* 0x000fc600078e0211 */
[----:B------:R-:W-:Y:S02]  /*2360*/  ISETP.GE.AND P0, PT, R5, R10, PT ;  /* 0x0000000a0500720c */ /* 0x000fe40003f06270 */
[----:B0-----:R-:W-:Y:S01]  /*2370*/  IADD3 R8, PT, PT, R8, -R9, RZ ;  /* 0x8000000908087210 */ /* 0x001fe20007ffe0ff */
[C---:B------:R-:W-:Y:S02]  /*2380*/  IMAD R9, R0.reuse, 0x8, R19 ;  /* 0x0000000800097824 */ /* 0x040fe400078e0213 */
[C---:B------:R-:W-:Y:S02]  /*2390*/  IMAD R19, R0.reuse, 0x4, R13 ;  /* 0x0000000400137824 */ /* 0x040fe400078e020d */
[----:B------:R-:W-:Y:S04]  /*23a0*/  STS [R25], R8 ;  /* 0x0000000819007388 */ /* 0x000fe80000000800 */
[----:B------:R-:W-:Y:S04]  /*23b0*/  LDS R12, [R9] ;  /* 0x00000000090c7984 */ /* 0x000fe80000000800 */
[----:B------:R0:W1:Y:S02]  /*23c0*/  LDS R15, [R13] ;  /* 0x000000000d0f7984 */ /* 0x0000640000000800 */
[----:B0-----:R-:W-:Y:S01]  /*23d0*/  IMAD R13, R0, 0x4, R23 ;  /* 0x00000004000d7824 */ /* 0x001fe200078e0217 */
[----:B-1----:R-:W-:Y:S01]  /*23e0*/  IADD3 R12, PT, PT, R12, -R15, RZ ;  /* 0x8000000f0c0c7210 */ /* 0x002fe20007ffe0ff */
[----:B------:R-:W-:-:S02]  /*23f0*/  IMAD R15, R0, 0x8, R9 ;  /* 0x00000008000f7824 */ /* 0x000fc400078e0209 */
[C---:B------:R-:W-:Y:S02]  /*2400*/  IMAD R9, R0.reuse, 0x4, R19 ;  /* 0x0000000400097824 */ /* 0x040fe400078e0213 */
[----:B------:R-:W-:Y:S01]  /*2410*/  STS [R17], R12 ;  /* 0x0000000c11007388 */ /* 0x000fe20000000800 */
[----:B------:R-:W-:-:S03]  /*2420*/  IMAD R8, R0, 0x8, R15 ;  /* 0x0000000800087824 */ /* 0x000fc600078e020f */
[----:B------:R-:W-:Y:S04]  /*2430*/  LDS R14, [R15] ;  /* 0x000000000f0e7984 */ /* 0x000fe80000000800 */
[----:B------:R-:W0:Y:S02]  /*2440*/  LDS R21, [R19] ;  /* 0x0000000013157984 */ /* 0x000e240000000800 */
[----:B0-----:R-:W-:-:S05]  /*2450*/  IADD3 R14, PT, PT, R14, -R21, RZ ;  /* 0x800000150e0e7210 */ /* 0x001fca0007ffe0ff */
[----:B------:R-:W-:Y:S04]  /*2460*/  STS [R23], R14 ;  /* 0x0000000e17007388 */ /* 0x000fe80000000800 */
[----:B------:R-:W-:Y:S04]  /*2470*/  LDS R8, [R8] ;  /* 0x0000000008087984 */ /* 0x000fe80000000800 */
[----:B------:R-:W0:Y:S02]  /*2480*/  LDS R9, [R9] ;  /* 0x0000000009097984 */ /* 0x000e240000000800 */
[----:B0-----:R-:W-:-:S05]  /*2490*/  IADD3 R12, PT, PT, R8, -R9, RZ ;  /* 0x80000009080c7210 */ /* 0x001fca0007ffe0ff */
[----:B------:R0:W-:Y:S01]  /*24a0*/  STS [R13], R12 ;  /* 0x0000000c0d007388 */ /* 0x0001e20000000800 */
[----:B------:R-:W-:Y:S05]  /*24b0*/  @!P0 BRA `(.L_x_159) ;  /* 0xfffffffc00848947 */ /* 0x000fea000383ffff */
.L_x_158:
[----:B------:R-:W-:Y:S05]  /*24c0*/  BSYNC.RECONVERGENT B0 ;  /* 0x0000000000007941 */ /* 0x000fea0003800200 */
.L_x_157:
[----:B------:R-:W-:Y:S01]  /*24d0*/  BAR.SYNC.DEFER_BLOCKING 0x0 ;  /* 0x0000000000007b1d */ /* 0x000fe20000010000 */
[----:B------:R-:W-:Y:S01]  /*24e0*/  VIADD R10, R10, 0xffffffff ;  /* 0xffffffff0a0a7836 */ /* 0x000fe20000000000 */
[----:B------:R-:W-:Y:S01]  /*24f0*/  UIADD3 UR4, UPT, UPT, UR4, 0x5000, URZ ;  /* 0x0000500004047890 */ /* 0x000fe2000fffe0ff */
[----:B------:R-:W-:-:S03]  /*2500*/  IMAD.MOV.U32 R5, RZ, RZ, R3 ;  /* 0x000000ffff057224 */ /* 0x000fc600078e0003 */
[----:B--234-:R-:W-:Y:S01]  /*2510*/  MOV R9, R10 ;  /* 0x0000000a00097202 */ /* 0x01cfe20000000f00 */
[----:B------:R-:W-:-:S12]  /*2520*/  ULEA UR4, UR6, UR4, 0x18 ;  /* 0x0000000406047291 */ /* 0x000fd8000f8ec0ff */
.L_x_162:
[----:B------:R-:W0:Y:S01]  /*2530*/  LDC R8, c[0x0][0x380] ;  /* 0x0000e000ff087b82 */ /* 0x000e220000000800 */
[----:B------:R-:W-:Y:S01]  /*2540*/  LOP3.LUT R2, RZ, R5, RZ, 0x33, !PT ;  /* 0x00000005ff027212 */ /* 0x000fe200078e33ff */
[C---:B------:R-:W-:Y:S01]  /*2550*/  IMAD.IADD R19, R9.reuse, 0x1, -R0 ;  /* 0x0000000109137824 */ /* 0x040fe200078e0a00 */
[----:B------:R-:W-:-:S03]  /*2560*/  ISETP.NE.AND P1, PT, R9, R10, PT ;  /* 0x0000000a0900720c */ /* 0x000fc60003f25270 */
[----:B01----:R-:W-:-:S05]  /*2570*/  IMAD.IADD R14, R2, 0x1, R8 ;  /* 0x00000001020e7824 */ /* 0x003fca00078e0208 */
[----:B------:R-:W-:-:S04]  /*2580*/  ISETP.GT.AND P0, PT, R9, R14, PT ;  /* 0x0000000e0900720c */ /* 0x000fc80003f04270 */
[----:B------:R-:W-:-:S13]  /*2590*/  ISETP.LT.OR P0, PT, R14, 0x1, !P0 ;  /* 0x000000010e00780c */ /* 0x000fda0004701670 */
[----:B------:R-:W-:Y:S05]  /*25a0*/  @P0 BRA `(.L_x_160) ;  /* 0x00000000005c0947 */ /* 0x000fea0003800000 */
[----:B------:R-:W-:Y:S01]  /*25b0*/  LEA R15, R14, UR4, 0x2 ;  /* 0x000000040e0f7c11 */ /* 0x000fe2000f8e10ff */
[----:B------:R-:W0:Y:S01]  /*25c0*/  S2UR UR6, SR_CgaCtaId ;  /* 0x00000000000679c3 */ /* 0x000e220000008800 */
[----:B------:R-:W-:Y:S01]  /*25d0*/  UMOV UR5, 0x400 ;  /* 0x0000040000057882 */ /* 0x000fe20000000000 */
[----:B------:R-:W-:Y:S01]  /*25e0*/  IMAD.IADD R2, R8, 0x1, -R5 ;  /* 0x0000000108027824 */ /* 0x000fe200078e0a05 */
[----:B------:R-:W-:Y:S01]  /*25f0*/  MOV R12, R9 ;  /* 0x00000009000c7202 */ /* 0x000fe20000000f00 */
[----:B------:R1:W2:Y:S04]  /*2600*/  LDS R6, [R15] ;  /* 0x000000000f067984 */ /* 0x0002a80000000800 */
[----:B------:R-:W3:Y:S01]  /*2610*/  LDC R13, c[0x0][0x384] ;  /* 0x0000e100ff0d7b82 */ /* 0x000ee20000000800 */
[----:B0-----:R-:W-:-:S06]  /*2620*/  ULEA UR5, UR6, UR5, 0x18 ;  /* 0x0000000506057291 */ /* 0x001fcc000f8ec0ff */
[----:B------:R-:W-:Y:S01]  /*2630*/  LEA R17, R14, UR5, 0x3 ;  /* 0x000000050e117c11 */ /* 0x000fe2000f8e18ff */
[----:B---3--:R-:W-:Y:S01]  /*2640*/  IMAD R16, R2, R13, UR10 ;  /* 0x0000000a02107e24 */ /* 0x008fe2000f8e020d */
[----:B-12---:R-:W-:-:S07]  /*2650*/  LEA R2, R9, UR4, 0x2 ;  /* 0x0000000409027c11 */ /* 0x006fce000f8e10ff */
.L_x_161:
[----:B-1----:R0:W1:Y:S01]  /*2660*/  LDS R18, [R2] ;  /* 0x0000000002127984 */ /* 0x0020620000000800 */
[----:B------:R-:W-:-:S05]  /*2670*/  VIADD R12, R12, 0xffffffff ;  /* 0xffffffff0c0c7836 */ /* 0x000fca0000000000 */
[----:B------:R-:W-:Y:S02]  /*2680*/  ISETP.GT.AND P2, PT, R12, R14, PT ;  /* 0x0000000e0c00720c */ /* 0x000fe40003f44270 */
[----:B0-----:R-:W-:Y:S02]  /*2690*/  IADD3 R2, PT, PT, R2, -0x4, RZ ;  /* 0xfffffffc02027810 */ /* 0x001fe40007ffe0ff */
[----:B-1----:R-:W-:-:S13]  /*26a0*/  ISETP.GT.AND P0, PT, R6, R18, PT ;  /* 0x000000120600720c */ /* 0x002fda0003f04270 */
[----:B------:R-:W0:Y:S01]  /*26b0*/  @P0 LDC.64 R8, c[0x0][0x398] ;  /* 0x0000e600ff080b82 */ /* 0x000e220000000a00 */
[----:B------:R-:W-:Y:S01]  /*26c0*/  @P0 IMAD.MOV.U32 R13, RZ, RZ, 0x1 ;  /* 0x00000001ff0d0424 */ /* 0x000fe200078e00ff */
[----:B------:R1:W-:Y:S01]  /*26d0*/  @P0 STS [R15], R18 ;  /* 0x000000120f000388 */ /* 0x0003e20000000800 */
[----:B------:R-:W-:-:S03]  /*26e0*/  @P0 IMAD.MOV.U32 R6, RZ, RZ, R18 ;  /* 0x000000ffff060224 */ /* 0x000fc600078e0012 */
[----:B------:R1:W-:Y:S04]  /*26f0*/  @P0 STS [R17+0x4], R16 ;  /* 0x0000041011000388 */ /* 0x0003e80000000800 */
[----:B0-----:R1:W-:Y:S01]  /*2700*/  @P0 STG.E desc[UR8][R8.64], R13 ;  /* 0x0000000d08000986 */ /* 0x0013e2000c101908 */
[----:B------:R-:W-:Y:S05]  /*2710*/  @P2 BRA `(.L_x_161) ;  /* 0xfffffffc00d02947 */ /* 0x000fea000383ffff */
.L_x_160:
[----:B------:R-:W-:Y:S05]  /*2720*/  WARPSYNC.ALL ;  /* 0x0000000000007948 */ /* 0x000fea0003800000 */
[----:B-1----:R-:W-:Y:S02]  /*2730*/  VIADD R9, R19, 0x1 ;  /* 0x0000000113097836 */ /* 0x002fe40000000000 */
[----:B------:R-:W-:Y:S01]  /*2740*/  @P1 IMAD.MOV R9, RZ, RZ, R19 ;  /* 0x000000ffff091224 */ /* 0x000fe200078e0213 */
[----:B------:R-:W0:Y:S01]  /*2750*/  LDCU UR11, c[0x0][0x380] ;  /* 0x00007000ff0b77ac */ /* 0x000e220008000800 */
[----:B------:R-:W-:Y:S01]  /*2760*/  IMAD.IADD R5, R0, 0x1, R5 ;  /* 0x0000000100057824 */ /* 0x000fe200078e0205 */
[----:B------:R-:W-:Y:S04]  /*2770*/  BAR.SYNC.DEFER_BLOCKING 0x0 ;  /* 0x0000000000007b1d */ /* 0x000fe80000010000 */
[----:B0-----:R-:W-:-:S13]  /*2780*/  ISETP.GE.AND P0, PT, R5, UR11, PT ;  /* 0x0000000b05007c0c */ /* 0x001fda000bf06270 */
[----:B------:R-:W-:Y:S05]  /*2790*/  @!P0 BRA `(.L_x_162) ;  /* 0xfffffffc00648947 */ /* 0x000fea000383ffff */
[----:B------:R-:W-:Y:S01]  /*27a0*/  ISETP.NE.AND P0, PT, R11, 0x3, PT ;  /* 0x000000030b00780c */ /* 0x000fe20003f05270 */
[----:B------:R-:W-:Y:S05]  /*27b0*/  WARPSYNC.ALL ;  /* 0x0000000000007948 */ /* 0x000fea0003800000 */
[----:B------:R-:W-:Y:S01]  /*27c0*/  BAR.SYNC.DEFER_BLOCKING 0x0 ;  /* 0x0000000000007b1d */ /* 0x000fe20000010000 */
[----:B------:R-:W-:-:S05]  /*27d0*/  ISETP.GE.U32.AND P1, PT, R4, 0x3, PT ;  /* 0x000000030400780c */ /* 0x000fca0003f26070 */
[----:B------:R-:W-:Y:S04]  /*27e0*/  BSSY.RECONVERGENT B0, `(.L_x_163) ;  /* 0x000001d000007945 */ /* 0x000fe80003800200 */
[----:B------:R-:W-:Y:S05]  /*27f0*/  @!P0 BRA `(.L_x_164) ;  /* 0x00000000006c8947 */ /* 0x000fea0003800000 */
[----:B------:R-:W0:Y:S01]  /*2800*/  S2R R9, SR_CgaCtaId ;  /* 0x0000000000097919 */ /* 0x000e220000008800 */
[----:B------:R-:W1:Y:S01]  /*2810*/  LDC R12, c[0x0][0x384] ;  /* 0x0000e100ff0c7b82 */ /* 0x000e620000000800 */
[----:B------:R-:W-:Y:S01]  /*2820*/  MOV R2, 0x400 ;  /* 0x0000040000027802 */ /* 0x000fe20000000f00 */
[----:B------:R-:W-:Y:S02]  /*2830*/  IMAD.SHL.U32 R13, R3, 0x4, RZ ;  /* 0x00000004030d7824 */ /* 0x000fe400078e00ff */
[----:B------:R-:W-:Y:S01]  /*2840*/  IMAD.MOV R8, RZ, RZ, -R7 ;  /* 0x000000ffff087224 */ /* 0x000fe200078e0a07 */
[----:B------:R-:W-:-:S03]  /*2850*/  IADD3 R6, PT, PT, R2, 0x3000, RZ ;  /* 0x0000300002067810 */ /* 0x000fc60007ffe0ff */
[----:B------:R-:W2:Y:S01]  /*2860*/  LDC.64 R4, c[0x0][0x388] ;  /* 0x0000e200ff047b82 */ /* 0x000ea20000000a00 */
[C---:B0-----:R-:W-:Y:S02]  /*2870*/  LEA R2, R9.reuse, R2, 0x18 ;  /* 0x0000000209027211 */ /* 0x041fe400078ec0ff */
[----:B------:R-:W-:Y:S01]  /*2880*/  LEA R16, R9, R6, 0x18 ;  /* 0x0000000609107211 */ /* 0x000fe200078ec0ff */
[C---:B-1----:R-:W-:Y:S02]  /*2890*/  IMAD R9, R3.reuse, R12, UR10 ;  /* 0x0000000a03097e24 */ /* 0x042fe4000f8e020c */
[----:B------:R-:W-:Y:S02]  /*28a0*/  IMAD R2, R3, 0x8, R2 ;  /* 0x0000000803027824 */ /* 0x000fe400078e0202 */
[----:B------:R-:W-:-:S03]  /*28b0*/  IMAD R3, R7, R0, R3 ;  /* 0x0000000007037224 */ /* 0x000fc600078e0203 */
[----:B------:R-:W-:-:S07]  /*28c0*/  IADD3 R11, PT, PT, R2, 0x4, RZ ;  /* 0x00000004020b7810 */ /* 0x000fce0007ffe0ff */
.L_x_165:
[----:B------:R-:W-:Y:S01]  /*28d0*/  IMAD.IADD R10, R16, 0x1, R13 ;  /* 0x00000001100a7824 */ /* 0x000fe200078e020d */
[----:B------:R0:W-:Y:S01]  /*28e0*/  LDS R2, [R13+UR4] ;  /* 0x000000040d027984 */ /* 0x0001e20008000800 */
[----:B------:R-:W-:-:S03]  /*28f0*/  VIADD R8, R8, 0x1 ;  /* 0x0000000108087836 */ /* 0x000fc60000000000 */
[----:B-1----:R-:W1:Y:S02]  /*2900*/  LDS R7, [R10] ;  /* 0x000000000a077984 */ /* 0x002e640000000800 */
[----:B------:R-:W-:Y:S02]  /*2910*/  ISETP.NE.AND P0, PT, R8, RZ, PT ;  /* 0x000000ff0800720c */ /* 0x000fe40003f05270 */
[----:B------:R-:W3:Y:S01]  /*2920*/  LDS R15, [R11] ;  /* 0x000000000b0f7984 */ /* 0x000ee20000000800 */
[----:B0-----:R-:W-:Y:S01]  /*2930*/  LEA R13, R0, R13, 0x2 ;  /* 0x0000000d000d7211 */ /* 0x001fe200078e10ff */
[----:B-1----:R-:W-:Y:S02]  /*2940*/  IMAD.IADD R14, R2, 0x1, R7 ;  /* 0x00000001020e7824 */ /* 0x002fe400078e0207 */
[----:B--2---:R-:W-:-:S03]  /*2950*/  IMAD.WIDE R6, R9, 0x8, R4 ;  /* 0x0000000809067825 */ /* 0x004fc600078e0204 */
[----:B------:R0:W-:Y:S01]  /*2960*/  STS [R11+-0x4], R14 ;  /* 0xfffffc0e0b007388 */ /* 0x0001e20000000800 */
[----:B------:R-:W-:-:S03]  /*2970*/  IMAD R9, R0, R12, R9 ;  /* 0x0000000c00097224 */ /* 0x000fc600078e0209 */
[----:B---3--:R1:W-:Y:S01]  /*2980*/  STG.E.64 desc[UR8][R6.64], R14 ;  /* 0x0000000e06007986 */ /* 0x0083e2000c101b08 */
[----:B0-----:R-:W-:Y:S01]  /*2990*/  IMAD R11, R0, 0x8, R11 ;  /* 0x00000008000b7824 */ /* 0x001fe200078e020b */
[----:B------:R-:W-:Y:S06]  /*29a0*/  @P0 BRA `(.L_x_165) ;  /* 0xfffffffc00c80947 */ /* 0x000fec000383ffff */
.L_x_164:
[----:B------:R-:W-:Y:S05]  /*29b0*/  BSYNC.RECONVERGENT B0 ;  /* 0x0000000000007941 */ /* 0x000fea0003800200 */
.L_x_163:
[----:B------:R-:W-:Y:S05]  /*29c0*/  @!P1 EXIT ;  /* 0x000000000000994d */ /* 0x000fea0003800000 */
[----:B------:R-:W0:Y:S01]  /*29d0*/  S2UR UR7, SR_CgaCtaId ;  /* 0x00000000000779c3 */ /* 0x000e220000008800 */
[----:B------:R-:W-:Y:S02]  /*29e0*/  UMOV UR5, 0x400 ;  /* 0x0000040000057882 */ /* 0x000fe40000000000 */
[----:B------:R-:W-:-:S05]  /*29f0*/  UIADD3 UR6, UPT, UPT, UR5, 0x3000, URZ ;  /* 0x0000300005067890 */ /* 0x000fca000fffe0ff */
[----:B------:R-:W2:Y:S08]  /*2a00*/  LDC R2, c[0x0][0x384] ;  /* 0x0000e100ff027b82 */ /* 0x000eb00000000800 */
[----:B------:R-:W3:Y:S01]  /*2a10*/  LDC.64 R4, c[0x0][0x388] ;  /* 0x0000e200ff047b82 */ /* 0x000ee20000000a00 */
[----:B0-----:R-:W-:Y:S02]  /*2a20*/  ULEA UR5, UR7, UR5, 0x18 ;  /* 0x0000000507057291 */ /* 0x001fe4000f8ec0ff */
[----:B------:R-:W-:-:S12]  /*2a30*/  ULEA UR6, UR7, UR6, 0x18 ;  /* 0x0000000607067291 */ /* 0x000fd8000f8ec0ff */
.L_x_166:
[C---:B01----:R-:W-:Y:S02]  /*2a40*/  LEA R7, R3.reuse, UR4, 0x2 ;  /* 0x0000000403077c11 */ /* 0x043fe4000f8e10ff */
[C---:B------:R-:W-:Y:S02]  /*2a50*/  LEA R9, R3.reuse, UR6, 0x2 ;  /* 0x0000000603097c11 */ /* 0x040fe4000f8e10ff */
[----:B------:R-:W-:Y:S01]  /*2a60*/  LEA R15, R3, UR5, 0x3 ;  /* 0x00000005030f7c11 */ /* 0x000fe2000f8e18ff */
[----:B------:R-:W-:Y:S01]  /*2a70*/  LDS R12, [R7] ;  /* 0x00000000070c7984 */ /* 0x000fe20000000800 */
[----:B------:R-:W-:-:S03]  /*2a80*/  LEA R17, R0, R9, 0x2 ;  /* 0x0000000900117211 */ /* 0x000fc600078e10ff */
[----:B------:R-:W0:Y:S01]  /*2a90*/  LDS R11, [R9] ;  /* 0x00000000090b7984 */ /* 0x000e220000000800 */
[C---:B------:R-:W-:Y:S01]  /*2aa0*/  IMAD R21, R0.reuse, 0x8, R15 ;  /* 0x0000000800157824 */ /* 0x040fe200078e020f */
[----:B------:R-:W-:-:S03]  /*2ab0*/  LEA R19, R0, R17, 0x2 ;  /* 0x0000001100137211 */ /* 0x000fc600078e10ff */
[C---:B------:R-:W-:Y:S01]  /*2ac0*/  IMAD R25, R0.reuse, 0x8, R21 ;  /* 0x0000000800197824 */ /* 0x040fe200078e0215 */
[----:B------:R-:W-:Y:S01]  /*2ad0*/  LEA R16, R0, R19, 0x2 ;  /* 0x0000001300107211 */ /* 0x000fe200078e10ff */
[----:B0-----:R-:W-:Y:S02]  /*2ae0*/  IMAD.IADD R12, R12, 0x1, R11 ;  /* 0x000000010c0c7824 */ /* 0x001fe400078e020b */
[----:B------:R-:W-:-:S03]  /*2af0*/  IMAD R11, R0, 0x4, R7 ;  /* 0x00000004000b7824 */ /* 0x000fc600078e0207 */
[----:B------:R-:W-:Y:S01]  /*2b00*/  STS [R15], R12 ;  /* 0x0000000c0f007388 */ /* 0x000fe20000000800 */
[----:B------:R-:W-:-:S03]  /*2b10*/  IMAD R7, R0, 0x4, R11 ;  /* 0x0000000400077824 */ /* 0x000fc600078e020b */
[----:B------:R-:W-:Y:S01]  /*2b20*/  LDS R10, [R11] ;  /* 0x000000000b0a7984 */ /* 0x000fe20000000800 */
[----:B------:R-:W-:-:S03]  /*2b30*/  IMAD R6, R0, 0x4, R7 ;  /* 0x0000000400067824 */ /* 0x000fc600078e0207 */
[----:B------:R0:W1:Y:S04]  /*2b40*/  LDS R13, [R17] ;  /* 0x00000000110d7984 */ /* 0x0000680000000800 */
[----:B------:R-:W-:Y:S01]  /*2b50*/  LDS R11, [R21+0x4] ;  /* 0x00000400150b7984 */ /* 0x000fe20000000800 */
[----:B0-----:R-:W-:Y:S02]  /*2b60*/  IMAD R17, R0, 0x8, R25 ;  /* 0x0000000800117824 */ /* 0x001fe400078e0219 */
[----:B-1----:R-:W-:Y:S02]  /*2b70*/  IMAD.IADD R10, R10, 0x1, R13 ;  /* 0x000000010a0a7824 */ /* 0x002fe400078e020d */
[----:B------:R2:W0:Y:S04]  /*2b80*/  LDS R13, [R15+0x4] ;  /* 0x000004000f0d7984 */ /* 0x0004280000000800 */
[----:B------:R-:W-:Y:S04]  /*2b90*/  STS [R21], R10 ;  /* 0x0000000a15007388 */ /* 0x000fe80000000800 */
[----:B------:R-:W-:Y:S01]  /*2ba0*/  LDS R8, [R7] ;  /* 0x0000000007087984 */ /* 0x000fe20000000800 */
[----:B--2---:R-:W-:-:S03]  /*2bb0*/  IMAD R15, R3, R2, UR10 ;  /* 0x0000000a030f7e24 */ /* 0x004fc6000f8e0202 */
[----:B------:R1:W2:Y:S01]  /*2bc0*/  LDS R9, [R19] ;  /* 0x0000000013097984 */ /* 0x0002a20000000800 */
[----:B---3--:R-:W-:-:S04]  /*2bd0*/  IMAD.WIDE R14, R15, 0x8, R4 ;  /* 0x000000080f0e7825 */ /* 0x008fc800078e0204 */
[----:B-1----:R-:W-:-:S04]  /*2be0*/  IMAD.IADD R19, R0, 0x1, R3 ;  /* 0x0000000100137824 */ /* 0x002fc800078e0203 */
[C---:B------:R-:W-:Y:S02]  /*2bf0*/  IMAD.IADD R23, R19.reuse, 0x1, R0 ;  /* 0x0000000113177824 */ /* 0x040fe400078e0200 */
[-C--:B------:R-:W-:Y:S02]  /*2c00*/  IMAD R19, R19, R2.reuse, UR10 ;  /* 0x0000000a13137e24 */ /* 0x080fe4000f8e0202 */
[C---:B------:R-:W-:Y:S01]  /*2c10*/  IMAD R21, R23.reuse, R2, UR10 ;  /* 0x0000000a17157e24 */ /* 0x040fe2000f8e0202 */
[----:B------:R-:W-:Y:S01]  /*2c20*/  IADD3 R3, PT, PT, R23, R0, RZ ;  /* 0x0000000017037210 */ /* 0x000fe20007ffe0ff */
[----:B------:R-:W-:-:S04]  /*2c30*/  IMAD.WIDE R18, R19, 0x8, R4 ;  /* 0x0000000813127825 */ /* 0x000fc800078e0204 */
[----:B------:R-:W-:Y:S02]  /*2c40*/  IMAD R23, R3, R2, UR10 ;  /* 0x0000000a03177e24 */ /* 0x000fe4000f8e0202 */
[----:B------:R-:W-:-:S04]  /*2c50*/  IMAD.WIDE R20, R21, 0x8, R4 ;  /* 0x0000000815147825 */ /* 0x000fc800078e0204 */
[----:B------:R-:W-:Y:S01]  /*2c60*/  IMAD.WIDE R22, R23, 0x8, R4 ;  /* 0x0000000817167825 */ /* 0x000fe200078e0204 */
[----:B0-----:R-:W-:Y:S03]  /*2c70*/  STG.E.64 desc[UR8][R14.64], R12 ;  /* 0x0000000c0e007986 */ /* 0x001fe6000c101b08 */
[----:B------:R-:W-:Y:S01]  /*2c80*/  IMAD.IADD R3, R3, 0x1, R0 ;  /* 0x0000000103037824 */ /* 0x000fe200078e0200 */
[----:B------:R-:W-:Y:S04]  /*2c90*/  STG.E.64 desc[UR8][R18.64], R10 ;  /* 0x0000000a12007986 */ /* 0x000fe8000c101b08 */
[----:B------:R-:W-:Y:S01]  /*2ca0*/  ISETP.GE.AND P0, PT, R3, UR11, PT ;  /* 0x0000000b03007c0c */ /* 0x000fe2000bf06270 */
[----:B--2---:R-:W-:-:S02]  /*2cb0*/  IMAD.IADD R8, R8, 0x1, R9 ;  /* 0x0000000108087824 */ /* 0x004fc400078e0209 */
[----:B------:R-:W0:Y:S04]  /*2cc0*/  LDS R9, [R25+0x4] ;  /* 0x0000040019097984 */ /* 0x000e280000000800 */
[----:B------:R-:W-:Y:S04]  /*2cd0*/  STS [R25], R8 ;  /* 0x0000000819007388 */ /* 0x000fe80000000800 */
[----:B------:R-:W-:Y:S04]  /*2ce0*/  LDS R6, [R6] ;  /* 0x0000000006067984 */ /* 0x000fe80000000800 */
[----:B------:R-:W1:Y:S04]  /*2cf0*/  LDS R27, [R16] ;  /* 0x00000000101b7984 */ /* 0x000e680000000800 */
[----:B------:R-:W2:Y:S04]  /*2d00*/  LDS R7, [R17+0x4] ;  /* 0x0000040011077984 */ /* 0x000ea80000000800 */
[----:B0-----:R0:W-:Y:S01]  /*2d10*/  STG.E.64 desc[UR8][R20.64], R8 ;  /* 0x0000000814007986 */ /* 0x0011e2000c101b08 */
[----:B-1----:R-:W-:-:S05]  /*2d20*/  IMAD.IADD R6, R6, 0x1, R27 ;  /* 0x0000000106067824 */ /* 0x002fca00078e021b */
[----:B------:R0:W-:Y:S04]  /*2d30*/  STS [R17], R6 ;  /* 0x0000000611007388 */ /* 0x0001e80000000800 */
[----:B--2---:R0:W-:Y:S01]  /*2d40*/  STG.E.64 desc[UR8][R22.64], R6 ;  /* 0x0000000616007986 */ /* 0x0041e2000c101b08 */
[----:B------:R-:W-:Y:S05]  /*2d50*/  @!P0 BRA `(.L_x_166) ;  /* 0xfffffffc00388947 */ /* 0x000fea000383ffff */
[----:B------:R-:W-:Y:S05]  /*2d60*/  EXIT ;  /* 0x000000000000794d */ /* 0x000fea0003800000 */
.L_x_167:
        /* <DEDUP_REMOVED lines=9> */
.L_x_343:


//--------------------- .text._Z14verticalSweep1iiP4int2PiS1_ --------------------------
	.section	.text._Z14verticalSweep1iiP4int2PiS1_,"ax",@progbits
	.align	128
        .global         _Z14verticalSweep1iiP4int2PiS1_
        .type           _Z14verticalSweep1iiP4int2PiS1_,@function
        .size           _Z14verticalSweep1iiP4int2PiS1_,(.L_x_344 - _Z14verticalSweep1iiP4int2PiS1_)
        .other          _Z14verticalSweep1iiP4int2PiS1_,@"STO_CUDA_ENTRY STV_DEFAULT"
_Z14verticalSweep1iiP4int2PiS1_:
.text._Z14verticalSweep1iiP4int2PiS1_:
        /* <DEDUP_REMOVED lines=30> */
[----:B------:R-:W-:Y:S01]  /*01e0*/  @P0 VIADD R9, R9, 0x1 ;  /* 0x0000000109090836 */ /* 0x000fe20000000000 */
[-C--:B------:R-:W-:Y:S02]  /*01f0*/  ISETP.GE.U32.AND P0, PT, R3, R0.reuse, PT ;  /* 0x000000000300720c */ /* 0x080fe40003f06070 */
        /* <DEDUP_REMOVED lines=19> */
.L_x_170:
        /* <DEDUP_REMOVED lines=13> */
.L_x_169:
[----:B------:R-:W-:Y:S05]  /*0400*/  BSYNC.RECONVERGENT B0 ;  /* 0x0000000000007941 */ /* 0x000fea0003800200 */
.L_x_168:
[----:B------:R-:W-:Y:S04]  /*0410*/  BSSY.RECONVERGENT B0, `(.L_x_171) ;  /* 0x0000033000007945 */ /* 0x000fe80003800200 */
[----:B------:R-:W-:Y:S05]  /*0420*/  @!P2 BRA `(.L_x_172) ;  /* 0x0000000000c4a947 */ /* 0x000fea0003800000 */
[----:B------:R-:W1:Y:S01]  /*0430*/  S2R R9, SR_CgaCtaId ;  /* 0x0000000000097919 */ /* 0x000e620000008800 */
[----:B------:R-:W2:Y:S01]  /*0440*/  LDC.64 R12, c[0x0][0x388] ;  /* 0x0000e200ff0c7b82 */ /* 0x000ea20000000a00 */
[----:B------:R-:W-:-:S04]  /*0450*/  MOV R8, 0x400 ;  /* 0x0000040000087802 */ /* 0x000fc80000000f00 */
[----:B------:R-:W-:-:S03]  /*0460*/  IADD3 R6, PT, PT, R8, 0x2000, RZ ;  /* 0x0000200008067810 */ /* 0x000fc60007ffe0ff */
[----:B0-----:R-:W0:Y:S01]  /*0470*/  LDC.64 R14, c[0x0][0x390] ;  /* 0x0000e400ff0e7b82 */ /* 0x001e220000000a00 */
[C---:B-1----:R-:W-:Y:S02]  /*0480*/  LEA R8, R9.reuse, R8, 0x18 ;  /* 0x0000000809087211 */ /* 0x042fe400078ec0ff */
[----:B------:R-:W-:-:S07]  /*0490*/  LEA R6, R9, R6, 0x18 ;  /* 0x0000000609067211 */ /* 0x000fce00078ec0ff */
.L_x_173:
        /* <DEDUP_REMOVED lines=9> */
[----:B------:R-:W-:Y:S01]  /*0530*/  IMAD.IADD R9, R9, 0x1, R0 ;  /* 0x0000000109097824 */ /* 0x000fe200078e0200 */
[----:B0-----:R-:W-:Y:S01]  /*0540*/  LEA R27, R23, R8, 0x3 ;  /* 0x00000008171b7211 */ /* 0x001fe200078e18ff */
[----:B------:R-:W-:-:S04]  /*0550*/  IMAD.WIDE R18, R19, 0x4, R14 ;  /* 0x0000000413127825 */ /* 0x000fc800078e020e */
[C---:B------:R-:W-:Y:S01]  /*0560*/  IMAD R17, R9.reuse, R11, UR10 ;  /* 0x0000000a09117e24 */ /* 0x040fe2000f8e020b */
[----:B------:R0:W5:Y:S01]  /*0570*/  LDG.E R22, desc[UR8][R18.64] ;  /* 0x0000000812167981 */ /* 0x000162000c1e1900 */
[----:B------:R-:W-:Y:S02]  /*0580*/  IMAD.IADD R9, R9, 0x1, R0 ;  /* 0x0000000109097824 */ /* 0x000fe400078e0200 */
[----:B------:R-:W-:Y:S02]  /*0590*/  IMAD R23, R23, 0x4, R6 ;  /* 0x0000000417177824 */ /* 0x000fe400078e0206 */
[----:B------:R-:W-:-:S04]  /*05a0*/  IMAD.WIDE R28, R17, 0x4, R14 ;  /* 0x00000004111c7825 */ /* 0x000fc800078e020e */
[----:B0-----:R-:W-:Y:S01]  /*05b0*/  IMAD R19, R9, R11, UR10 ;  /* 0x0000000a09137e24 */ /* 0x001fe2000f8e020b */
[----:B------:R0:W5:Y:S04]  /*05c0*/  LDG.E R26, desc[UR8][R28.64] ;  /* 0x000000081c1a7981 */ /* 0x000168000c1e1900 */
[----:B--2---:R1:W-:Y:S04]  /*05d0*/  STS.64 [R27], R20 ;  /* 0x000000141b007388 */ /* 0x0043e80000000a00 */
[----:B---3--:R2:W-:Y:S01]  /*05e0*/  STS [R23], R16 ;  /* 0x0000001017007388 */ /* 0x0085e20000000800 */
[----:B-1----:R-:W-:Y:S01]  /*05f0*/  IMAD.WIDE R20, R19, 0x8, R12 ;  /* 0x0000000813147825 */ /* 0x002fe200078e020c */
[----:B------:R-:W-:-:S03]  /*0600*/  LEA R27, R0, R27, 0x3 ;  /* 0x0000001b001b7211 */ /* 0x000fc600078e18ff */
[----:B--2---:R-:W-:-:S04]  /*0610*/  IMAD.WIDE R16, R17, 0x8, R12 ;  /* 0x0000000811107825 */ /* 0x004fc800078e020c */
[----:B------:R-:W-:Y:S01]  /*0620*/  IMAD.WIDE R18, R19, 0x4, R14 ;  /* 0x0000000413127825 */ /* 0x000fe200078e020e */
[----:B------:R-:W2:Y:S04]  /*0630*/  LDG.E.64 R20, desc[UR8][R20.64] ;  /* 0x0000000814147981 */ /* 0x000ea8000c1e1b00 */
[----:B------:R-:W3:Y:S04]  /*0640*/  LDG.E.64 R16, desc[UR8][R16.64] ;  /* 0x0000000810107981 */ /* 0x000ee8000c1e1b00 */
[----:B----4-:R1:W-:Y:S04]  /*0650*/  STS.64 [R27], R24 ;  /* 0x000000181b007388 */ /* 0x0103e80000000a00 */
[----:B-1----:R1:W4:Y:S01]  /*0660*/  LDG.E R24, desc[UR8][R18.64] ;  /* 0x0000000812187981 */ /* 0x002322000c1e1900 */
[----:B0-----:R-:W-:-:S02]  /*0670*/  IMAD R29, R0, 0x8, R27 ;  /* 0x00000008001d7824 */ /* 0x001fc400078e021b */
[----:B-1----:R-:W-:-:S05]  /*0680*/  IMAD R19, R0, 0x4, R23 ;  /* 0x0000000400137824 */ /* 0x002fca00078e0217 */
[C---:B------:R-:W-:Y:S01]  /*0690*/  LEA R28, R0.reuse, R19, 0x2 ;  /* 0x00000013001c7211 */ /* 0x040fe200078e10ff */
        /* <DEDUP_REMOVED lines=10> */
.L_x_172:
[----:B------:R-:W-:Y:S05]  /*0740*/  BSYNC.RECONVERGENT B0 ;  /* 0x0000000000007941 */ /* 0x000fea0003800200 */
.L_x_171:
[----:B------:R-:W-:Y:S06]  /*0750*/  BAR.SYNC.DEFER_BLOCKING 0x0 ;  /* 0x0000000000007b1d */ /* 0x000fec0000010000 */
[----:B------:R-:W-:Y:S04]  /*0760*/  BSSY.RECONVERGENT B0, `(.L_x_174) ;  /* 0x000000c000007945 */ /* 0x000fe80003800200 */
[----:B------:R-:W-:Y:S05]  /*0770*/  @P0 BRA `(.L_x_175) ;  /* 0x0000000000280947 */ /* 0x000fea0003800000 */
[----:B------:R-:W2:Y:S01]  /*0780*/  S2UR UR6, SR_CgaCtaId ;  /* 0x00000000000679c3 */ /* 0x000ea20000008800 */
[----:B------:R-:W-:Y:S02]  /*0790*/  UMOV UR4, 0x400 ;  /* 0x0000040000047882 */ /* 0x000fe40000000000 */
[----:B------:R-:W-:Y:S02]  /*07a0*/  UIADD3 UR5, UPT, UPT, UR4, 0x2000, URZ ;  /* 0x0000200004057890 */ /* 0x000fe4000fffe0ff */
[----:B------:R-:W-:Y:S02]  /*07b0*/  UIADD3 UR4, UPT, UPT, UR4, 0x3000, URZ ;  /* 0x0000300004047890 */ /* 0x000fe4000fffe0ff */
[----:B--2---:R-:W-:Y:S02]  /*07c0*/  ULEA UR5, UR6, UR5, 0x18 ;  /* 0x0000000506057291 */ /* 0x004fe4000f8ec0ff */
[----:B------:R-:W-:-:S04]  /*07d0*/  ULEA UR4, UR6, UR4, 0x18 ;  /* 0x0000000406047291 */ /* 0x000fc8000f8ec0ff */
[C---:B------:R-:W-:Y:S02]  /*07e0*/  LEA R6, R3.reuse, UR5, 0x2 ;  /* 0x0000000503067c11 */ /* 0x040fe4000f8e10ff */
[----:B------:R-:W-:-:S04]  /*07f0*/  LEA R9, R3, UR4, 0x2 ;  /* 0x0000000403097c11 */ /* 0x000fc8000f8e10ff */
[----:B------:R-:W2:Y:S04]  /*0800*/  LDS R6, [R6] ;  /* 0x0000000006067984 */ /* 0x000ea80000000800 */
[----:B--2---:R2:W-:Y:S02]  /*0810*/  STS [R9], R6 ;  /* 0x0000000609007388 */ /* 0x0045e40000000800 */
.L_x_175:
[----:B------:R-:W-:Y:S05]  /*0820*/  BSYNC.RECONVERGENT B0 ;  /* 0x0000000000007941 */ /* 0x000fea0003800200 */
.L_x_174:
[----:B------:R-:W-:Y:S01]  /*0830*/  BAR.SYNC.DEFER_BLOCKING 0x0 ;  /* 0x0000000000007b1d */ /* 0x000fe20000010000 */
[----:B------:R-:W-:Y:S01]  /*0840*/  ISETP.GE.U32.AND P0, PT, R0, 0x2, PT ;  /* 0x000000020000780c */ /* 0x000fe20003f06070 */
[----:B--2---:R-:W-:-:S12]  /*0850*/  IMAD.MOV.U32 R6, RZ, RZ, 0x1 ;  /* 0x00000001ff067424 */ /* 0x004fd800078e00ff */
[----:B------:R-:W-:Y:S05]  /*0860*/  @!P0 BRA `(.L_x_176) ;  /* 0x0000000000648947 */ /* 0x000fea0003800000 */
[----:B------:R-:W-:Y:S01]  /*0870*/  LEA R11, R3, 0x1, 0x1 ;  /* 0x00000001030b7811 */ /* 0x000fe200078e08ff */
[----:B------:R-:W-:Y:S01]  /*0880*/  IMAD.MOV.U32 R6, RZ, RZ, 0x1 ;  /* 0x00000001ff067424 */ /* 0x000fe200078e00ff */
[----:B------:R-:W-:-:S07]  /*0890*/  MOV R8, R0 ;  /* 0x0000000000087202 */ /* 0x000fce0000000f00 */
.L_x_179:
[--C-:B------:R-:W-:Y:S01]  /*08a0*/  IMAD.MOV.U32 R12, RZ, RZ, R8.reuse ;  /* 0x000000ffff0c7224 */ /* 0x100fe200078e0008 */
[----:B------:R-:W-:Y:S01]  /*08b0*/  SHF.R.U32.HI R8, RZ, 0x1, R8 ;  /* 0x00000001ff087819 */ /* 0x000fe20000011608 */
[----:B------:R-:W-:Y:S03]  /*08c0*/  BSSY.RECONVERGENT B0, `(.L_x_177) ;  /* 0x000000f000007945 */ /* 0x000fe60003800200 */
[----:B------:R-:W-:-:S13]  /*08d0*/  ISETP.GE.U32.AND P0, PT, R3, R8, PT ;  /* 0x000000080300720c */ /* 0x000fda0003f06070 */
[----:B--2---:R-:W-:Y:S05]  /*08e0*/  @P0 BRA `(.L_x_178) ;  /* 0x0000000000300947 */ /* 0x004fea0003800000 */
[----:B------:R-:W2:Y:S01]  /*08f0*/  S2UR UR5, SR_CgaCtaId ;  /* 0x00000000000579c3 */ /* 0x000ea20000008800 */
[----:B------:R-:W-:Y:S01]  /*0900*/  UMOV UR4, 0x400 ;  /* 0x0000040000047882 */ /* 0x000fe20000000000 */
[----:B------:R-:W-:Y:S01]  /*0910*/  IMAD R9, R11, R6, RZ ;  /* 0x000000060b097224 */ /* 0x000fe200078e02ff */
[----:B------:R-:W-:-:S04]  /*0920*/  UIADD3 UR4, UPT, UPT, UR4, 0x3000, URZ ;  /* 0x0000300004047890 */ /* 0x000fc8000fffe0ff */
[----:B--2---:R-:W-:-:S06]  /*0930*/  ULEA UR4, UR5, UR4, 0x18 ;  /* 0x0000000405047291 */ /* 0x004fcc000f8ec0ff */
[----:B------:R-:W-:-:S05]  /*0940*/  LEA R13, R9, UR4, 0x2 ;  /* 0x00000004090d7c11 */ /* 0x000fca000f8e10ff */
[----:B------:R-:W2:Y:S02]  /*0950*/  LDS R15, [R13+-0x4] ;  /* 0xfffffc000d0f7984 */ /* 0x000ea40000000800 */
[----:B--2---:R-:W-:-:S13]  /*0960*/  ISETP.NE.AND P0, PT, R15, 0x7fffffff, PT ;  /* 0x7fffffff0f00780c */ /* 0x004fda0003f05270 */
[----:B------:R-:W-:-:S05]  /*0970*/  @P0 IMAD R9, R6, 0x4, R13 ;  /* 0x0000000406090824 */ /* 0x000fca00078e020d */
[----:B------:R-:W2:Y:S02]  /*0980*/  @P0 LDS R10, [R9+-0x4] ;  /* 0xfffffc00090a0984 */ /* 0x000ea40000000800 */
[----:B--2---:R-:W-:-:S05]  /*0990*/  @P0 IADD3 R10, PT, PT, R15, R10, RZ ;  /* 0x0000000a0f0a0210 */ /* 0x004fca0007ffe0ff */
[----:B------:R2:W-:Y:S02]  /*09a0*/  @P0 STS [R9+-0x4], R10 ;  /* 0xfffffc0a09000388 */ /* 0x0005e40000000800 */
.L_x_178:
[----:B------:R-:W-:Y:S05]  /*09b0*/  BSYNC.RECONVERGENT B0 ;  /* 0x0000000000007941 */ /* 0x000fea0003800200 */
.L_x_177:
[----:B------:R-:W-:Y:S01]  /*09c0*/  BAR.SYNC.DEFER_BLOCKING 0x0 ;  /* 0x0000000000007b1d */ /* 0x000fe20000010000 */
[----:B------:R-:W-:Y:S01]  /*09d0*/  ISETP.GT.U32.AND P0, PT, R12, 0x3, PT ;  /* 0x000000030c00780c */ /* 0x000fe20003f04070 */
[----:B------:R-:W-:-:S12]  /*09e0*/  IMAD.SHL.U32 R6, R6, 0x2, RZ ;  /* 0x0000000206067824 */ /* 0x000fd800078e00ff */
[----:B------:R-:W-:Y:S05]  /*09f0*/  @P0 BRA `(.L_x_179) ;  /* 0xfffffffc00a80947 */ /* 0x000fea000383ffff */
.L_x_176:
[----:B------:R-:W-:-:S13]  /*0a00*/  ISETP.NE.AND P0, PT, R3, RZ, PT ;  /* 0x000000ff0300720c */ /* 0x000fda0003f05270 */
[----:B--2---:R-:W2:Y:S01]  /*0a10*/  @!P0 S2R R9, SR_CgaCtaId ;  /* 0x0000000000098919 */ /* 0x004ea20000008800 */
[----:B------:R-:W-:-:S05]  /*0a20*/  @!P0 MOV R8, 0x400 ;  /* 0x0000040000088802 */ /* 0x000fca0000000f00 */
[----:B------:R-:W-:-:S05]  /*0a30*/  @!P0 VIADD R8, R8, 0x3000 ;  /* 0x0000300008088836 */ /* 0x000fca0000000000 */
[----:B--2---:R-:W-:-:S04]  /*0a40*/  @!P0 LEA R9, R9, R8, 0x18 ;  /* 0x0000000809098211 */ /* 0x004fc800078ec0ff */
[----:B------:R-:W-:-:S05]  /*0a50*/  @!P0 LEA R8, R0, R9, 0x2 ;  /* 0x0000000900088211 */ /* 0x000fca00078e10ff */
[----:B------:R2:W-:Y:S01]  /*0a60*/  @!P0 STS [R8+-0x4], RZ ;  /* 0xfffffcff08008388 */ /* 0x0005e20000000800 */
[----:B------:R-:W-:-:S13]  /*0a70*/  ISETP.GE.U32.AND P0, PT, R0, 0x2, PT ;  /* 0x000000020000780c */ /* 0x000fda0003f06070 */
[----:B--2---:R-:W-:Y:S05]  /*0a80*/  @!P0 BRA `(.L_x_180) ;  /* 0x0000000000648947 */ /* 0x004fea0003800000 */
[----:B------:R-:W-:Y:S01]  /*0a90*/  LEA R13, R3, 0x1, 0x1 ;  /* 0x00000001030d7811 */ /* 0x000fe200078e08ff */
[----:B------:R-:W-:-:S06]  /*0aa0*/  UMOV UR6, 0x1 ;  /* 0x0000000100067882 */ /* 0x000fcc0000000000 */
.L_x_183:
[----:B------:R-:W-:Y:S01]  /*0ab0*/  BAR.SYNC.DEFER_BLOCKING 0x0 ;  /* 0x0000000000007b1d */ /* 0x000fe20000010000 */
[----:B------:R-:W-:Y:S01]  /*0ac0*/  ISETP.GE.U32.AND P0, PT, R3, UR6, PT ;  /* 0x0000000603007c0c */ /* 0x000fe2000bf06070 */
[----:B------:R-:W-:Y:S01]  /*0ad0*/  USHF.L.U32 UR6, UR6, 0x1, URZ ;  /* 0x0000000106067899 */ /* 0x000fe200080006ff */
[----:B------:R-:W-:-:S03]  /*0ae0*/  LEA.HI R6, R6, R6, RZ, 0x1 ;  /* 0x0000000606067211 */ /* 0x000fc600078f08ff */
[----:B------:R-:W-:Y:S01]  /*0af0*/  BSSY.RECONVERGENT B0, `(.L_x_181) ;  /* 0x0000011000007945 */ /* 0x000fe20003800200 */
[----:B------:R-:W-:Y:S02]  /*0b00*/  SHF.R.S32.HI R6, RZ, 0x1, R6 ;  /* 0x00000001ff067819 */ /* 0x000fe40000011406 */
[----:B------:R-:W-:-:S05]  /*0b10*/  ISETP.LE.U32.AND P1, PT, R0, UR6, PT ;  /* 0x0000000600007c0c */ /* 0x000fca000bf23070 */
[----:B--2---:R-:W-:Y:S08]  /*0b20*/  @P0 BRA `(.L_x_182) ;  /* 0x0000000000340947 */ /* 0x004ff00003800000 */
[----:B------:R-:W2:Y:S01]  /*0b30*/  S2UR UR5, SR_CgaCtaId ;  /* 0x00000000000579c3 */ /* 0x000ea20000008800 */
[----:B------:R-:W-:Y:S01]  /*0b40*/  UMOV UR4, 0x400 ;  /* 0x0000040000047882 */ /* 0x000fe20000000000 */
[----:B------:R-:W-:Y:S01]  /*0b50*/  IMAD R8, R6, R13, RZ ;  /* 0x0000000d06087224 */ /* 0x000fe200078e02ff */
[----:B------:R-:W-:-:S04]  /*0b60*/  UIADD3 UR4, UPT, UPT, UR4, 0x3000, URZ ;  /* 0x0000300004047890 */ /* 0x000fc8000fffe0ff */
[----:B--2---:R-:W-:-:S06]  /*0b70*/  ULEA UR4, UR5, UR4, 0x18 ;  /* 0x0000000405047291 */ /* 0x004fcc000f8ec0ff */
[----:B------:R-:W-:-:S05]  /*0b80*/  LEA R9, R8, UR4, 0x2 ;  /* 0x0000000408097c11 */ /* 0x000fca000f8e10ff */
[----:B------:R-:W2:Y:S01]  /*0b90*/  LDS R8, [R9+-0x4] ;  /* 0xfffffc0009087984 */ /* 0x000ea20000000800 */
[----:B------:R-:W-:-:S05]  /*0ba0*/  IMAD R11, R6, 0x4, R9 ;  /* 0x00000004060b7824 */ /* 0x000fca00078e0209 */
[----:B------:R-:W3:Y:S01]  /*0bb0*/  LDS R10, [R11+-0x4] ;  /* 0xfffffc000b0a7984 */ /* 0x000ee20000000800 */
[----:B--2---:R-:W-:-:S03]  /*0bc0*/  ISETP.NE.AND P0, PT, R8, 0x7fffffff, PT ;  /* 0x7fffffff0800780c */ /* 0x004fc60003f05270 */
[----:B---3--:R2:W-:Y:S10]  /*0bd0*/  STS [R9+-0x4], R10 ;  /* 0xfffffc0a09007388 */ /* 0x0085f40000000800 */
[----:B------:R-:W-:-:S05]  /*0be0*/  @P0 IMAD.IADD R8, R8, 0x1, R10 ;  /* 0x0000000108080824 */ /* 0x000fca00078e020a */
[----:B------:R2:W-:Y:S02]  /*0bf0*/  @P0 STS [R11+-0x4], R8 ;  /* 0xfffffc080b000388 */ /* 0x0005e40000000800 */
.L_x_182:
[----:B------:R-:W-:Y:S05]  /*0c00*/  BSYNC.RECONVERGENT B0 ;  /* 0x0000000000007941 */ /* 0x000fea0003800200 */
.L_x_181:
[----:B------:R-:W-:Y:S05]  /*0c10*/  @!P1 BRA `(.L_x_183) ;  /* 0xfffffffc00a49947 */ /* 0x000fea000383ffff */
.L_x_180:
[----:B------:R-:W-:Y:S01]  /*0c20*/  BAR.SYNC.DEFER_BLOCKING 0x0 ;  /* 0x0000000000007b1d */ /* 0x000fe20000010000 */
[----:B------:R-:W-:Y:S02]  /*0c30*/  ISETP.NE.AND P0, PT, R4, 0x3, PT ;  /* 0x000000030400780c */ /* 0x000fe40003f05270 */
[----:B------:R-:W-:Y:S02]  /*0c40*/  ISETP.GE.U32.AND P1, PT, R2, 0x3, PT ;  /* 0x000000030200780c */ /* 0x000fe40003f26070 */
[----:B--2---:R-:W-:Y:S01]  /*0c50*/  MOV R9, R3 ;  /* 0x0000000300097202 */ /* 0x004fe20000000f00 */
[----:B------:R-:W2:Y:S01]  /*0c60*/  LDCU UR4, c[0x0][0x380] ;  /* 0x00007000ff0477ac */ /* 0x000ea20008000800 */
[----:B------:R-:W-:Y:S07]  /*0c70*/  BSSY.RECONVERGENT B0, `(.L_x_184) ;  /* 0x0000016000007945 */ /* 0x000fee0003800200 */
[----:B------:R-:W-:Y:S05]  /*0c80*/  @!P0 BRA `(.L_x_185) ;  /* 0x0000000000508947 */ /* 0x000fea0003800000 */
[----:B------:R-:W0:Y:S01]  /*0c90*/  S2R R9, SR_CgaCtaId ;  /* 0x0000000000097919 */ /* 0x000e220000008800 */
[----:B------:R-:W-:-:S05]  /*0ca0*/  MOV R8, 0x400 ;  /* 0x0000040000087802 */ /* 0x000fca0000000f00 */
[C---:B------:R-:W-:Y:S02]  /*0cb0*/  VIADD R10, R8.reuse, 0x3000 ;  /* 0x00003000080a7836 */ /* 0x040fe40000000000 */
[----:B------:R-:W-:Y:S01]  /*0cc0*/  VIADD R6, R8, 0x4000 ;  /* 0x0000400008067836 */ /* 0x000fe20000000000 */
[C---:B0-----:R-:W-:Y:S01]  /*0cd0*/  LEA R14, R9.reuse, R8, 0x18 ;  /* 0x00000008090e7211 */ /* 0x041fe200078ec0ff */
[----:B------:R-:W-:Y:S01]  /*0ce0*/  HFMA2 R8, -RZ, RZ, 0, 0 ;  /* 0x00000000ff087431 */ /* 0x000fe200000001ff */
[C---:B-1----:R-:W-:Y:S02]  /*0cf0*/  LEA R16, R9.reuse, R10, 0x18 ;  /* 0x0000000a09107211 */ /* 0x042fe400078ec0ff */
[----:B------:R-:W-:Y:S01]  /*0d00*/  LEA R6, R9, R6, 0x18 ;  /* 0x0000000609067211 */ /* 0x000fe200078ec0ff */
[----:B------:R-:W-:-:S07]  /*0d10*/  IMAD.MOV.U32 R9, RZ, RZ, R3 ;  /* 0x000000ffff097224 */ /* 0x000fce00078e0003 */
.L_x_186:
[C---:B------:R-:W-:Y:S01]  /*0d20*/  IMAD R10, R9.reuse, 0x8, R14 ;  /* 0x00000008090a7824 */ /* 0x040fe200078e020e */
[C---:B------:R-:W-:Y:S01]  /*0d30*/  LEA R11, R9.reuse, R16, 0x2 ;  /* 0x00000010090b7211 */ /* 0x040fe200078e10ff */
[----:B---3--:R-:W-:Y:S01]  /*0d40*/  IMAD R13, R9, 0x4, R6 ;  /* 0x00000004090d7824 */ /* 0x008fe200078e0206 */
[----:B------:R-:W-:Y:S01]  /*0d50*/  IADD3 R8, PT, PT, R8, 0x1, RZ ;  /* 0x0000000108087810 */ /* 0x000fe20007ffe0ff */
[----:B------:R-:W-:Y:S02]  /*0d60*/  IMAD.IADD R9, R0, 0x1, R9 ;  /* 0x0000000100097824 */ /* 0x000fe400078e0209 */
[----:B------:R-:W-:Y:S01]  /*0d70*/  LDS R10, [R10] ;  /* 0x000000000a0a7984 */ /* 0x000fe20000000800 */
[----:B------:R-:W-:-:S03]  /*0d80*/  ISETP.NE.AND P0, PT, R8, R7, PT ;  /* 0x000000070800720c */ /* 0x000fc60003f05270 */
[----:B------:R-:W0:Y:S02]  /*0d90*/  LDS R11, [R11] ;  /* 0x000000000b0b7984 */ /* 0x000e240000000800 */
[----:B0-----:R-:W-:-:S05]  /*0da0*/  IMAD.IADD R12, R10, 0x1, -R11 ;  /* 0x000000010a0c7824 */ /* 0x001fca00078e0a0b */
[----:B------:R3:W-:Y:S03]  /*0db0*/  STS [R13], R12 ;  /* 0x0000000c0d007388 */ /* 0x0007e60000000800 */
[----:B------:R-:W-:Y:S05]  /*0dc0*/  @P0 BRA `(.L_x_186) ;  /* 0xfffffffc00d40947 */ /* 0x000fea000383ffff */
.L_x_185:
[----:B--2---:R-:W-:Y:S05]  /*0dd0*/  BSYNC.RECONVERGENT B0 ;  /* 0x0000000000007941 */ /* 0x004fea0003800200 */
.L_x_184:
[----:B------:R-:W-:Y:S04]  /*0de0*/  BSSY.RECONVERGENT B0, `(.L_x_187) ;  /* 0x0000028000007945 */ /* 0x000fe80003800200 */
[----:B------:R-:W-:Y:S05]  /*0df0*/  @!P1 BRA `(.L_x_188) ;  /* 0x0000000000989947 */ /* 0x000fea0003800000 */
[----:B------:R-:W2:Y:S01]  /*0e00*/  S2R R11, SR_CgaCtaId ;  /* 0x00000000000b7919 */ /* 0x000ea20000008800 */
[----:B------:R-:W-:-:S04]  /*0e10*/  MOV R8, 0x400 ;  /* 0x0000040000087802 */ /* 0x000fc80000000f00 */
[C---:B------:R-:W-:Y:S01]  /*0e20*/  IADD3 R6, PT, PT, R8.reuse, 0x4000, RZ ;  /* 0x0000400008067810 */ /* 0x040fe20007ffe0ff */
[----:B------:R-:W-:Y:S01]  /*0e30*/  VIADD R10, R8, 0x3000 ;  /* 0x00003000080a7836 */ /* 0x000fe20000000000 */
[----:B--2---:R-:W-:-:S04]  /*0e40*/  LEA R8, R11, R8, 0x18 ;  /* 0x000000080b087211 */ /* 0x004fc800078ec0ff */
[C---:B------:R-:W-:Y:S02]  /*0e50*/  LEA R10, R11.reuse, R10, 0x18 ;  /* 0x0000000a0b0a7211 */ /* 0x040fe400078ec0ff */
[----:B------:R-:W-:-:S07]  /*0e60*/  LEA R6, R11, R6, 0x18 ;  /* 0x000000060b067211 */ /* 0x000fce00078ec0ff */
.L_x_189:
[C---:B01----:R-:W-:Y:S01]  /*0e70*/  IMAD R21, R9.reuse, 0x8, R8 ;  /* 0x0000000809157824 */ /* 0x043fe200078e0208 */
[C---:B--2---:R-:W-:Y:S01]  /*0e80*/  LEA R16, R9.reuse, R6, 0x2 ;  /* 0x0000000609107211 */ /* 0x044fe200078e10ff */
[----:B------:R-:W-:Y:S02]  /*0e90*/  IMAD R23, R9, 0x4, R10 ;  /* 0x0000000409177824 */ /* 0x000fe400078e020a */
[C---:B---3--:R-:W-:Y:S01]  /*0ea0*/  IMAD R13, R0.reuse, 0x8, R21 ;  /* 0x00000008000d7824 */ /* 0x048fe200078e0215 */
[----:B------:R0:W-:Y:S01]  /*0eb0*/  LDS R11, [R21] ;  /* 0x00000000150b7984 */ /* 0x0001e20000000800 */
[C---:B------:R-:W-:Y:S01]  /*0ec0*/  IMAD R19, R0.reuse, 0x4, R16 ;  /* 0x0000000400137824 */ /* 0x040fe200078e0210 */
[C---:B------:R-:W-:Y:S01]  /*0ed0*/  LEA R15, R0.reuse, R23, 0x2 ;  /* 0x00000017000f7211 */ /* 0x040fe200078e10ff */
[C---:B------:R-:W-:Y:S01]  /*0ee0*/  IMAD R9, R0.reuse, 0x4, R9 ;  /* 0x0000000400097824 */ /* 0x040fe200078e0209 */
[----:B------:R-:W1:Y:S01]  /*0ef0*/  LDS R12, [R23] ;  /* 0x00000000170c7984 */ /* 0x000e620000000800 */
[----:B------:R-:W-:-:S02]  /*0f00*/  IMAD R25, R0, 0x4, R19 ;  /* 0x0000000400197824 */ /* 0x000fc400078e0213 */
[----:B0-----:R-:W-:Y:S01]  /*0f10*/  IMAD R21, R0, 0x4, R15 ;  /* 0x0000000400157824 */ /* 0x001fe200078e020f */
[----:B------:R-:W-:Y:S01]  /*0f20*/  ISETP.GE.AND P0, PT, R9, UR4, PT ;  /* 0x0000000409007c0c */ /* 0x000fe2000bf06270 */
[----:B-1----:R-:W-:-:S05]  /*0f30*/  IMAD.IADD R11, R11, 0x1, -R12 ;  /* 0x000000010b0b7824 */ /* 0x002fca00078e0a0c */
[----:B------:R-:W-:Y:S04]  /*0f40*/  STS [R16], R11 ;  /* 0x0000000b10007388 */ /* 0x000fe80000000800 */
[----:B------:R-:W-:Y:S04]  /*0f50*/  LDS R12, [R13] ;  /* 0x000000000d0c7984 */ /* 0x000fe80000000800 */
[----:B------:R0:W1:Y:S02]  /*0f60*/  LDS R17, [R15] ;  /* 0x000000000f117984 */ /* 0x0000640000000800 */
[----:B0-----:R-:W-:Y:S01]  /*0f70*/  LEA R15, R0, R25, 0x2 ;  /* 0x00000019000f7211 */ /* 0x001fe200078e10ff */
[----:B-1----:R-:W-:Y:S01]  /*0f80*/  IMAD.IADD R12, R12, 0x1, -R17 ;  /* 0x000000010c0c7824 */ /* 0x002fe200078e0a11 */
[C---:B------:R-:W-:Y:S01]  /*0f90*/  LEA R17, R0.reuse, R13, 0x3 ;  /* 0x0000000d00117211 */ /* 0x040fe200078e18ff */
[----:B------:R-:W-:-:S03]  /*0fa0*/  IMAD R13, R0, 0x4, R21 ;  /* 0x00000004000d7824 */ /* 0x000fc600078e0215 */
        /* <DEDUP_REMOVED lines=8> */
[----:B0-----:R-:W-:-:S05]  /*1030*/  IMAD.IADD R16, R11, 0x1, -R16 ;  /* 0x000000010b107824 */ /* 0x001fca00078e0a10 */
[----:B------:R2:W-:Y:S01]  /*1040*/  STS [R15], R16 ;  /* 0x000000100f007388 */ /* 0x0005e20000000800 */
[----:B------:R-:W-:Y:S05]  /*1050*/  @!P0 BRA `(.L_x_189) ;  /* 0xfffffffc00848947 */ /* 0x000fea000383ffff */
.L_x_188:
[----:B------:R-:W-:Y:S05]  /*1060*/  BSYNC.RECONVERGENT B0 ;  /* 0x0000000000007941 */ /* 0x000fea0003800200 */
.L_x_187:
[----:B------:R-:W-:Y:S01]  /*1070*/  BAR.SYNC.DEFER_BLOCKING 0x0 ;  /* 0x0000000000007b1d */ /* 0x000fe20000010000 */
[----:B01----:R-:W-:Y:S01]  /*1080*/  IADD3 R21, PT, PT, R3, -0x1, RZ ;  /* 0xffffffff03157810 */ /* 0x003fe20007ffe0ff */
[----:B------:R-:W-:Y:S01]  /*1090*/  IMAD.MOV.U32 R19, RZ, RZ, RZ ;  /* 0x000000ffff137224 */ /* 0x000fe200078e00ff */
[----:B------:R-:W-:Y:S01]  /*10a0*/  MOV R17, RZ ;  /* 0x000000ff00117202 */ /* 0x000fe20000000f00 */
[----:B------:R-:W-:-:S07]  /*10b0*/  IMAD.MOV.U32 R20, RZ, RZ, R3 ;  /* 0x000000ffff147224 */ /* 0x000fce00078e0003 */
.L_x_194:
[----:B------:R-:W-:Y:S01]  /*10c0*/  ISETP.GT.AND P0, PT, R20, R17, PT ;  /* 0x000000111400720c */ /* 0x000fe20003f04270 */
[----:B------:R-:W-:-:S03]  /*10d0*/  IMAD R18, R0, R19, RZ ;  /* 0x0000001300127224 */ /* 0x000fc600078e02ff */
[----:B------:R-:W-:-:S13]  /*10e0*/  ISETP.EQ.OR P0, PT, R20, RZ, !P0 ;  /* 0x000000ff1400720c */ /* 0x000fda0004702670 */
[----:B01234-:R-:W-:Y:S05]  /*10f0*/  @P0 BRA `(.L_x_190) ;  /* 0x0000000400680947 */ /* 0x01ffea0003800000 */
[----:B------:R-:W0:Y:S01]  /*1100*/  S2R R9, SR_CgaCtaId ;  /* 0x0000000000097919 */ /* 0x000e220000008800 */
[----:B------:R-:W-:Y:S01]  /*1110*/  MOV R8, 0x400 ;  /* 0x0000040000087802 */ /* 0x000fe20000000f00 */
[----:B---3--:R-:W1:Y:S01]  /*1120*/  LDC R13, c[0x0][0x384] ;  /* 0x0000e100ff0d7b82 */ /* 0x008e620000000800 */
[----:B------:R-:W-:Y:S01]  /*1130*/  IADD3 R11, PT, PT, -R17, R20, RZ ;  /* 0x00000014110b7210 */ /* 0x000fe20007ffe1ff */
[----:B------:R-:W-:Y:S01]  /*1140*/  IMAD.IADD R12, R21, 0x1, R18 ;  /* 0x00000001150c7824 */ /* 0x000fe200078e0212 */
[----:B------:R-:W-:Y:S01]  /*1150*/  BSSY.RECONVERGENT B0, `(.L_x_191) ;  /* 0x000002b000007945 */ /* 0x000fe20003800200 */
[----:B------:R-:W-:Y:S01]  /*1160*/  VIADD R10, R8, 0x4000 ;  /* 0x00004000080a7836 */ /* 0x000fe20000000000 */
[----:B------:R-:W-:Y:S01]  /*1170*/  LOP3.LUT P0, R11, R11, 0x3, RZ, 0xc0, !PT ;  /* 0x000000030b0b7812 */ /* 0x000fe2000780c0ff */
[----:B------:R-:W-:Y:S02]  /*1180*/  IMAD.MOV.U32 R25, RZ, RZ, R17 ;  /* 0x000000ffff197224 */ /* 0x000fe400078e0011 */
[----:B-1----:R-:W-:Y:S01]  /*1190*/  IMAD R22, R12, R13, UR10 ;  /* 0x0000000a0c167e24 */ /* 0x002fe2000f8e020d */
[----:B0-----:R-:W-:-:S02]  /*11a0*/  LEA R10, R9, R10, 0x18 ;  /* 0x0000000a090a7211 */ /* 0x001fc400078ec0ff */
[----:B------:R-:W-:-:S03]  /*11b0*/  LEA R23, R9, R8, 0x18 ;  /* 0x0000000809177211 */ /* 0x000fc600078ec0ff */
[C---:B--2---:R-:W-:Y:S01]  /*11c0*/  IMAD R16, R20.reuse, 0x4, R10 ;  /* 0x0000000414107824 */ /* 0x044fe200078e020a */
[----:B------:R-:W-:-:S04]  /*11d0*/  LEA R23, R20, R23, 0x3 ;  /* 0x0000001714177211 */ /* 0x000fc800078e18ff */
[----:B------:R0:W1:Y:S01]  /*11e0*/  LDS R6, [R16] ;  /* 0x0000000010067984 */ /* 0x0000620000000800 */
[----:B------:R-:W-:Y:S05]  /*11f0*/  @!P0 BRA `(.L_x_192) ;  /* 0x0000000000808947 */ /* 0x000fea0003800000 */
[----:B------:R-:W-:Y:S01]  /*1200*/  IMAD R14, R17, 0x4, R10 ;  /* 0x00000004110e7824 */ /* 0x000fe200078e020a */
[----:B------:R-:W-:Y:S01]  /*1210*/  ISETP.NE.AND P1, PT, R11, 0x1, PT ;  /* 0x000000010b00780c */ /* 0x000fe20003f25270 */
[----:B------:R-:W-:-:S03]  /*1220*/  VIADD R25, R17, 0x1 ;  /* 0x0000000111197836 */ /* 0x000fc60000000000 */
[----:B------:R-:W1:Y:S02]  /*1230*/  LDS R15, [R14] ;  /* 0x000000000e0f7984 */ /* 0x000e640000000800 */
[----:B-1----:R-:W-:-:S13]  /*1240*/  ISETP.GT.AND P0, PT, R6, R15, PT ;  /* 0x0000000f0600720c */ /* 0x002fda0003f04270 */
[----:B------:R-:W1:Y:S01]  /*1250*/  @P0 LDC.64 R8, c[0x0][0x398] ;  /* 0x0000e600ff080b82 */ /* 0x000e620000000a00 */
[----:B------:R-:W-:Y:S01]  /*1260*/  @P0 IMAD.MOV.U32 R13, RZ, RZ, 0x1 ;  /* 0x00000001ff0d0424 */ /* 0x000fe200078e00ff */
[----:B------:R2:W-:Y:S01]  /*1270*/  @P0 STS [R16], R15 ;  /* 0x0000000f10000388 */ /* 0x0005e20000000800 */
[----:B------:R-:W-:-:S03]  /*1280*/  @P0 MOV R6, R15 ;  /* 0x0000000f00060202 */ /* 0x000fc60000000f00 */
[----:B------:R2:W-:Y:S04]  /*1290*/  @P0 STS [R23+0x4], R22 ;  /* 0x0000041617000388 */ /* 0x0005e80000000800 */
[----:B-1----:R2:W-:Y:S01]  /*12a0*/  @P0 STG.E desc[UR8][R8.64], R13 ;  /* 0x0000000d08000986 */ /* 0x0025e2000c101908 */
[----:B------:R-:W-:Y:S05]  /*12b0*/  @!P1 BRA `(.L_x_192) ;  /* 0x0000000000509947 */ /* 0x000fea0003800000 */
[----:B--2---:R-:W1:Y:S01]  /*12c0*/  LDS R13, [R14+0x4] ;  /* 0x000004000e0d7984 */ /* 0x004e620000000800 */
[----:B------:R-:W-:Y:S01]  /*12d0*/  ISETP.NE.AND P1, PT, R11, 0x2, PT ;  /* 0x000000020b00780c */ /* 0x000fe20003f25270 */
[----:B------:R-:W-:Y:S01]  /*12e0*/  VIADD R25, R17, 0x2 ;  /* 0x0000000211197836 */ /* 0x000fe20000000000 */
        /* <DEDUP_REMOVED lines=8> */
[----:B------:R-:W1:Y:S01]  /*1370*/  LDS R11, [R14+0x8] ;  /* 0x000008000e0b7984 */ /* 0x000e620000000800 */
[----:B------:R-:W-:Y:S01]  /*1380*/  VIADD R25, R17, 0x3 ;  /* 0x0000000311197836 */ /* 0x000fe20000000000 */
[----:B-1----:R-:W-:-:S13]  /*1390*/  ISETP.GT.AND P0, PT, R6, R11, PT ;  /* 0x0000000b0600720c */ /* 0x002fda0003f04270 */
[----:B---3--:R-:W1:Y:S01]  /*13a0*/  @P0 LDC.64 R8, c[0x0][0x398] ;  /* 0x0000e600ff080b82 */ /* 0x008e620000000a00 */
[----:B------:R-:W-:Y:S01]  /*13b0*/  @P0 IMAD.MOV.U32 R13, RZ, RZ, 0x1 ;  /* 0x00000001ff0d0424 */ /* 0x000fe200078e00ff */
[----:B------:R4:W-:Y:S01]  /*13c0*/  @P0 STS [R16], R11 ;  /* 0x0000000b10000388 */ /* 0x0009e20000000800 */
[----:B------:R-:W-:-:S03]  /*13d0*/  @P0 MOV R6, R11 ;  /* 0x0000000b00060202 */ /* 0x000fc60000000f00 */
[----:B------:R4:W-:Y:S04]  /*13e0*/  @P0 STS [R23+0x4], R22 ;  /* 0x0000041617000388 */ /* 0x0009e80000000800 */
[----:B-1----:R4:W-:Y:S02]  /*13f0*/  @P0 STG.E desc[UR8][R8.64], R13 ;  /* 0x0000000d08000986 */ /* 0x0029e4000c101908 */
.L_x_192:
[----:B------:R-:W-:Y:S05]  /*1400*/  BSYNC.RECONVERGENT B0 ;  /* 0x0000000000007941 */ /* 0x000fea0003800200 */
.L_x_191:
[----:B------:R-:W-:-:S05]  /*1410*/  IMAD.IADD R12, R12, 0x1, -R17 ;  /* 0x000000010c0c7824 */ /* 0x000fca00078e0a11 */
[----:B------:R-:W-:-:S13]  /*1420*/  ISETP.GE.U32.AND P0, PT, R12, 0x3, PT ;  /* 0x000000030c00780c */ /* 0x000fda0003f06070 */
[----:B------:R-:W-:Y:S05]  /*1430*/  @!P0 BRA `(.L_x_190) ;  /* 0x0000000000988947 */ /* 0x000fea0003800000 */
[----:B------:R-:W-:-:S05]  /*1440*/  LEA R10, R25, R10, 0x2 ;  /* 0x0000000a190a7211 */ /* 0x000fca00078e10ff */
[----:B------:R-:W-:-:S07]  /*1450*/  VIADD R24, R10, 0x8 ;  /* 0x000000080a187836 */ /* 0x000fce0000000000 */
.L_x_193:
[----:B--234-:R-:W1:Y:S01]  /*1460*/  LDS R9, [R24+-0x8] ;  /* 0xfffff80018097984 */ /* 0x01ce620000000800 */
[----:B------:R-:W-:Y:S02]  /*1470*/  IADD3 R25, PT, PT, R25, 0x4, RZ ;  /* 0x0000000419197810 */ /* 0x000fe40007ffe0ff */
[----:B-1----:R-:W-:-:S13]  /*1480*/  ISETP.GT.AND P1, PT, R6, R9, PT ;  /* 0x000000090600720c */ /* 0x002fda0003f24270 */
[----:B------:R-:W-:Y:S01]  /*1490*/  @P1 STS [R16], R9 ;  /* 0x0000000910001388 */ /* 0x000fe20000000800 */
[----:B------:R-:W-:Y:S01]  /*14a0*/  @P1 IMAD.MOV.U32 R6, RZ, RZ, R9 ;  /* 0x000000ffff061224 */ /* 0x000fe200078e0009 */
[----:B------:R-:W1:Y:S01]  /*14b0*/  @P1 LDC.64 R12, c[0x0][0x398] ;  /* 0x0000e600ff0c1b82 */ /* 0x000e620000000a00 */
[----:B------:R-:W-:Y:S01]  /*14c0*/  @P1 IMAD.MOV.U32 R26, RZ, RZ, 0x1 ;  /* 0x00000001ff1a1424 */ /* 0x000fe200078e00ff */
[----:B------:R-:W-:Y:S04]  /*14d0*/  @P1 STS [R23+0x4], R22 ;  /* 0x0000041617001388 */ /* 0x000fe80000000800 */
[----:B------:R-:W2:Y:S04]  /*14e0*/  LDS R11, [R24+-0x4] ;  /* 0xfffffc00180b7984 */ /* 0x000ea80000000800 */
[----:B-1----:R-:W-:Y:S01]  /*14f0*/  @P1 STG.E desc[UR8][R12.64], R26 ;  /* 0x0000001a0c001986 */ /* 0x002fe2000c101908 */
[----:B------:R-:W-:-:S02]  /*1500*/  ISETP.GE.AND P1, PT, R25, R20, PT ;  /* 0x000000141900720c */ /* 0x000fc40003f26270 */
[----:B--2---:R-:W-:-:S13]  /*1510*/  ISETP.GT.AND P2, PT, R6, R11, PT ;  /* 0x0000000b0600720c */ /* 0x004fda0003f44270 */
[----:B------:R-:W-:Y:S01]  /*1520*/  @P2 STS [R16], R11 ;  /* 0x0000000b10002388 */ /* 0x000fe20000000800 */
[----:B------:R-:W-:Y:S01]  /*1530*/  @P2 MOV R6, R11 ;  /* 0x0000000b00062202 */ /* 0x000fe20000000f00 */
[----:B------:R-:W1:Y:S02]  /*1540*/  @P2 LDC.64 R8, c[0x0][0x398] ;  /* 0x0000e600ff082b82 */ /* 0x000e640000000a00 */
[----:B------:R-:W-:Y:S04]  /*1550*/  @P2 STS [R23+0x4], R22 ;  /* 0x0000041617002388 */ /* 0x000fe80000000800 */
[----:B------:R-:W2:Y:S02]  /*1560*/  LDS R29, [R24] ;  /* 0x00000000181d7984 */ /* 0x000ea40000000800 */
[----:B--2---:R-:W-:-:S13]  /*1570*/  ISETP.GT.AND P3, PT, R6, R29, PT ;  /* 0x0000001d0600720c */ /* 0x004fda0003f64270 */
[----:B------:R2:W-:Y:S01]  /*1580*/  @P3 STS [R16], R29 ;  /* 0x0000001d10003388 */ /* 0x0005e20000000800 */
[----:B------:R-:W-:Y:S01]  /*1590*/  @P3 IMAD.MOV.U32 R6, RZ, RZ, R29 ;  /* 0x000000ffff063224 */ /* 0x000fe200078e001d */
[----:B------:R-:W3:Y:S01]  /*15a0*/  @P3 LDC.64 R10, c[0x0][0x398] ;  /* 0x0000e600ff0a3b82 */ /* 0x000ee20000000a00 */
[----:B------:R-:W-:Y:S01]  /*15b0*/  @P3 IMAD.MOV.U32 R28, RZ, RZ, 0x1 ;  /* 0x00000001ff1c3424 */ /* 0x000fe200078e00ff */
[----:B------:R-:W-:Y:S04]  /*15c0*/  @P3 STS [R23+0x4], R22 ;  /* 0x0000041617003388 */ /* 0x000fe80000000800 */
[----:B------:R4:W5:Y:S01]  /*15d0*/  LDS R27, [R24+0x4] ;  /* 0x00000400181b7984 */ /* 0x0009620000000800 */
[----:B--2---:R-:W-:-:S05]  /*15e0*/  @P2 MOV R29, 0x1 ;  /* 0x00000001001d2802 */ /* 0x004fca0000000f00 */
[----:B-1----:R1:W-:Y:S01]  /*15f0*/  @P2 STG.E desc[UR8][R8.64], R29 ;  /* 0x0000001d08002986 */ /* 0x0023e2000c101908 */
[----:B----4-:R-:W-:-:S03]  /*1600*/  VIADD R24, R24, 0x10 ;  /* 0x0000001018187836 */ /* 0x010fc60000000000 */
[----:B---3--:R2:W-:Y:S01]  /*1610*/  @P3 STG.E desc[UR8][R10.64], R28 ;  /* 0x0000001c0a003986 */ /* 0x0085e2000c101908 */
[----:B-----5:R-:W-:-:S13]  /*1620*/  ISETP.GT.AND P0, PT, R6, R27, PT ;  /* 0x0000001b0600720c */ /* 0x020fda0003f04270 */
[----:B------:R-:W3:Y:S01]  /*1630*/  @P0 LDC.64 R14, c[0x0][0x398] ;  /* 0x0000e600ff0e0b82 */ /* 0x000ee20000000a00 */
[----:B-1----:R-:W-:Y:S01]  /*1640*/  @P0 IMAD.MOV.U32 R9, RZ, RZ, 0x1 ;  /* 0x00000001ff090424 */ /* 0x002fe200078e00ff */
[----:B------:R2:W-:Y:S01]  /*1650*/  @P0 STS [R16], R27 ;  /* 0x0000001b10000388 */ /* 0x0005e20000000800 */
[----:B------:R-:W-:-:S03]  /*1660*/  @P0 IMAD.MOV.U32 R6, RZ, RZ, R27 ;  /* 0x000000ffff060224 */ /* 0x000fc600078e001b */
[----:B------:R2:W-:Y:S04]  /*1670*/  @P0 STS [R23+0x4], R22 ;  /* 0x0000041617000388 */ /* 0x0005e80000000800 */
[----:B---3--:R2:W-:Y:S01]  /*1680*/  @P0 STG.E desc[UR8][R14.64], R9 ;  /* 0x000000090e000986 */ /* 0x0085e2000c101908 */
[----:B------:R-:W-:Y:S05]  /*1690*/  @!P1 BRA `(.L_x_193) ;  /* 0xfffffffc00709947 */ /* 0x000fea000383ffff */
.L_x_190:
[C---:B------:R-:W-:Y:S01]  /*16a0*/  ISETP.NE.AND P0, PT, R17.reuse, RZ, PT ;  /* 0x000000ff1100720c */ /* 0x040fe20003f05270 */
[----:B------:R-:W-:Y:S05]  /*16b0*/  WARPSYNC.ALL ;  /* 0x0000000000007948 */ /* 0x000fea0003800000 */
[----:B------:R-:W-:-:S04]  /*16c0*/  SEL R17, R17, 0xffffffff, P0 ;  /* 0xffffffff11117807 */ /* 0x000fc80000000000 */
[----:B------:R-:W-:Y:S01]  /*16d0*/  IADD3 R17, PT, PT, R17, R0, RZ ;  /* 0x0000000011117210 */ /* 0x000fe20007ffe0ff */
[----:B------:R-:W5:Y:S01]  /*16e0*/  LDCU UR11, c[0x0][0x380] ;  /* 0x00007000ff0b77ac */ /* 0x000f620008000800 */
[----:B------:R-:W-:Y:S02]  /*16f0*/  IMAD.IADD R20, R5, 0x1, R18 ;  /* 0x0000000105147824 */ /* 0x000fe400078e0212 */
[----:B------:R-:W-:Y:S01]  /*1700*/  VIADD R19, R19, 0x1 ;  /* 0x0000000113137836 */ /* 0x000fe20000000000 */
[----:B------:R-:W-:Y:S02]  /*1710*/  BAR.SYNC.DEFER_BLOCKING 0x0 ;  /* 0x0000000000007b1d */ /* 0x000fe40000010000 */
[----:B-----5:R-:W-:-:S13]  /*1720*/  ISETP.GE.AND P0, PT, R20, UR11, PT ;  /* 0x0000000b14007c0c */ /* 0x020fda000bf06270 */
[----:B------:R-:W-:Y:S05]  /*1730*/  @!P0 BRA `(.L_x_194) ;  /* 0xfffffff800608947 */ /* 0x000fea000383ffff */
[----:B------:R-:W-:Y:S01]  /*1740*/  ISETP.NE.AND P0, PT, R4, 0x3, PT ;  /* 0x000000030400780c */ /* 0x000fe20003f05270 */
[----:B------:R-:W-:Y:S05]  /*1750*/  WARPSYNC.ALL ;  /* 0x0000000000007948 */ /* 0x000fea0003800000 */
[----:B------:R-:W-:Y:S01]  /*1760*/  BAR.SYNC.DEFER_BLOCKING 0x0 ;  /* 0x0000000000007b1d */ /* 0x000fe20000010000 */
[----:B------:R-:W-:-:S05]  /*1770*/  ISETP.GE.U32.AND P1, PT, R2, 0x3, PT ;  /* 0x000000030200780c */ /* 0x000fca0003f26070 */
[----:B------:R-:W-:Y:S04]  /*1780*/  BSSY.RECONVERGENT B0, `(.L_x_195) ;  /* 0x0000020000007945 */ /* 0x000fe80003800200 */
[----:B------:R-:W-:Y:S05]  /*1790*/  @!P0 BRA `(.L_x_196) ;  /* 0x0000000000788947 */ /* 0x000fea0003800000 */
[----:B--234-:R-:W2:Y:S01]  /*17a0*/  S2R R9, SR_CgaCtaId ;  /* 0x0000000000097919 */ /* 0x01cea20000008800 */
[----:B------:R-:W3:Y:S01]  /*17b0*/  LDC R12, c[0x0][0x384] ;  /* 0x0000e100ff0c7b82 */ /* 0x000ee20000000800 */
[----:B------:R-:W-:Y:S01]  /*17c0*/  MOV R2, 0x400 ;  /* 0x0000040000027802 */ /* 0x000fe20000000f00 */
[----:B------:R-:W-:-:S03]  /*17d0*/  IMAD.SHL.U32 R13, R3, 0x4, RZ ;  /* 0x00000004030d7824 */ /* 0x000fc600078e00ff */
[C---:B-1----:R-:W-:Y:S01]  /*17e0*/  IADD3 R6, PT, PT, R2.reuse, 0x4000, RZ ;  /* 0x0000400002067810 */ /* 0x042fe20007ffe0ff */
[----:B------:R-:W-:Y:S02]  /*17f0*/  VIADD R8, R2, 0x3000 ;  /* 0x0000300002087836 */ /* 0x000fe40000000000 */
[----:B------:R-:W1:Y:S01]  /*1800*/  LDC.64 R4, c[0x0][0x388] ;  /* 0x0000e200ff047b82 */ /* 0x000e620000000a00 */
[C---:B--2---:R-:W-:Y:S02]  /*1810*/  LEA R2, R9.reuse, R2, 0x18 ;  /* 0x0000000209027211 */ /* 0x044fe400078ec0ff */
[----:B0-----:R-:W-:Y:S02]  /*1820*/  LEA R16, R9, R6, 0x18 ;  /* 0x0000000609107211 */ /* 0x001fe400078ec0ff */
[----:B------:R-:W-:Y:S02]  /*1830*/  LEA R2, R3, R2, 0x3 ;  /* 0x0000000203027211 */ /* 0x000fe400078e18ff */
[----:B------:R-:W-:Y:S01]  /*1840*/  LEA R18, R9, R8, 0x18 ;  /* 0x0000000809127211 */ /* 0x000fe200078ec0ff */
[----:B---3--:R-:W-:-:S02]  /*1850*/  IMAD R9, R3, R12, UR10 ;  /* 0x0000000a03097e24 */ /* 0x008fc4000f8e020c */
[----:B------:R-:W-:Y:S02]  /*1860*/  IMAD R3, R7, R0, R3 ;  /* 0x0000000007037224 */ /* 0x000fe400078e0203 */
[----:B------:R-:W-:Y:S02]  /*1870*/  IMAD.MOV R8, RZ, RZ, -R7 ;  /* 0x000000ffff087224 */ /* 0x000fe400078e0a07 */
[----:B------:R-:W-:-:S07]  /*1880*/  VIADD R11, R2, 0x4 ;  /* 0x00000004020b7836 */ /* 0x000fce0000000000 */
.L_x_197:
[----:B------:R-:W-:Y:S01]  /*1890*/  IADD3 R2, PT, PT, R16, R13, RZ ;  /* 0x0000000d10027210 */ /* 0x000fe20007ffe0ff */
[--C-:B------:R-:W-:Y:S01]  /*18a0*/  IMAD.IADD R10, R18, 0x1, R13.reuse ;  /* 0x00000001120a7824 */ /* 0x100fe200078e020d */
[----:B-1----:R-:W-:Y:S01]  /*18b0*/  LDS R15, [R11] ;  /* 0x000000000b0f7984 */ /* 0x002fe20000000800 */
[----:B------:R-:W-:Y:S01]  /*18c0*/  IADD3 R8, PT, PT, R8, 0x1, RZ ;  /* 0x0000000108087810 */ /* 0x000fe20007ffe0ff */
[----:B------:R-:W-:Y:S02]  /*18d0*/  IMAD R13, R0, 0x4, R13 ;  /* 0x00000004000d7824 */ /* 0x000fe400078e020d */
[----:B------:R-:W-:Y:S01]  /*18e0*/  LDS R2, [R2] ;  /* 0x0000000002027984 */ /* 0x000fe20000000800 */
[----:B------:R-:W-:-:S03]  /*18f0*/  ISETP.NE.AND P0, PT, R8, RZ, PT ;  /* 0x000000ff0800720c */ /* 0x000fc60003f05270 */
[----:B------:R-:W0:Y:S02]  /*1900*/  LDS R7, [R10] ;  /* 0x000000000a077984 */ /* 0x000e240000000800 */
[----:B0-----:R-:W-:Y:S02]  /*1910*/  IMAD.IADD R14, R2, 0x1, R7 ;  /* 0x00000001020e7824 */ /* 0x001fe400078e0207 */
[----:B-1----:R-:W-:-:S03]  /*1920*/  IMAD.WIDE R6, R9, 0x8, R4 ;  /* 0x0000000809067825 */ /* 0x002fc600078e0204 */
[----:B------:R0:W-:Y:S01]  /*1930*/  STS [R11+-0x4], R14 ;  /* 0xfffffc0e0b007388 */ /* 0x0001e20000000800 */
[----:B------:R-:W-:-:S03]  /*1940*/  IMAD R9, R0, R12, R9 ;  /* 0x0000000c00097224 */ /* 0x000fc600078e0209 */
[----:B------:R1:W-:Y:S01]  /*1950*/  STG.E.64 desc[UR8][R6.64], R14 ;  /* 0x0000000e06007986 */ /* 0x0003e2000c101b08 */
[----:B0-----:R-:W-:Y:S01]  /*1960*/  IMAD R11, R0, 0x8, R11 ;  /* 0x00000008000b7824 */ /* 0x001fe200078e020b */
[----:B------:R-:W-:Y:S06]  /*1970*/  @P0 BRA `(.L_x_197) ;  /* 0xfffffffc00c40947 */ /* 0x000fec000383ffff */
.L_x_196:
[----:B------:R-:W-:Y:S05]  /*1980*/  BSYNC.RECONVERGENT B0 ;  /* 0x0000000000007941 */ /* 0x000fea0003800200 */
.L_x_195:
[----:B------:R-:W-:Y:S05]  /*1990*/  @!P1 EXIT ;  /* 0x000000000000994d */ /* 0x000fea0003800000 */
[----:B------:R-:W5:Y:S01]  /*19a0*/  S2UR UR6, SR_CgaCtaId ;  /* 0x00000000000679c3 */ /* 0x000f620000008800 */
[----:B------:R-:W-:Y:S02]  /*19b0*/  UMOV UR4, 0x400 ;  /* 0x0000040000047882 */ /* 0x000fe40000000000 */
[----:B------:R-:W-:Y:S02]  /*19c0*/  UIADD3 UR5, UPT, UPT, UR4, 0x4000, URZ ;  /* 0x0000400004057890 */ /* 0x000fe4000fffe0ff */
[----:B------:R-:W-:-:S03]  /*19d0*/  UIADD3 UR7, UPT, UPT, UR4, 0x3000, URZ ;  /* 0x0000300004077890 */ /* 0x000fc6000fffe0ff */
[----:B------:R-:W0:Y:S08]  /*19e0*/  LDC R2, c[0x0][0x384] ;  /* 0x0000e100ff027b82 */ /* 0x000e300000000800 */
[----:B------:R-:W0:Y:S01]  /*19f0*/  LDC.64 R4, c[0x0][0x388] ;  /* 0x0000e200ff047b82 */ /* 0x000e220000000a00 */
[----:B-----5:R-:W-:Y:S02]  /*1a00*/  ULEA UR4, UR6, UR4, 0x18 ;  /* 0x0000000406047291 */ /* 0x020fe4000f8ec0ff */
[----:B------:R-:W-:-:S02]  /*1a10*/  ULEA UR5, UR6, UR5, 0x18 ;  /* 0x0000000506057291 */ /* 0x000fc4000f8ec0ff */
[----:B------:R-:W-:-:S12]  /*1a20*/  ULEA UR7, UR6, UR7, 0x18 ;  /* 0x0000000706077291 */ /* 0x000fd8000f8ec0ff */
.L_x_198:
[C---:B01----:R-:W-:Y:S02]  /*1a30*/  LEA R7, R3.reuse, UR5, 0x2 ;  /* 0x0000000503077c11 */ /* 0x043fe4000f8e10ff */
[C---:B--234-:R-:W-:Y:S02]  /*1a40*/  LEA R9, R3.reuse, UR7, 0x2 ;  /* 0x0000000703097c11 */ /* 0x05cfe4000f8e10ff */
[----:B------:R-:W-:Y:S01]  /*1a50*/  LEA R15, R3, UR4, 0x3 ;  /* 0x00000004030f7c11 */ /* 0x000fe2000f8e18ff */
[----:B------:R-:W-:Y:S02]  /*1a60*/  LDS R12, [R7] ;  /* 0x00000000070c7984 */ /* 0x000fe40000000800 */
[C---:B------:R-:W-:Y:S01]  /*1a70*/  IMAD R17, R0.reuse, 0x4, R9 ;  /* 0x0000000400117824 */ /* 0x040fe200078e0209 */
[C---:B------:R-:W-:Y:S01]  /*1a80*/  LEA R21, R0.reuse, R15, 0x3 ;  /* 0x0000000f00157211 */ /* 0x040fe200078e18ff */
[----:B------:R-:W1:Y:S03]  /*1a90*/  LDS R11, [R9] ;  /* 0x00000000090b7984 */ /* 0x000e660000000800 */
[C---:B------:R-:W-:Y:S01]  /*1aa0*/  LEA R19, R0.reuse, R17, 0x2 ;  /* 0x0000001100137211 */ /* 0x040fe200078e10ff */
[----:B------:R-:W-:-:S04]  /*1ab0*/  IMAD R25, R0, 0x8, R21 ;  /* 0x0000000800197824 */ /* 0x000fc800078e0215 */
[----:B0-----:R-:W-:Y:S01]  /*1ac0*/  IMAD R16, R0, 0x4, R19 ;  /* 0x0000000400107824 */ /* 0x001fe200078e0213 */
[----:B-1----:R-:W-:Y:S01]  /*1ad0*/  IADD3 R12, PT, PT, R12, R11, RZ ;  /* 0x0000000b0c0c7210 */ /* 0x002fe20007ffe0ff */
[----:B------:R-:W-:-:S04]  /*1ae0*/  IMAD R11, R0, 0x4, R7 ;  /* 0x00000004000b7824 */ /* 0x000fc800078e0207 */
[----:B------:R-:W-:Y:S01]  /*1af0*/  STS [R15], R12 ;  /* 0x0000000c0f007388 */ /* 0x000fe20000000800 */
[----:B------:R-:W-:-:S03]  /*1b00*/  IMAD R7, R0, 0x4, R11 ;  /* 0x0000000400077824 */ /* 0x000fc600078e020b */
[----:B------:R-:W-:Y:S02]  /*1b10*/  LDS R10, [R11] ;  /* 0x000000000b0a7984 */ /* 0x000fe40000000800 */
[C---:B------:R-:W-:Y:S02]  /*1b20*/  LEA R6, R0.reuse, R7, 0x2 ;  /* 0x0000000700067211 */ /* 0x040fe400078e10ff */
[----:B------:R0:W1:Y:S04]  /*1b30*/  LDS R13, [R17] ;  /* 0x00000000110d7984 */ /* 0x0000680000000800 */
[----:B------:R-:W-:Y:S01]  /*1b40*/  LDS R11, [R21+0x4] ;  /* 0x00000400150b7984 */ /* 0x000fe20000000800 */
[----:B0-----:R-:W-:Y:S02]  /*1b50*/  IMAD R17, R0, 0x8, R25 ;  /* 0x0000000800117824 */ /* 0x001fe400078e0219 */
[----:B-1----:R-:W-:-:S02]  /*1b60*/  IMAD.IADD R10, R10, 0x1, R13 ;  /* 0x000000010a0a7824 */ /* 0x002fc400078e020d */
[----:B------:R0:W1:Y:S04]  /*1b70*/  LDS R13, [R15+0x4] ;  /* 0x000004000f0d7984 */ /* 0x0000680000000800 */
[----:B------:R-:W-:Y:S04]  /*1b80*/  STS [R21], R10 ;  /* 0x0000000a15007388 */ /* 0x000fe80000000800 */
[----:B------:R-:W-:Y:S01]  /*1b90*/  LDS R8, [R7] ;  /* 0x0000000007087984 */ /* 0x000fe20000000800 */
[----:B0-----:R-:W-:-:S03]  /*1ba0*/  IMAD R15, R3, R2, UR10 ;  /* 0x0000000a030f7e24 */ /* 0x001fc6000f8e0202 */
[----:B------:R0:W2:Y:S01]  /*1bb0*/  LDS R9, [R19] ;  /* 0x0000000013097984 */ /* 0x0000a20000000800 */
[----:B------:R-:W-:Y:S01]  /*1bc0*/  IMAD.WIDE R14, R15, 0x8, R4 ;  /* 0x000000080f0e7825 */ /* 0x000fe200078e0204 */
[----:B0-----:R-:W-:-:S05]  /*1bd0*/  IADD3 R19, PT, PT, R0, R3, RZ ;  /* 0x0000000300137210 */ /* 0x001fca0007ffe0ff */
[C-C-:B------:R-:W-:Y:S02]  /*1be0*/  IMAD.IADD R23, R19.reuse, 0x1, R0.reuse ;  /* 0x0000000113177824 */ /* 0x140fe400078e0200 */
[-C--:B------:R-:W-:Y:S02]  /*1bf0*/  IMAD R19, R19, R2.reuse, UR10 ;  /* 0x0000000a13137e24 */ /* 0x080fe4000f8e0202 */
[C---:B------:R-:W-:Y:S02]  /*1c00*/  IMAD.IADD R3, R23.reuse, 0x1, R0 ;  /* 0x0000000117037824 */ /* 0x040fe400078e0200 */
[-C--:B------:R-:W-:Y:S02]  /*1c10*/  IMAD R21, R23, R2.reuse, UR10 ;  /* 0x0000000a17157e24 */ /* 0x080fe4000f8e0202 */
[----:B------:R-:W-:Y:S02]  /*1c20*/  IMAD R23, R3, R2, UR10 ;  /* 0x0000000a03177e24 */ /* 0x000fe4000f8e0202 */
[----:B------:R-:W-:-:S04]  /*1c30*/  IMAD.WIDE R18, R19, 0x8, R4 ;  /* 0x0000000813127825 */ /* 0x000fc800078e0204 */
[--C-:B------:R-:W-:Y:S01]  /*1c40*/  IMAD.WIDE R20, R21, 0x8, R4.reuse ;  /* 0x0000000815147825 */ /* 0x100fe200078e0204 */
[----:B-1----:R-:W-:Y:S03]  /*1c50*/  STG.E.64 desc[UR8][R14.64], R12 ;  /* 0x0000000c0e007986 */ /* 0x002fe6000c101b08 */
[----:B------:R-:W-:Y:S01]  /*1c60*/  IMAD.WIDE R22, R23, 0x8, R4 ;  /* 0x0000000817167825 */ /* 0x000fe200078e0204 */
[----:B------:R-:W-:Y:S03]  /*1c70*/  STG.E.64 desc[UR8][R18.64], R10 ;  /* 0x0000000a12007986 */ /* 0x000fe6000c101b08 */
[----:B------:R-:W-:Y:S02]  /*1c80*/  IMAD.IADD R3, R3, 0x1, R0 ;  /* 0x0000000103037824 */ /* 0x000fe400078e0200 */
[----:B--2---:R-:W-:-:S03]  /*1c90*/  IMAD.IADD R8, R8, 0x1, R9 ;  /* 0x0000000108087824 */ /* 0x004fc600078e0209 */
[----:B------:R-:W-:Y:S01]  /*1ca0*/  ISETP.GE.AND P0, PT, R3, UR11, PT ;  /* 0x0000000b03007c0c */ /* 0x000fe2000bf06270 */
[----:B------:R-:W0:Y:S04]  /*1cb0*/  LDS R9, [R25+0x4] ;  /* 0x0000040019097984 */ /* 0x000e280000000800 */
[----:B------:R-:W-:Y:S04]  /*1cc0*/  STS [R25], R8 ;  /* 0x0000000819007388 */ /* 0x000fe80000000800 */
[----:B------:R-:W-:Y:S04]  /*1cd0*/  LDS R6, [R6] ;  /* 0x0000000006067984 */ /* 0x000fe80000000800 */
[----:B------:R-:W1:Y:S04]  /*1ce0*/  LDS R27, [R16] ;  /* 0x00000000101b7984 */ /* 0x000e680000000800 */
[----:B------:R-:W2:Y:S04]  /*1cf0*/  LDS R7, [R17+0x4] ;  /* 0x0000040011077984 */ /* 0x000ea80000000800 */
[----:B0-----:R0:W-:Y:S01]  /*1d00*/  STG.E.64 desc[UR8][R20.64], R8 ;  /* 0x0000000814007986 */ /* 0x0011e2000c101b08 */
[----:B-1----:R-:W-:-:S05]  /*1d10*/  IADD3 R6, PT, PT, R6, R27, RZ ;  /* 0x0000001b06067210 */ /* 0x002fca0007ffe0ff */
[----:B------:R0:W-:Y:S04]  /*1d20*/  STS [R17], R6 ;  /* 0x0000000611007388 */ /* 0x0001e80000000800 */
[----:B--2---:R0:W-:Y:S01]  /*1d30*/  STG.E.64 desc[UR8][R22.64], R6 ;  /* 0x0000000616007986 */ /* 0x0041e2000c101b08 */
[----:B------:R-:W-:Y:S05]  /*1d40*/  @!P0 BRA `(.L_x_198) ;  /* 0xfffffffc00388947 */ /* 0x000fea000383ffff */
[----:B------:R-:W-:Y:S05]  /*1d50*/  EXIT ;  /* 0x000000000000794d */ /* 0x000fea0003800000 */
.L_x_199:
        /* <DEDUP_REMOVED lines=10> */
.L_x_344:


//--------------------- .text._Z16horizontalSweep3iiP4int2PiS1_ --------------------------
	.section	.text._Z16horizontalSweep3iiP4int2PiS1_,"ax",@progbits
	.align	128
        .global         _Z16horizontalSweep3iiP4int2PiS1_
        .type           _Z16horizontalSweep3iiP4int2PiS1_,@function
        .size           _Z16horizontalSweep3iiP4int2PiS1_,(.L_x_339 - _Z16horizontalSweep3iiP4int2PiS1_)
        .other          _Z16horizontalSweep3iiP4int2PiS1_,@"STO_CUDA_ENTRY STV_DEFAULT"
_Z16horizontalSweep3iiP4int2PiS1_:
.text._Z16horizontalSweep3iiP4int2PiS1_:
[----:B------:R-:W-:Y:S01]  /*0000*/  LDC R1, c[0x0][0x37c] ;  /* 0x0000df00ff017b82 */ /* 0x000fe20000000800 */
[----:B------:R-:W0:Y:S01]  /*0010*/  S2R R2, SR_TID.X ;  /* 0x0000000000027919 */ /* 0x000e220000002100 */
[----:B------:R-:W1:Y:S01]  /*0020*/  LDCU.64 UR6, c[0x0][0x380] ;  /* 0x00007000ff0677ac */ /* 0x000e620008000a00 */
[----:B------:R-:W2:Y:S01]  /*0030*/  S2R R0, SR_CTAID.X ;  /* 0x0000000000007919 */ /* 0x000ea20000002500 */
[----:B------:R-:W3:Y:S01]  /*0040*/  LDCU UR4, c[0x0][0x360] ;  /* 0x00006c00ff0477ac */ /* 0x000ee20008000800 */
[----:B-1----:R-:W-:-:S05]  /*0050*/  IMAD.U32 R3, RZ, RZ, UR7 ;  /* 0x00000007ff037e24 */ /* 0x002fca000f8e00ff */
[----:B0-----:R-:W-:-:S04]  /*0060*/  ISETP.GE.AND P0, PT, R2, R3, PT ;  /* 0x000000030200720c */ /* 0x001fc80003f06270 */
[----:B--2---:R-:W-:-:S13]  /*0070*/  ISETP.GE.OR P0, PT, R0, UR6, P0 ;  /* 0x0000000600007c0c */ /* 0x004fda0008706670 */
[----:B---3--:R-:W-:Y:S05]  /*0080*/  @P0 EXIT ;  /* 0x000000000000094d */ /* 0x008fea0003800000 */
[----:B------:R-:W0:Y:S01]  /*0090*/  I2F.U32.RP R9, UR4 ;  /* 0x0000000400097d06 */ /* 0x000e220008209000 */
[----:B------:R-:W-:Y:S01]  /*00a0*/  VIADD R6, R2, UR4 ;  /* 0x0000000402067c36 */ /* 0x000fe20008000000 */
[----:B------:R-:W-:Y:S01]  /*00b0*/  ISETP.NE.U32.AND P2, PT, RZ, UR4, PT ;  /* 0x00000004ff007c0c */ /* 0x000fe2000bf45070 */
[----:B------:R-:W1:Y:S01]  /*00c0*/  LDCU.64 UR8, c[0x0][0x358] ;  /* 0x00006b00ff0877ac */ /* 0x000e620008000a00 */
[----:B------:R-:W-:Y:S01]  /*00d0*/  BSSY.RECONVERGENT B0, `(.L_x_200) ;  /* 0x0000033000007945 */ /* 0x000fe20003800200 */
[----:B------:R-:W-:Y:S02]  /*00e0*/  MOV R21, R2 ;  /* 0x0000000200157202 */ /* 0x000fe40000000f00 */
[CC--:B------:R-:W-:Y:S02]  /*00f0*/  ISETP.GE.U32.AND P0, PT, R6.reuse, R3.reuse, PT ;  /* 0x000000030600720c */ /* 0x0c0fe40003f06070 */
[----:B------:R-:W-:Y:S02]  /*0100*/  VIMNMX.U32 R7, PT, PT, R6, R3, !PT ;  /* 0x0000000306077248 */ /* 0x000fe40007fe0000 */
[----:B------:R-:W-:Y:S01]  /*0110*/  SEL R8, RZ, 0x1, P0 ;  /* 0x00000001ff087807 */ /* 0x000fe20000000000 */
[----:B0-----:R-:W0:Y:S03]  /*0120*/  MUFU.RCP R9, R9 ;  /* 0x0000000900097308 */ /* 0x001e260000001000 */
[----:B------:R-:W-:Y:S01]  /*0130*/  IADD3 R7, PT, PT, R7, -R6, -R8 ;  /* 0x8000000607077210 */ /* 0x000fe20007ffe808 */
[----:B0-----:R-:W-:-:S04]  /*0140*/  VIADD R4, R9, 0xffffffe ;  /* 0x0ffffffe09047836 */ /* 0x001fc80000000000 */
[----:B------:R0:W2:Y:S02]  /*0150*/  F2I.FTZ.U32.TRUNC.NTZ R5, R4 ;  /* 0x0000000400057305 */ /* 0x0000a4000021f000 */
[----:B0-----:R-:W-:Y:S02]  /*0160*/  IMAD.MOV.U32 R4, RZ, RZ, RZ ;  /* 0x000000ffff047224 */ /* 0x001fe400078e00ff */
[----:B--2---:R-:W-:-:S04]  /*0170*/  IMAD.MOV R11, RZ, RZ, -R5 ;  /* 0x000000ffff0b7224 */ /* 0x004fc800078e0a05 */
[----:B------:R-:W-:-:S04]  /*0180*/  IMAD R11, R11, UR4, RZ ;  /* 0x000000040b0b7c24 */ /* 0x000fc8000f8e02ff */
[----:B------:R-:W-:-:S06]  /*0190*/  IMAD.HI.U32 R10, R5, R11, R4 ;  /* 0x0000000b050a7227 */ /* 0x000fcc00078e0004 */
[----:B------:R-:W-:-:S05]  /*01a0*/  IMAD.HI.U32 R5, R10, R7, RZ ;  /* 0x000000070a057227 */ /* 0x000fca00078e00ff */
[----:B------:R-:W-:-:S05]  /*01b0*/  IADD3 R4, PT, PT, -R5, RZ, RZ ;  /* 0x000000ff05047210 */ /* 0x000fca0007ffe1ff */
[----:B------:R-:W-:-:S05]  /*01c0*/  IMAD R7, R4, UR4, R7 ;  /* 0x0000000404077c24 */ /* 0x000fca000f8e0207 */
[----:B------:R-:W-:-:S13]  /*01d0*/  ISETP.GE.U32.AND P0, PT, R7, UR4, PT ;  /* 0x0000000407007c0c */ /* 0x000fda000bf06070 */
[----:B------:R-:W-:Y:S02]  /*01e0*/  @P0 VIADD R7, R7, -UR4 ;  /* 0x8000000407070c36 */ /* 0x000fe40008000000 */
[----:B------:R-:W-:-:S03]  /*01f0*/  @P0 VIADD R5, R5, 0x1 ;  /* 0x0000000105050836 */ /* 0x000fc60000000000 */
[----:B------:R-:W-:-:S13]  /*0200*/  ISETP.GE.U32.AND P1, PT, R7, UR4, PT ;  /* 0x0000000407007c0c */ /* 0x000fda000bf26070 */
[----:B------:R-:W-:Y:S01]  /*0210*/  @P1 VIADD R5, R5, 0x1 ;  /* 0x0000000105051836 */ /* 0x000fe20000000000 */
[----:B------:R-:W-:-:S05]  /*0220*/  @!P2 LOP3.LUT R5, RZ, UR4, RZ, 0x33, !PT ;  /* 0x00000004ff05ac12 */ /* 0x000fca000f8e33ff */
        /* <DEDUP_REMOVED lines=16> */
.L_x_202:
[----:B------:R-:W-:-:S04]  /*0330*/  IMAD R15, R0, R3, R21 ;  /* 0x00000003000f7224 */ /* 0x000fc800078e0215 */
[----:B01----:R-:W-:-:S04]  /*0340*/  IMAD.WIDE R12, R15, 0x8, R10 ;  /* 0x000000080f0c7825 */ /* 0x003fc800078e020a */
[----:B--2---:R-:W-:Y:S02]  /*0350*/  IMAD.WIDE R14, R15, 0x4, R8 ;  /* 0x000000040f0e7825 */ /* 0x004fe400078e0208 */
[----:B------:R-:W2:Y:S04]  /*0360*/  LDG.E.64 R12, desc[UR8][R12.64] ;  /* 0x000000080c0c7981 */ /* 0x000ea8000c1e1b00 */
[----:B------:R-:W3:Y:S01]  /*0370*/  LDG.E R14, desc[UR8][R14.64] ;  /* 0x000000080e0e7981 */ /* 0x000ee2000c1e1900 */
[C---:B------:R-:W-:Y:S01]  /*0380*/  IMAD R17, R21.reuse, 0x8, R16 ;  /* 0x0000000815117824 */ /* 0x040fe200078e0210 */
[----:B------:R-:W-:Y:S01]  /*0390*/  IADD3 R6, PT, PT, R6, 0x1, RZ ;  /* 0x0000000106067810 */ /* 0x000fe20007ffe0ff */
[C---:B------:R-:W-:Y:S02]  /*03a0*/  IMAD R19, R21.reuse, 0x4, R18 ;  /* 0x0000000415137824 */ /* 0x040fe400078e0212 */
[----:B------:R-:W-:Y:S01]  /*03b0*/  VIADD R21, R21, UR4 ;  /* 0x0000000415157c36 */ /* 0x000fe20008000000 */
[----:B------:R-:W-:Y:S01]  /*03c0*/  ISETP.NE.AND P0, PT, R6, R7, PT ;  /* 0x000000070600720c */ /* 0x000fe20003f05270 */
[----:B--2---:R0:W-:Y:S04]  /*03d0*/  STS.64 [R17], R12 ;  /* 0x0000000c11007388 */ /* 0x0041e80000000a00 */
[----:B---3--:R0:W-:Y:S08]  /*03e0*/  STS [R19], R14 ;  /* 0x0000000e13007388 */ /* 0x0081f00000000800 */
[----:B------:R-:W-:Y:S05]  /*03f0*/  @P0 BRA `(.L_x_202) ;  /* 0xfffffffc00cc0947 */ /* 0x000fea000383ffff */
.L_x_201:
[----:B------:R-:W-:Y:S05]  /*0400*/  BSYNC.RECONVERGENT B0 ;  /* 0x0000000000007941 */ /* 0x000fea0003800200 */
.L_x_200:
[----:B------:R-:W-:Y:S04]  /*0410*/  BSSY.RECONVERGENT B0, `(.L_x_203) ;  /* 0x0000036000007945 */ /* 0x000fe80003800200 */
[----:B------:R-:W-:Y:S05]  /*0420*/  @!P1 BRA `(.L_x_204) ;  /* 0x0000000000d09947 */ /* 0x000fea0003800000 */
[----:B------:R-:W1:Y:S01]  /*0430*/  S2R R9, SR_CgaCtaId ;  /* 0x0000000000097919 */ /* 0x000e620000008800 */
[----:B0-----:R-:W0:Y:S01]  /*0440*/  LDC R14, c[0x0][0x360] ;  /* 0x0000d800ff0e7b82 */ /* 0x001e220000000800 */
[----:B------:R-:W-:-:S05]  /*0450*/  MOV R8, 0x400 ;  /* 0x0000040000087802 */ /* 0x000fca0000000f00 */
[----:B------:R-:W-:Y:S02]  /*0460*/  VIADD R6, R8, 0x2000 ;  /* 0x0000200008067836 */ /* 0x000fe40000000000 */
[----:B------:R-:W2:Y:S08]  /*0470*/  LDC.64 R10, c[0x0][0x388] ;  /* 0x0000e200ff0a7b82 */ /* 0x000eb00000000a00 */
[----:B------:R-:W3:Y:S01]  /*0480*/  LDC.64 R12, c[0x0][0x390] ;  /* 0x0000e400ff0c7b82 */ /* 0x000ee20000000a00 */
[----:B0-----:R-:W-:Y:S01]  /*0490*/  IMAD.SHL.U32 R20, R14, 0x8, RZ ;  /* 0x000000080e147824 */ /* 0x001fe200078e00ff */
[----:B-1----:R-:W-:-:S02]  /*04a0*/  LEA R8, R9, R8, 0x18 ;  /* 0x0000000809087211 */ /* 0x002fc400078ec0ff */
[----:B------:R-:W-:Y:S01]  /*04b0*/  LEA R9, R9, R6, 0x18 ;  /* 0x0000000609097211 */ /* 0x000fe200078ec0ff */
[----:B------:R-:W-:-:S07]  /*04c0*/  IMAD.SHL.U32 R6, R14, 0x4, RZ ;  /* 0x000000040e067824 */ /* 0x000fce00078e00ff */
.L_x_205:
[----:B-1----:R-:W-:-:S04]  /*04d0*/  IMAD R29, R0, R3, R21 ;  /* 0x00000003001d7224 */ /* 0x002fc800078e0215 */
[----:B--2---:R-:W-:-:S05]  /*04e0*/  IMAD.WIDE R16, R29, 0x8, R10 ;  /* 0x000000081d107825 */ /* 0x004fca00078e020a */
[----:B------:R-:W2:Y:S01]  /*04f0*/  LDG.E.64 R14, desc[UR8][R16.64] ;  /* 0x00000008100e7981 */ /* 0x000ea2000c1e1b00 */
[----:B---3--:R-:W-:-:S03]  /*0500*/  IMAD.WIDE R28, R29, 0x4, R12 ;  /* 0x000000041d1c7825 */ /* 0x008fc600078e020c */
[----:B------:R-:W-:Y:S02]  /*0510*/  IADD3 R18, P0, PT, R28, R6, RZ ;  /* 0x000000061c127210 */ /* 0x000fe40007f1e0ff */
[----:B------:R0:W3:Y:S01]  /*0520*/  LDG.E R27, desc[UR8][R28.64] ;  /* 0x000000081c1b7981 */ /* 0x0000e2000c1e1900 */
[----:B------:R-:W-:Y:S02]  /*0530*/  LEA R23, R21, R8, 0x3 ;  /* 0x0000000815177211 */ /* 0x000fe400078e18ff */
[----:B------:R-:W-:Y:S01]  /*0540*/  IMAD.X R19, RZ, RZ, R29, P0 ;  /* 0x000000ffff137224 */ /* 0x000fe200000e061d */
[----:B------:R-:W-:-:S04]  /*0550*/  IADD3 R24, P0, PT, R6, R18, RZ ;  /* 0x0000001206187210 */ /* 0x000fc80007f1e0ff */
[----:B------:R1:W4:Y:S01]  /*0560*/  LDG.E R22, desc[UR8][R18.64] ;  /* 0x0000000812167981 */ /* 0x000322000c1e1900 */
[----:B0-----:R-:W-:Y:S01]  /*0570*/  IADD3 R28, P1, PT, R6, R24, RZ ;  /* 0x00000018061c7210 */ /* 0x001fe20007f3e0ff */
[----:B------:R-:W-:-:S04]  /*0580*/  IMAD.X R25, RZ, RZ, R19, P0 ;  /* 0x000000ffff197224 */ /* 0x000fc800000e0613 */
[----:B------:R-:W-:Y:S01]  /*0590*/  IMAD.X R29, RZ, RZ, R25, P1 ;  /* 0x000000ffff1d7224 */ /* 0x000fe200008e0619 */
[----:B------:R-:W5:Y:S01]  /*05a0*/  LDG.E R26, desc[UR8][R24.64] ;  /* 0x00000008181a7981 */ /* 0x000f62000c1e1900 */
[----:B-1----:R-:W-:-:S05]  /*05b0*/  IADD3 R18, P0, PT, R16, R20, RZ ;  /* 0x0000001410127210 */ /* 0x002fca0007f1e0ff */
[----:B------:R-:W-:Y:S01]  /*05c0*/  IMAD.X R19, RZ, RZ, R17, P0 ;  /* 0x000000ffff137224 */ /* 0x000fe200000e0611 */
[----:B------:R0:W5:Y:S04]  /*05d0*/  LDG.E R24, desc[UR8][R28.64] ;  /* 0x000000081c187981 */ /* 0x000168000c1e1900 */
[----:B------:R1:W4:Y:S01]  /*05e0*/  LDG.E.64 R16, desc[UR8][R18.64] ;  /* 0x0000000812107981 */ /* 0x000322000c1e1b00 */
[----:B0-----:R-:W-:-:S05]  /*05f0*/  IADD3 R28, P0, PT, R20, R18, RZ ;  /* 0x00000012141c7210 */ /* 0x001fca0007f1e0ff */
[----:B------:R-:W-:Y:S01]  /*0600*/  IMAD.X R29, RZ, RZ, R19, P0 ;  /* 0x000000ffff1d7224 */ /* 0x000fe200000e0613 */
[----:B-1----:R-:W-:-:S04]  /*0610*/  IADD3 R18, P0, PT, R20, R28, RZ ;  /* 0x0000001c14127210 */ /* 0x002fc80007f1e0ff */
[----:B------:R-:W-:-:S06]  /*0620*/  IADD3.X R19, PT, PT, RZ, R29, RZ, P0, !PT ;  /* 0x0000001dff137210 */ /* 0x000fcc00007fe4ff */
[----:B------:R-:W5:Y:S04]  /*0630*/  LDG.E.64 R18, desc[UR8][R18.64] ;  /* 0x0000000812127981 */ /* 0x000f68000c1e1b00 */
[----:B--2---:R0:W-:Y:S04]  /*0640*/  STS.64 [R23], R14 ;  /* 0x0000000e17007388 */ /* 0x0041e80000000a00 */
[----:B0-----:R0:W2:Y:S01]  /*0650*/  LDG.E.64 R14, desc[UR8][R28.64] ;  /* 0x000000081c0e7981 */ /* 0x0010a2000c1e1b00 */
[----:B------:R-:W-:Y:S02]  /*0660*/  IMAD R25, R21, 0x4, R9 ;  /* 0x0000000415197824 */ /* 0x000fe400078e0209 */
[----:B------:R-:W-:-:S03]  /*0670*/  IMAD.IADD R23, R23, 0x1, R20 ;  /* 0x0000000117177824 */ /* 0x000fc600078e0214 */
[----:B---3--:R1:W-:Y:S01]  /*0680*/  STS [R25], R27 ;  /* 0x0000001b19007388 */ /* 0x0083e20000000800 */
[----:B0-----:R-:W-:Y:S02]  /*0690*/  IMAD.IADD R29, R25, 0x1, R6 ;  /* 0x00000001191d7824 */ /* 0x001fe400078e0206 */
[----:B-1----:R-:W-:Y:S02]  /*06a0*/  IMAD.IADD R25, R20, 0x1, R23 ;  /* 0x0000000114197824 */ /* 0x002fe400078e0217 */
[----:B------:R-:W-:-:S03]  /*06b0*/  IMAD.IADD R27, R6, 0x1, R29 ;  /* 0x00000001061b7824 */ /* 0x000fc600078e021d */
[----:B------:R-:W-:Y:S01]  /*06c0*/  IADD3 R28, PT, PT, R20, R25, RZ ;  /* 0x00000019141c7210 */ /* 0x000fe20007ffe0ff */
[----:B----4-:R0:W-:Y:S04]  /*06d0*/  STS.64 [R23], R16 ;  /* 0x0000001017007388 */ /* 0x0101e80000000a00 */
[----:B------:R1:W-:Y:S01]  /*06e0*/  STS [R29], R22 ;  /* 0x000000161d007388 */ /* 0x0003e20000000800 */
[C---:B------:R-:W-:Y:S02]  /*06f0*/  IMAD.IADD R21, R6.reuse, 0x1, R21 ;  /* 0x0000000106157824 */ /* 0x040fe400078e0215 */
[----:B0-----:R-:W-:-:S03]  /*0700*/  IMAD.IADD R17, R6, 0x1, R27 ;  /* 0x0000000106117824 */ /* 0x001fc600078e021b */
[----:B------:R-:W-:Y:S01]  /*0710*/  ISETP.GE.AND P0, PT, R21, R3, PT ;  /* 0x000000031500720c */ /* 0x000fe20003f06270 */
[----:B--2---:R1:W-:Y:S04]  /*0720*/  STS.64 [R25], R14 ;  /* 0x0000000e19007388 */ /* 0x0043e80000000a00 */
[----:B-----5:R1:W-:Y:S04]  /*0730*/  STS [R27], R26 ;  /* 0x0000001a1b007388 */ /* 0x0203e80000000800 */
[----:B------:R1:W-:Y:S04]  /*0740*/  STS.64 [R28], R18 ;  /* 0x000000121c007388 */ /* 0x0003e80000000a00 */
[----:B------:R1:W-:Y:S01]  /*0750*/  STS [R17], R24 ;  /* 0x0000001811007388 */ /* 0x0003e20000000800 */
[----:B------:R-:W-:Y:S05]  /*0760*/  @!P0 BRA `(.L_x_205) ;  /* 0xfffffffc00588947 */ /* 0x000fea000383ffff */
.L_x_204:
[----:B------:R-:W-:Y:S05]  /*0770*/  BSYNC.RECONVERGENT B0 ;  /* 0x0000000000007941 */ /* 0x000fea0003800200 */
.L_x_203:
[----:B------:R-:W-:Y:S01]  /*0780*/  I2FP.F32.U32 R8, R3 ;  /* 0x0000000300087245 */ /* 0x000fe20000201000 */
[----:B------:R-:W-:Y:S01]  /*0790*/  HFMA2 R11, -RZ, RZ, 1.443359375, -0.2030029296875 ;  /* 0x3dc6b27fff0b7431 */ /* 0x000fe200000001ff */
[----:B------:R-:W-:Y:S02]  /*07a0*/  BAR.SYNC.DEFER_BLOCKING 0x0 ;  /* 0x0000000000007b1d */ /* 0x000fe40000010000 */
[C---:B------:R-:W-:Y:S01]  /*07b0*/  ISETP.GT.U32.AND P0, PT, R8.reuse, 0x7f7fffff, PT ;  /* 0x7f7fffff0800780c */ /* 0x040fe20003f04070 */
[----:B------:R-:W-:-:S05]  /*07c0*/  VIADD R6, R8, 0xc0cafb0d ;  /* 0xc0cafb0d08067836 */ /* 0x000fca0000000000 */
[----:B------:R-:W-:-:S05]  /*07d0*/  LOP3.LUT R9, R6, 0xff800000, RZ, 0xc0, !PT ;  /* 0xff80000006097812 */ /* 0x000fca00078ec0ff */
[----:B------:R-:W-:-:S04]  /*07e0*/  IMAD.IADD R6, R8, 0x1, -R9 ;  /* 0x0000000108067824 */ /* 0x000fc800078e0a09 */
[----:B------:R-:W-:Y:S01]  /*07f0*/  FADD R10, R6, -1 ;  /* 0xbf800000060a7421 */ /* 0x000fe20000000000 */
        /* <DEDUP_REMOVED lines=17> */
[----:B------:R-:W-:-:S05]  /*0910*/  ISETP.NE.AND P0, PT, R3, RZ, PT ;  /* 0x000000ff0300720c */ /* 0x000fca0003f05270 */
[----:B------:R-:W1:Y:S02]  /*0920*/  FRND.CEIL R6, R6 ;  /* 0x0000000600067307 */ /* 0x000e640000209000 */
[----:B-1----:R-:W-:-:S04]  /*0930*/  FSEL R24, R6, -INF , P0 ;  /* 0xff80000006187808 */ /* 0x002fc80000000000 */
[----:B------:R-:W-:-:S13]  /*0940*/  FSETP.GE.AND P0, PT, R24, 1, PT ;  /* 0x3f8000001800780b */ /* 0x000fda0003f06000 */
[----:B------:R-:W-:Y:S05]  /*0950*/  @!P0 BRA `(.L_x_206) ;  /* 0x0000000c00488947 */ /* 0x000fea0003800000 */
[----:B------:R-:W-:Y:S01]  /*0960*/  IMAD R6, R0, R3, 0x1 ;  /* 0x0000000100067424 */ /* 0x000fe200078e0203 */
[----:B------:R-:W-:-:S06]  /*0970*/  UMOV UR7, 0x1 ;  /* 0x0000000100077882 */ /* 0x000fcc0000000000 */
.L_x_221:
[----:B-1----:R-:W1:Y:S01]  /*0980*/  I2F.F64.U32 R28, UR7 ;  /* 0x00000007001c7d12 */ /* 0x002e620008201800 */
[----:B------:R-:W-:Y:S01]  /*0990*/  MOV R26, 0x9c0 ;  /* 0x000009c0001a7802 */ /* 0x000fe20000000f00 */
[----:B-12---:R-:W-:-:S07]  /*09a0*/  IMAD.MOV.U32 R3, RZ, RZ, R29 ;  /* 0x000000ffff037224 */ /* 0x006fce00078e001d */
[----:B0-----:R-:W-:Y:S05]  /*09b0*/  CALL.REL.NOINC `($_Z16horizontalSweep3iiP4int2PiS1_$__internal_accurate_pow) ;  /* 0x0000001000047944 */ /* 0x001fea0003c00000 */
[----:B------:R-:W-:Y:S01]  /*09c0*/  UIADD3 UR5, UPT, UPT, UR7, -0x1, URZ ;  /* 0xffffffff07057890 */ /* 0x000fe2000fffe0ff */
[----:B------:R-:W-:Y:S01]  /*09d0*/  F2I.F64.TRUNC R25, R8 ;  /* 0x0000000800197311 */ /* 0x000fe2000030d100 */
[----:B------:R-:W-:-:S07]  /*09e0*/  MOV R26, 0xa20 ;  /* 0x00000a20001a7802 */ /* 0x000fce0000000f00 */
[----:B------:R-:W0:Y:S02]  /*09f0*/  I2F.F64 R28, UR5 ;  /* 0x00000005001c7d12 */ /* 0x000e240008201c00 */
[----:B0-----:R-:W-:-:S07]  /*0a00*/  IMAD.MOV.U32 R3, RZ, RZ, R29 ;  /* 0x000000ffff037224 */ /* 0x001fce00078e001d */
[----:B------:R-:W-:Y:S05]  /*0a10*/  CALL.REL.NOINC `($_Z16horizontalSweep3iiP4int2PiS1_$__internal_accurate_pow) ;  /* 0x0000000c00ec7944 */ /* 0x000fea0003c00000 */
[----:B------:R-:W-:Y:S01]  /*0a20*/  ISETP.NE.AND P0, PT, RZ, UR5, PT ;  /* 0x00000005ff007c0c */ /* 0x000fe2000bf05270 */
[----:B------:R-:W-:Y:S01]  /*0a30*/  BSSY.RECONVERGENT B2, `(.L_x_207) ;  /* 0x00000c0000027945 */ /* 0x000fe20003800200 */
[----:B------:R-:W-:Y:S02]  /*0a40*/  IMAD.MOV.U32 R12, RZ, RZ, R2 ;  /* 0x000000ffff0c7224 */ /* 0x000fe400078e0002 */
[----:B------:R-:W-:Y:S02]  /*0a50*/  FSEL R8, R8, RZ, P0 ;  /* 0x000000ff08087208 */ /* 0x000fe40000000000 */
[----:B------:R-:W-:-:S04]  /*0a60*/  FSEL R9, R9, 1.875, P0 ;  /* 0x3ff0000009097808 */ /* 0x000fc80000000000 */
[----:B------:R0:W1:Y:S03]  /*0a70*/  F2I.F64.TRUNC R19, R8 ;  /* 0x0000000800137311 */ /* 0x000066000030d100 */
.L_x_220:
[-C--:B------:R-:W-:Y:S01]  /*0a80*/  IABS R15, R25.reuse ;  /* 0x00000019000f7213 */ /* 0x080fe20000000000 */
[----:B--2---:R-:W2:Y:S01]  /*0a90*/  LDCU UR5, c[0x0][0x384] ;  /* 0x00007080ff0577ac */ /* 0x004ea20008000800 */
        /* <DEDUP_REMOVED lines=8> */
[----:B------:R-:W-:Y:S01]  /*0b20*/  IMAD.IADD R14, R14, 0x1, R3 ;  /* 0x000000010e0e7824 */ /* 0x000fe200078e0203 */
[----:B---3--:R-:W-:-:S04]  /*0b30*/  IADD3 R10, PT, PT, R13, 0xffffffe, RZ ;  /* 0x0ffffffe0d0a7810 */ /* 0x008fc80007ffe0ff */
[----:B------:R-:W-:Y:S01]  /*0b40*/  IABS R13, R14 ;  /* 0x0000000e000d7213 */ /* 0x000fe20000000000 */
[----:B------:R2:W3:Y:S02]  /*0b50*/  F2I.FTZ.U32.TRUNC.NTZ R11, R10 ;  /* 0x0000000a000b7305 */ /* 0x0004e4000021f000 */
[----:B--2---:R-:W-:Y:S01]  /*0b60*/  MOV R10, RZ ;  /* 0x000000ff000a7202 */ /* 0x004fe20000000f00 */
[----:B---3--:R-:W-:-:S04]  /*0b70*/  IMAD.MOV R16, RZ, RZ, -R11 ;  /* 0x000000ffff107224 */ /* 0x008fc800078e0a0b */
[----:B------:R-:W-:-:S04]  /*0b80*/  IMAD R17, R16, R15, RZ ;  /* 0x0000000f10117224 */ /* 0x000fc800078e02ff */
[----:B------:R-:W-:-:S04]  /*0b90*/  IMAD.HI.U32 R10, R11, R17, R10 ;  /* 0x000000110b0a7227 */ /* 0x000fc800078e000a */
[----:B------:R-:W-:Y:S02]  /*0ba0*/  IMAD.MOV.U32 R11, RZ, RZ, R18 ;  /* 0x000000ffff0b7224 */ /* 0x000fe400078e0012 */
[----:B------:R-:W-:-:S04]  /*0bb0*/  IMAD.HI.U32 R10, R10, R13, RZ ;  /* 0x0000000d0a0a7227 */ /* 0x000fc800078e00ff */
[----:B------:R-:W-:-:S05]  /*0bc0*/  IMAD R10, R10, R11, R13 ;  /* 0x0000000b0a0a7224 */ /* 0x000fca00078e020d */
[----:B------:R-:W-:-:S13]  /*0bd0*/  ISETP.GT.U32.AND P0, PT, R15, R10, PT ;  /* 0x0000000a0f00720c */ /* 0x000fda0003f04070 */
[----:B------:R-:W-:Y:S01]  /*0be0*/  @!P0 IMAD.IADD R10, R10, 0x1, -R15 ;  /* 0x000000010a0a8824 */ /* 0x000fe200078e0a0f */
[----:B------:R-:W-:-:S04]  /*0bf0*/  ISETP.GE.AND P0, PT, R14, RZ, PT ;  /* 0x000000ff0e00720c */ /* 0x000fc80003f06270 */
[----:B------:R-:W-:-:S13]  /*0c00*/  ISETP.GT.U32.AND P2, PT, R15, R10, PT ;  /* 0x0000000a0f00720c */ /* 0x000fda0003f44070 */
[----:B------:R-:W-:-:S04]  /*0c10*/  @!P2 IMAD.IADD R10, R10, 0x1, -R15 ;  /* 0x000000010a0aa824 */ /* 0x000fc800078e0a0f */
[----:B------:R-:W-:Y:S01]  /*0c20*/  @!P0 IMAD.MOV R10, RZ, RZ, -R10 ;  /* 0x000000ffff0a8224 */ /* 0x000fe200078e0a0a */
[----:B------:R-:W-:-:S06]  /*0c30*/  @!P1 LOP3.LUT R10, RZ, R25, RZ, 0x33, !PT ;  /* 0x00000019ff0a9212 */ /* 0x000fcc00078e33ff */
[----:B------:R-:W2:Y:S02]  /*0c40*/  I2F.F64 R10, R10 ;  /* 0x0000000a000a7312 */ /* 0x000ea40000201c00 */
[----:B--2---:R-:W-:-:S14]  /*0c50*/  DSETP.GTU.AND P1, PT, R8, R10, PT ;  /* 0x0000000a0800722a */ /* 0x004fdc0003f2c000 */
[----:B------:R-:W-:Y:S05]  /*0c60*/  @P1 BRA `(.L_x_209) ;  /* 0x0000000800601947 */ /* 0x000fea0003800000 */
[-C--:B-1----:R-:W-:Y:S01]  /*0c70*/  IABS R15, R19.reuse ;  /* 0x00000013000f7213 */ /* 0x082fe20000000000 */
[----:B------:R-:W-:Y:S01]  /*0c80*/  BSSY.RECONVERGENT B0, `(.L_x_210) ;  /* 0x0000086000007945 */ /* 0x000fe20003800200 */
[----:B------:R-:W-:Y:S02]  /*0c90*/  IABS R20, R19 ;  /* 0x0000001300147213 */ /* 0x000fe40000000000 */
[----:B------:R-:W1:Y:S08]  /*0ca0*/  I2F.RP R16, R15 ;  /* 0x0000000f00107306 */ /* 0x000e700000209400 */
[----:B-1----:R-:W1:Y:S02]  /*0cb0*/  MUFU.RCP R16, R16 ;  /* 0x0000001000107308 */ /* 0x002e640000001000 */
[----:B-1----:R-:W-:Y:S01]  /*0cc0*/  IADD3 R10, PT, PT, R16, 0xffffffe, RZ ;  /* 0x0ffffffe100a7810 */ /* 0x002fe20007ffe0ff */
[----:B------:R-:W-:-:S05]  /*0cd0*/  IMAD.MOV.U32 R16, RZ, RZ, RZ ;  /* 0x000000ffff107224 */ /* 0x000fca00078e00ff */
[----:B------:R1:W2:Y:S02]  /*0ce0*/  F2I.FTZ.U32.TRUNC.NTZ R11, R10 ;  /* 0x0000000a000b7305 */ /* 0x0002a4000021f000 */
[----:B-1----:R-:W-:Y:S02]  /*0cf0*/  IMAD.MOV.U32 R10, RZ, RZ, RZ ;  /* 0x000000ffff0a7224 */ /* 0x002fe400078e00ff */
[----:B--2---:R-:W-:-:S04]  /*0d00*/  IMAD.MOV R18, RZ, RZ, -R11 ;  /* 0x000000ffff127224 */ /* 0x004fc800078e0a0b */
[----:B------:R-:W-:-:S04]  /*0d10*/  IMAD R17, R18, R15, RZ ;  /* 0x0000000f12117224 */ /* 0x000fc800078e02ff */
        /* <DEDUP_REMOVED lines=8> */
[----:B------:R-:W-:-:S05]  /*0da0*/  @!P2 IADD3 R18, PT, PT, R18, -R15, RZ ;  /* 0x8000000f1212a210 */ /* 0x000fca0007ffe0ff */
[----:B------:R-:W-:Y:S01]  /*0db0*/  @!P0 IMAD.MOV R18, RZ, RZ, -R18 ;  /* 0x000000ffff128224 */ /* 0x000fe200078e0a12 */
[----:B------:R-:W-:-:S04]  /*0dc0*/  @!P1 LOP3.LUT R18, RZ, R19, RZ, 0x33, !PT ;  /* 0x00000013ff129212 */ /* 0x000fc800078e33ff */
[----:B------:R-:W-:-:S04]  /*0dd0*/  IADD3 R11, PT, PT, R18, R3, -R14 ;  /* 0x00000003120b7210 */ /* 0x000fc80007ffe80e */
[----:B------:R-:W-:-:S13]  /*0de0*/  ISETP.GT.AND P0, PT, R11, R12, PT ;  /* 0x0000000c0b00720c */ /* 0x000fda0003f04270 */
[----:B------:R-:W-:Y:S05]  /*0df0*/  @!P0 BRA `(.L_x_211) ;  /* 0x0000000400b88947 */ /* 0x000fea0003800000 */
[C---:B------:R-:W-:Y:S01]  /*0e00*/  ISETP.GE.U32.AND P0, PT, R18.reuse, 0xf, PT ;  /* 0x0000000f1200780c */ /* 0x040fe20003f06070 */
[----:B------:R-:W-:Y:S01]  /*0e10*/  VIADD R10, R18, 0x1 ;  /* 0x00000001120a7836 */ /* 0x000fe20000000000 */
[----:B------:R-:W-:Y:S01]  /*0e20*/  BSSY.RECONVERGENT B3, `(.L_x_212) ;  /* 0x000002f000037945 */ /* 0x000fe20003800200 */
[----:B------:R-:W-:Y:S01]  /*0e30*/  IMAD.MOV.U32 R16, RZ, RZ, RZ ;  /* 0x000000ffff107224 */ /* 0x000fe200078e00ff */
[----:B------:R-:W-:Y:S02]  /*0e40*/  MOV R13, R11 ;  /* 0x0000000b000d7202 */ /* 0x000fe40000000f00 */
[----:B------:R-:W-:-:S07]  /*0e50*/  LOP3.LUT R20, R10, 0xf, RZ, 0xc0, !PT ;  /* 0x0000000f0a147812 */ /* 0x000fce00078ec0ff */
[----:B------:R-:W-:Y:S05]  /*0e60*/  @!P0 BRA `(.L_x_213) ;  /* 0x0000000000a88947 */ /* 0x000fea0003800000 */
[----:B------:R-:W1:Y:S01]  /*0e70*/  S2UR UR6, SR_CgaCtaId ;  /* 0x00000000000679c3 */ /* 0x000e620000008800 */
[----:B------:R-:W-:Y:S01]  /*0e80*/  UMOV UR5, 0x400 ;  /* 0x0000040000057882 */ /* 0x000fe20000000000 */
[----:B------:R-:W-:Y:S01]  /*0e90*/  IMAD.IADD R13, R18, 0x1, R12 ;  /* 0x00000001120d7824 */ /* 0x000fe200078e020c */
[----:B------:R-:W-:Y:S01]  /*0ea0*/  UIADD3 UR5, UPT, UPT, UR5, 0x2000, URZ ;  /* 0x0000200005057890 */ /* 0x000fe2000fffe0ff */
[----:B------:R-:W-:Y:S01]  /*0eb0*/  LOP3.LUT R14, R10, 0xfffffff0, RZ, 0xc0, !PT ;  /* 0xfffffff00a0e7812 */ /* 0x000fe200078ec0ff */
[----:B------:R-:W-:Y:S01]  /*0ec0*/  BSSY.RECONVERGENT B4, `(.L_x_214) ;  /* 0x0000023000047945 */ /* 0x000fe20003800200 */
[----:B------:R-:W-:-:S03]  /*0ed0*/  IMAD.MOV.U32 R16, RZ, RZ, RZ ;  /* 0x000000ffff107224 */ /* 0x000fc600078e00ff */
[----:B------:R-:W-:Y:S01]  /*0ee0*/  IMAD.MOV R14, RZ, RZ, -R14 ;  /* 0x000000ffff0e7224 */ /* 0x000fe200078e0a0e */
[----:B-1----:R-:W-:-:S06]  /*0ef0*/  ULEA UR5, UR6, UR5, 0x18 ;  /* 0x0000000506057291 */ /* 0x002fcc000f8ec0ff */
[----:B------:R-:W-:-:S05]  /*0f00*/  LEA R15, R13, UR5, 0x2 ;  /* 0x000000050d0f7c11 */ /* 0x000fca000f8e10ff */
[----:B------:R-:W-:-:S07]  /*0f10*/  VIADD R15, R15, 0xffffffe4 ;  /* 0xffffffe40f0f7836 */ /* 0x000fce0000000000 */
.L_x_215:
[----:B------:R-:W-:Y:S01]  /*0f20*/  LDS R17, [R15+0x1c] ;  /* 0x00001c000f117984 */ /* 0x000fe20000000800 */
[----:B------:R-:W-:Y:S01]  /*0f30*/  IADD3 R14, PT, PT, R14, 0x10, RZ ;  /* 0x000000100e0e7810 */ /* 0x000fe20007ffe0ff */
[----:B------:R-:W-:Y:S02]  /*0f40*/  VIADD R13, R13, 0xfffffff0 ;  /* 0xfffffff00d0d7836 */ /* 0x000fe40000000000 */
[----:B------:R-:W1:Y:S01]  /*0f50*/  LDS R18, [R15+0x18] ;  /* 0x000018000f127984 */ /* 0x000e620000000800 */
[----:B------:R-:W-:-:S03]  /*0f60*/  ISETP.NE.AND P0, PT, R14, RZ, PT ;  /* 0x000000ff0e00720c */ /* 0x000fc60003f05270 */
        /* <DEDUP_REMOVED lines=12> */
[----:B------:R-:W-:Y:S01]  /*1030*/  LDS R26, [R15+-0x20] ;  /* 0xffffe0000f1a7984 */ /* 0x000fe20000000800 */
[----:B-1----:R-:W-:-:S03]  /*1040*/  IADD3 R16, PT, PT, R16, R17, R22 ;  /* 0x0000001110107210 */ /* 0x002fc60007ffe016 */
[----:B------:R-:W-:Y:S04]  /*1050*/  LDS R17, [R15+-0xc] ;  /* 0xfffff4000f117984 */ /* 0x000fe80000000800 */
[----:B------:R-:W1:Y:S01]  /*1060*/  LDS R22, [R15+-0x10] ;  /* 0xfffff0000f167984 */ /* 0x000e620000000800 */
[----:B--2---:R-:W-:-:S03]  /*1070*/  IADD3 R16, PT, PT, R18, R21, R16 ;  /* 0x0000001512107210 */ /* 0x004fc60007ffe010 */
[----:B------:R-:W-:Y:S04]  /*1080*/  LDS R21, [R15+-0x14] ;  /* 0xffffec000f157984 */ /* 0x000fe80000000800 */
[----:B------:R2:W3:Y:S02]  /*1090*/  LDS R18, [R15+-0x18] ;  /* 0xffffe8000f127984 */ /* 0x0004e40000000800 */
[----:B--2---:R-:W-:Y:S01]  /*10a0*/  VIADD R15, R15, 0xffffffc0 ;  /* 0xffffffc00f0f7836 */ /* 0x004fe20000000000 */
[----:B-1----:R-:W-:-:S04]  /*10b0*/  IADD3 R16, PT, PT, R22, R17, R16 ;  /* 0x0000001116107210 */ /* 0x002fc80007ffe010 */
[----:B---3--:R-:W-:-:S04]  /*10c0*/  IADD3 R16, PT, PT, R18, R21, R16 ;  /* 0x0000001512107210 */ /* 0x008fc80007ffe010 */
[----:B------:R-:W-:Y:S01]  /*10d0*/  IADD3 R16, PT, PT, R26, R23, R16 ;  /* 0x000000171a107210 */ /* 0x000fe20007ffe010 */
[----:B------:R-:W-:Y:S06]  /*10e0*/  @P0 BRA `(.L_x_215) ;  /* 0xfffffffc008c0947 */ /* 0x000fec000383ffff */
[----:B------:R-:W-:Y:S05]  /*10f0*/  BSYNC.RECONVERGENT B4 ;  /* 0x0000000000047941 */ /* 0x000fea0003800200 */
.L_x_214:
[----:B------:R-:W-:-:S07]  /*1100*/  VIADD R13, R13, 0x1 ;  /* 0x000000010d0d7836 */ /* 0x000fce0000000000 */
.L_x_213:
[----:B------:R-:W-:Y:S05]  /*1110*/  BSYNC.RECONVERGENT B3 ;  /* 0x0000000000037941 */ /* 0x000fea0003800200 */
.L_x_212:
        /* <DEDUP_REMOVED lines=25> */
.L_x_217:
[----:B------:R-:W-:Y:S05]  /*12b0*/  BSYNC.RECONVERGENT B3 ;  /* 0x0000000000037941 */ /* 0x000fea0003800200 */
.L_x_216:
        /* <DEDUP_REMOVED lines=18> */
.L_x_219:
[----:B------:R-:W-:Y:S05]  /*13e0*/  BSYNC.RECONVERGENT B3 ;  /* 0x0000000000037941 */ /* 0x000fea0003800200 */
.L_x_218:
        /* <DEDUP_REMOVED lines=13> */
[----:B-1----:R-:W-:-:S04]  /*14c0*/  IMAD.IADD R16, R16, 0x1, R13 ;  /* 0x0000000110107824 */ /* 0x002fc800078e020d */
[----:B--2---:R-:W-:-:S07]  /*14d0*/  @P0 IMAD.IADD R16, R16, 0x1, R15 ;  /* 0x0000000110100824 */ /* 0x004fce00078e020f */
.L_x_211:
[----:B------:R-:W-:Y:S05]  /*14e0*/  BSYNC.RECONVERGENT B0 ;  /* 0x0000000000007941 */ /* 0x000fea0003800200 */
.L_x_210:
        /* <DEDUP_REMOVED lines=11> */
[----:B------:R-:W1:Y:S01]  /*15a0*/  @P0 LDC.64 R10, c[0x0][0x398] ;  /* 0x0000e600ff0a0b82 */ /* 0x000e620000000a00 */
[----:B------:R-:W-:Y:S02]  /*15b0*/  @P0 IMAD.IADD R17, R6, 0x1, R12 ;  /* 0x0000000106110824 */ /* 0x000fe400078e020c */
[----:B------:R-:W-:-:S03]  /*15c0*/  @P0 IMAD.MOV.U32 R13, RZ, RZ, 0x1 ;  /* 0x00000001ff0d0424 */ /* 0x000fc600078e00ff */
[----:B------:R2:W-:Y:S04]  /*15d0*/  @P0 STS.64 [R14], R16 ;  /* 0x000000100e000388 */ /* 0x0005e80000000a00 */
[----:B-1----:R2:W-:Y:S02]  /*15e0*/  @P0 STG.E desc[UR8][R10.64], R13 ;  /* 0x0000000d0a000986 */ /* 0x0025e4000c101908 */
.L_x_209:
[----:B------:R-:W-:Y:S05]  /*15f0*/  BSYNC.RECONVERGENT B1 ;  /* 0x0000000000017941 */ /* 0x000fea0003800200 */
.L_x_208:
[----:B------:R-:W-:-:S05]  /*1600*/  VIADD R12, R12, UR4 ;  /* 0x000000040c0c7c36 */ /* 0x000fca0008000000 */
[----:B------:R-:W-:-:S13]  /*1610*/  ISETP.GE.AND P0, PT, R12, R3, PT ;  /* 0x000000030c00720c */ /* 0x000fda0003f06270 */
[----:B------:R-:W-:Y:S05]  /*1620*/  @!P0 BRA `(.L_x_220) ;  /* 0xfffffff400148947 */ /* 0x000fea000383ffff */
[----:B------:R-:W-:Y:S05]  /*1630*/  BSYNC.RECONVERGENT B2 ;  /* 0x0000000000027941 */ /* 0x000fea0003800200 */
.L_x_207:
[----:B------:R-:W-:-:S06]  /*1640*/  UIADD3 UR7, UPT, UPT, UR7, 0x1, URZ ;  /* 0x0000000107077890 */ /* 0x000fcc000fffe0ff */
[----:B0-----:R-:W-:-:S04]  /*1650*/  I2FP.F32.U32 R9, UR7 ;  /* 0x0000000700097c45 */ /* 0x001fc80008201000 */
[----:B------:R-:W-:-:S13]  /*1660*/  FSETP.GE.AND P0, PT, R24, R9, PT ;  /* 0x000000091800720b */ /* 0x000fda0003f06000 */
[----:B------:R-:W-:Y:S05]  /*1670*/  @P0 BRA `(.L_x_221) ;  /* 0xfffffff000c00947 */ /* 0x000fea000383ffff */
.L_x_206:
[----:B------:R-:W-:Y:S01]  /*1680*/  BAR.SYNC.DEFER_BLOCKING 0x0 ;  /* 0x0000000000007b1d */ /* 0x000fe20000010000 */
[----:B------:R-:W-:Y:S02]  /*1690*/  ISETP.NE.AND P0, PT, R5, 0x3, PT ;  /* 0x000000030500780c */ /* 0x000fe40003f05270 */
[----:B------:R-:W-:-:S03]  /*16a0*/  ISETP.GE.U32.AND P1, PT, R4, 0x3, PT ;  /* 0x000000030400780c */ /* 0x000fc60003f26070 */
[----:B------:R-:W-:Y:S08]  /*16b0*/  BSSY.RECONVERGENT B0, `(.L_x_222) ;  /* 0x0000013000007945 */ /* 0x000ff00003800200 */
[----:B------:R-:W-:Y:S05]  /*16c0*/  @!P0 BRA `(.L_x_223) ;  /* 0x0000000000448947 */ /* 0x000fea0003800000 */
[----:B------:R-:W3:Y:S01]  /*16d0*/  S2UR UR6, SR_CgaCtaId ;  /* 0x00000000000679c3 */ /* 0x000ee20000008800 */
[----:B------:R-:W-:Y:S01]  /*16e0*/  UMOV UR5, 0x400 ;  /* 0x0000040000057882 */ /* 0x000fe20000000000 */
[----:B--2---:R-:W-:Y:S01]  /*16f0*/  IMAD R11, R0, R3, R2 ;  /* 0x00000003000b7224 */ /* 0x004fe200078e0202 */
[----:B------:R-:W-:-:S05]  /*1700*/  IADD3 R10, PT, PT, -R7, RZ, RZ ;  /* 0x000000ff070a7210 */ /* 0x000fca0007ffe1ff */
[----:B------:R-:W2:Y:S01]  /*1710*/  LDC.64 R8, c[0x0][0x388] ;  /* 0x0000e200ff087b82 */ /* 0x000ea20000000a00 */
[----:B---3--:R-:W-:-:S06]  /*1720*/  ULEA UR5, UR6, UR5, 0x18 ;  /* 0x0000000506057291 */ /* 0x008fcc000f8ec0ff */
[----:B------:R-:W-:Y:S01]  /*1730*/  LEA R6, R2, UR5, 0x3 ;  /* 0x0000000502067c11 */ /* 0x000fe2000f8e18ff */
[----:B------:R-:W-:-:S07]  /*1740*/  IMAD R2, R7, UR4, R2 ;  /* 0x0000000407027c24 */ /* 0x000fce000f8e0202 */
.L_x_224:
[----:B0--3--:R0:W3:Y:S01]  /*1750*/  LDS.64 R12, [R6] ;  /* 0x00000000060c7984 */ /* 0x0090e20000000a00 */
[C---:B--2---:R-:W-:Y:S01]  /*1760*/  IMAD.WIDE R4, R11.reuse, 0x8, R8 ;  /* 0x000000080b047825 */ /* 0x044fe200078e0208 */
[----:B------:R-:W0:Y:S03]  /*1770*/  LDC R7, c[0x0][0x360] ;  /* 0x0000d800ff077b82 */ /* 0x000e260000000800 */
[----:B------:R-:W-:Y:S02]  /*1780*/  VIADD R10, R10, 0x1 ;  /* 0x000000010a0a7836 */ /* 0x000fe40000000000 */
[----:B------:R-:W-:-:S03]  /*1790*/  VIADD R11, R11, UR4 ;  /* 0x000000040b0b7c36 */ /* 0x000fc60008000000 */
[----:B------:R-:W-:Y:S01]  /*17a0*/  ISETP.NE.AND P0, PT, R10, RZ, PT ;  /* 0x000000ff0a00720c */ /* 0x000fe20003f05270 */
[----:B0-----:R-:W-:Y:S01]  /*17b0*/  IMAD R6, R7, 0x8, R6 ;  /* 0x0000000807067824 */ /* 0x001fe200078e0206 */
[----:B---3--:R3:W-:Y:S11]  /*17c0*/  STG.E.64 desc[UR8][R4.64], R12 ;  /* 0x0000000c04007986 */ /* 0x0087f6000c101b08 */
[----:B------:R-:W-:Y:S05]  /*17d0*/  @P0 BRA `(.L_x_224) ;  /* 0xfffffffc00dc0947 */ /* 0x000fea000383ffff */
.L_x_223:
[----:B------:R-:W-:Y:S05]  /*17e0*/  BSYNC.RECONVERGENT B0 ;  /* 0x0000000000007941 */ /* 0x000fea0003800200 */
.L_x_222:
[----:B------:R-:W-:Y:S05]  /*17f0*/  @!P1 EXIT ;  /* 0x000000000000994d */ /* 0x000fea0003800000 */
[----:B------:R-:W4:Y:S01]  /*1800*/  S2UR UR6, SR_CgaCtaId ;  /* 0x00000000000679c3 */ /* 0x000f220000008800 */
[----:B------:R-:W-:Y:S01]  /*1810*/  UMOV UR5, 0x400 ;  /* 0x0000040000057882 */ /* 0x000fe20000000000 */
[----:B------:R-:W-:-:S06]  /*1820*/  USHF.L.U32 UR4, UR4, 0x3, URZ ;  /* 0x0000000304047899 */ /* 0x000fcc00080006ff */
[----:B---3--:R-:W3:Y:S01]  /*1830*/  LDC.64 R4, c[0x0][0x388] ;  /* 0x0000e200ff047b82 */ /* 0x008ee20000000a00 */
[----:B----4-:R-:W-:-:S12]  /*1840*/  ULEA UR5, UR6, UR5, 0x18 ;  /* 0x0000000506057291 */ /* 0x010fd8000f8ec0ff */
.L_x_225:
[----:B------:R-:W-:Y:S01]  /*1850*/  LEA R20, R2, UR5, 0x3 ;  /* 0x0000000502147c11 */ /* 0x000fe2000f8e18ff */
[----:B0-2---:R-:W-:Y:S01]  /*1860*/  IMAD R13, R0, R3, R2 ;  /* 0x00000003000d7224 */ /* 0x005fe200078e0202 */
[----:B------:R-:W0:Y:S03]  /*1870*/  LDC R25, c[0x0][0x360] ;  /* 0x0000d800ff197b82 */ /* 0x000e260000000800 */
[----:B------:R-:W-:Y:S01]  /*1880*/  VIADD R10, R20, UR4 ;  /* 0x00000004140a7c36 */ /* 0x000fe20008000000 */
[----:B------:R-:W2:Y:S01]  /*1890*/  LDS.64 R6, [R20] ;  /* 0x0000000014067984 */ /* 0x000ea20000000a00 */
[----:B---3--:R-:W-:-:S03]  /*18a0*/  IMAD.WIDE R12, R13, 0x8, R4 ;  /* 0x000000080d0c7825 */ /* 0x008fc600078e0204 */
[----:B------:R-:W-:Y:S01]  /*18b0*/  IADD3 R21, PT, PT, R10, UR4, RZ ;  /* 0x000000040a157c10 */ /* 0x000fe2000fffe0ff */
[----:B------:R-:W3:Y:S01]  /*18c0*/  LDS.64 R8, [R20+UR4] ;  /* 0x0000000414087984 */ /* 0x000ee20008000a00 */
[----:B------:R-:W-:-:S03]  /*18d0*/  IADD3 R14, P0, PT, R12, UR4, RZ ;  /* 0x000000040c0e7c10 */ /* 0x000fc6000ff1e0ff */
[----:B------:R-:W4:Y:S02]  /*18e0*/  LDS.64 R10, [R10+UR4] ;  /* 0x000000040a0a7984 */ /* 0x000f240008000a00 */
[----:B------:R-:W-:Y:S01]  /*18f0*/  IMAD.X R15, RZ, RZ, R13, P0 ;  /* 0x000000ffff0f7224 */ /* 0x000fe200000e060d */
[----:B------:R-:W-:Y:S01]  /*1900*/  IADD3 R16, P0, PT, R14, UR4, RZ ;  /* 0x000000040e107c10 */ /* 0x000fe2000ff1e0ff */
[----:B------:R-:W5:Y:S04]  /*1910*/  LDS.64 R22, [R21+UR4] ;  /* 0x0000000415167984 */ /* 0x000f680008000a00 */
[----:B------:R-:W-:Y:S01]  /*1920*/  IMAD.X R17, RZ, RZ, R15, P0 ;  /* 0x000000ffff117224 */ /* 0x000fe200000e060f */
[----:B------:R-:W-:Y:S01]  /*1930*/  IADD3 R18, P0, PT, R16, UR4, RZ ;  /* 0x0000000410127c10 */ /* 0x000fe2000ff1e0ff */
[----:B0-----:R-:W-:-:S04]  /*1940*/  IMAD R2, R25, 0x4, R2 ;  /* 0x0000000419027824 */ /* 0x001fc800078e0202 */
[----:B-1----:R-:W-:Y:S01]  /*1950*/  IMAD.X R19, RZ, RZ, R17, P0 ;  /* 0x000000ffff137224 */ /* 0x002fe200000e0611 */
[----:B------:R-:W-:Y:S01]  /*1960*/  ISETP.GE.AND P0, PT, R2, R3, PT ;  /* 0x000000030200720c */ /* 0x000fe20003f06270 */
[----:B--2---:R0:W-:Y:S04]  /*1970*/  STG.E.64 desc[UR8][R12.64], R6 ;  /* 0x000000060c007986 */ /* 0x0041e8000c101b08 */
[----:B---3--:R0:W-:Y:S04]  /*1980*/  STG.E.64 desc[UR8][R14.64], R8 ;  /* 0x000000080e007986 */ /* 0x0081e8000c101b08 */
[----:B----4-:R0:W-:Y:S04]  /*1990*/  STG.E.64 desc[UR8][R16.64], R10 ;  /* 0x0000000a10007986 */ /* 0x0101e8000c101b08 */
[----:B-----5:R0:W-:Y:S01]  /*19a0*/  STG.E.64 desc[UR8][R18.64], R22 ;  /* 0x0000001612007986 */ /* 0x0201e2000c101b08 */
[----:B------:R-:W-:Y:S05]  /*19b0*/  @!P0 BRA `(.L_x_225) ;  /* 0xfffffffc00a48947 */ /* 0x000fea000383ffff */
[----:B------:R-:W-:Y:S05]  /*19c0*/  EXIT ;  /* 0x000000000000794d */ /* 0x000fea0003800000 */
        .type           $_Z16horizontalSweep3iiP4int2PiS1_$__internal_accurate_pow,@function
        .size           $_Z16horizontalSweep3iiP4int2PiS1_$__internal_accurate_pow,(.L_x_339 - $_Z16horizontalSweep3iiP4int2PiS1_$__internal_accurate_pow)
$_Z16horizontalSweep3iiP4int2PiS1_$__internal_accurate_pow:
[----:B------:R-:W0:Y:S01]  /*19d0*/  MUFU.RCP64H R15, 2 ;  /* 0x40000000000f7908 */ /* 0x000e220000001800 */
[----:B------:R-:W-:Y:S02]  /*19e0*/  HFMA2 R8, -RZ, RZ, 0, 0 ;  /* 0x00000000ff087431 */ /* 0x000fe400000001ff */
[----:B------:R-:W-:Y:S01]  /*19f0*/  IMAD.MOV.U32 R9, RZ, RZ, 0x40000000 ;  /* 0x40000000ff097424 */ /* 0x000fe200078e00ff */
[----:B------:R-:W-:Y:S01]  /*1a00*/  UMOV UR10, 0x7d2cafe2 ;  /* 0x7d2cafe2000a7882 */ /* 0x000fe20000000000 */
[----:B------:R-:W-:Y:S01]  /*1a10*/  IMAD.MOV.U32 R14, RZ, RZ, RZ ;  /* 0x000000ffff0e7224 */ /* 0x000fe200078e00ff */
[----:B------:R-:W-:Y:S01]  /*1a20*/  UMOV UR11, 0x3eb0f5ff ;  /* 0x3eb0f5ff000b7882 */ /* 0x000fe20000000000 */
[----:B------:R-:W-:Y:S02]  /*1a30*/  IMAD.MOV.U32 R10, RZ, RZ, 0x41ad3b5a ;  /* 0x41ad3b5aff0a7424 */ /* 0x000fe400078e00ff */
[----:B------:R-:W-:Y:S02]  /*1a40*/  IMAD.MOV.U32 R11, RZ, RZ, 0x3ed0f5d2 ;  /* 0x3ed0f5d2ff0b7424 */ /* 0x000fe400078e00ff */
        /* <DEDUP_REMOVED lines=36> */
[----:B------:R-:W-:Y:S01]  /*1c90*/  IADD3 R21, PT, PT, R13, 0x100000, RZ ;  /* 0x001000000d157810 */ /* 0x000fe20007ffe0ff */
        /* <DEDUP_REMOVED lines=25> */
[----:B------:R-:W-:Y:S02]  /*1e30*/  IMAD.MOV.U32 R8, RZ, RZ, -0x105c611 ;  /* 0xfefa39efff087424 */ /* 0x000fe400078e00ff */
[----:B------:R-:W-:-:S05]  /*1e40*/  IMAD.MOV.U32 R9, RZ, RZ, 0x3fe62e42 ;  /* 0x3fe62e42ff097424 */ /* 0x000fca00078e00ff */
[----:B------:R-:W-:-:S08]  /*1e50*/  DADD R12, R14, R16 ;  /* 0x000000000e0c7229 */ /* 0x000fd00000000010 */
[--C-:B------:R-:W-:Y:S02]  /*1e60*/  DFMA R8, R8, UR10, R12.reuse ;  /* 0x0000000a08087c2b */ /* 0x100fe4000800000c */
[----:B------:R-:W-:-:S06]  /*1e70*/  DADD R18, R14, -R12 ;  /* 0x000000000e127229 */ /* 0x000fcc000000080c */
[----:B------:R-:W-:Y:S02]  /*1e80*/  DFMA R14, -R10, 1, R8 ;  /* 0x3ff000000a0e782b */ /* 0x000fe40000000108 */
[----:B------:R-:W-:Y:S01]  /*1e90*/  DADD R18, R16, R18 ;  /* 0x0000000010127229 */ /* 0x000fe20000000012 */
[----:B------:R-:W-:-:S05]  /*1ea0*/  LOP3.LUT R16, R3, 0xff0fffff, RZ, 0xc0, !PT ;  /* 0xff0fffff03107812 */ /* 0x000fca00078ec0ff */
[----:B------:R-:W-:Y:S01]  /*1eb0*/  DADD R14, -R12, R14 ;  /* 0x000000000c0e7229 */ /* 0x000fe2000000010e */
[----:B------:R-:W-:-:S05]  /*1ec0*/  IMAD.SHL.U32 R12, R3, 0x2, RZ ;  /* 0x00000002030c7824 */ /* 0x000fca00078e00ff */
[----:B------:R-:W-:Y:S02]  /*1ed0*/  ISETP.GT.U32.AND P0, PT, R12, -0x2000001, PT ;  /* 0xfdffffff0c00780c */ /* 0x000fe40003f04070 */
        /* <DEDUP_REMOVED lines=13> */
[----:B------:R-:W-:Y:S01]  /*1fb0*/  IMAD.MOV.U32 R12, RZ, RZ, 0x652b82fe ;  /* 0x652b82feff0c7424 */ /* 0x000fe200078e00ff */
[----:B------:R-:W-:-:S06]  /*1fc0*/  MOV R13, 0x3ff71547 ;  /* 0x3ff71547000d7802 */ /* 0x000fcc0000000f00 */
        /* <DEDUP_REMOVED lines=9> */
[----:B------:R-:W-:Y:S01]  /*2060*/  IMAD.MOV.U32 R10, RZ, RZ, -0x35dec16 ;  /* 0xfca213eaff0a7424 */ /* 0x000fe200078e00ff */
[----:B------:R-:W-:Y:S01]  /*2070*/  UMOV UR11, 0x3e5ade15 ;  /* 0x3e5ade15000b7882 */ /* 0x000fe20000000000 */
[----:B------:R-:W-:-:S06]  /*2080*/  IMAD.MOV.U32 R11, RZ, RZ, 0x3e928af3 ;  /* 0x3e928af3ff0b7424 */ /* 0x000fcc00078e00ff */
        /* <DEDUP_REMOVED lines=27> */
[----:B------:R-:W-:Y:S02]  /*2240*/  IMAD R15, R12, 0x100000, R11 ;  /* 0x001000000c0f7824 */ /* 0x000fe400078e020b */
[----:B------:R-:W-:Y:S01]  /*2250*/  IMAD.MOV.U32 R14, RZ, RZ, R10 ;  /* 0x000000ffff0e7224 */ /* 0x000fe200078e000a */
[----:B------:R-:W-:Y:S06]  /*2260*/  @!P0 BRA `(.L_x_226) ;  /* 0x0000000000348947 */ /* 0x000fec0003800000 */
[----:B------:R-:W-:Y:S01]  /*2270*/  FSETP.GEU.AND P1, PT, |R9|, 4.2275390625, PT ;  /* 0x408748000900780b */ /* 0x000fe20003f2e200 */
[C---:B------:R-:W-:Y:S02]  /*2280*/  DADD R14, R8.reuse, +INF ;  /* 0x7ff00000080e7429 */ /* 0x040fe40000000000 */
[----:B------:R-:W-:-:S08]  /*2290*/  DSETP.GEU.AND P0, PT, R8, RZ, PT ;  /* 0x000000ff0800722a */ /* 0x000fd00003f0e000 */
[----:B------:R-:W-:Y:S02]  /*22a0*/  FSEL R14, R14, RZ, P0 ;  /* 0x000000ff0e0e7208 */ /* 0x000fe40000000000 */
[----:B------:R-:W-:Y:S01]  /*22b0*/  FSEL R15, R15, RZ, P0 ;  /* 0x000000ff0f0f7208 */ /* 0x000fe20000000000 */
[----:B------:R-:W-:Y:S06]  /*22c0*/  @P1 BRA `(.L_x_226) ;  /* 0x00000000001c1947 */ /* 0x000fec0003800000 */
[----:B------:R-:W-:Y:S01]  /*22d0*/  LEA.HI R3, R12, R12, RZ, 0x1 ;  /* 0x0000000c0c037211 */ /* 0x000fe200078f08ff */
[----:B------:R-:W-:-:S03]  /*22e0*/  IMAD.MOV.U32 R14, RZ, RZ, RZ ;  /* 0x000000ffff0e7224 */ /* 0x000fc600078e00ff */
[----:B------:R-:W-:-:S04]  /*22f0*/  SHF.R.S32.HI R3, RZ, 0x1, R3 ;  /* 0x00000001ff037819 */ /* 0x000fc80000011403 */
[----:B------:R-:W-:Y:S01]  /*2300*/  IADD3 R12, PT, PT, R12, -R3, RZ ;  /* 0x800000030c0c7210 */ /* 0x000fe20007ffe0ff */
[----:B------:R-:W-:-:S03]  /*2310*/  IMAD R11, R3, 0x100000, R11 ;  /* 0x00100000030b7824 */ /* 0x000fc600078e020b */
[----:B------:R-:W-:-:S06]  /*2320*/  LEA R15, R12, 0x3ff00000, 0x14 ;  /* 0x3ff000000c0f7811 */ /* 0x000fcc00078ea0ff */
[----:B------:R-:W-:-:S11]  /*2330*/  DMUL R14, R10, R14 ;  /* 0x0000000e0a0e7228 */ /* 0x000fd60000000000 */
.L_x_226:
[----:B------:R-:W-:Y:S01]  /*2340*/  DFMA R28, R28, R14, R14 ;  /* 0x0000000e1c1c722b */ /* 0x000fe2000000000e */
[----:B------:R-:W-:Y:S01]  /*2350*/  IMAD.MOV.U32 R27, RZ, RZ, 0x0 ;  /* 0x00000000ff1b7424 */ /* 0x000fe200078e00ff */
[----:B------:R-:W-:-:S08]  /*2360*/  DSETP.NEU.AND P0, PT, |R14|, +INF , PT ;  /* 0x7ff000000e00742a */ /* 0x000fd00003f0d200 */
[----:B------:R-:W-:Y:S02]  /*2370*/  FSEL R8, R14, R28, !P0 ;  /* 0x0000001c0e087208 */ /* 0x000fe40004000000 */
[----:B------:R-:W-:Y:S01]  /*2380*/  FSEL R9, R15, R29, !P0 ;  /* 0x0000001d0f097208 */ /* 0x000fe20004000000 */
[----:B------:R-:W-:Y:S06]  /*2390*/  RET.REL.NODEC R26 `(_Z16horizontalSweep3iiP4int2PiS1_) ;  /* 0xffffffdc1a187950 */ /* 0x000fec0003c3ffff */
.L_x_227:
        /* <DEDUP_REMOVED lines=14> */
.L_x_339:


//--------------------- .text._Z16horizontalSweep2iiP4int2PiS1_ --------------------------
	.section	.text._Z16horizontalSweep2iiP4int2PiS1_,"ax",@progbits
	.align	128
        .global         _Z16horizontalSweep2iiP4int2PiS1_
        .type           _Z16horizontalSweep2iiP4int2PiS1_,@function
        .size           _Z16horizontalSweep2iiP4int2PiS1_,(.L_x_346 - _Z16horizontalSweep2iiP4int2PiS1_)
        .other          _Z16horizontalSweep2iiP4int2PiS1_,@"STO_CUDA_ENTRY STV_DEFAULT"
_Z16horizontalSweep2iiP4int2PiS1_:
.text._Z16horizontalSweep2iiP4int2PiS1_:
[----:B------:R-:W-:Y:S01]  /*0000*/  LDC R1, c[0x0][0x37c] ;  /* 0x0000df00ff017b82 */ /* 0x000fe20000000800 */
[----:B------:R-:W0:Y:S07]  /*0010*/  S2R R0, SR_TID.X ;  /* 0x0000000000007919 */ /* 0x000e2e0000002100 */
[----:B------:R-:W0:Y:S01]  /*0020*/  LDC.64 R2, c[0x0][0x380] ;  /* 0x0000e000ff027b82 */ /* 0x000e220000000a00 */
[----:B------:R-:W1:Y:S07]  /*0030*/  LDCU UR5, c[0x0][0x360] ;  /* 0x00006c00ff0577ac */ /* 0x000e6e0008000800 */
[----:B------:R-:W2:Y:S01]  /*0040*/  S2UR UR12, SR_CTAID.X ;  /* 0x00000000000c79c3 */ /* 0x000ea20000002500 */
[----:B0-----:R-:W-:-:S04]  /*0050*/  ISETP.GE.AND P0, PT, R0, R3, PT ;  /* 0x000000030000720c */ /* 0x001fc80003f06270 */
[----:B--2---:R-:W-:-:S13]  /*0060*/  ISETP.LE.OR P0, PT, R2, UR12, P0 ;  /* 0x0000000c02007c0c */ /* 0x004fda0008703670 */
[----:B-1----:R-:W-:Y:S05]  /*0070*/  @P0 EXIT ;  /* 0x000000000000094d */ /* 0x002fea0003800000 */
[----:B------:R-:W0:Y:S01]  /*0080*/  I2F.U32.RP R8, UR5 ;  /* 0x0000000500087d06 */ /* 0x000e220008209000 */
[----:B------:R-:W-:Y:S01]  /*0090*/  VIADD R2, R0, UR5 ;  /* 0x0000000500027c36 */ /* 0x000fe20008000000 */
[----:B------:R-:W-:Y:S01]  /*00a0*/  ISETP.NE.U32.AND P2, PT, RZ, UR5, PT ;  /* 0x00000005ff007c0c */ /* 0x000fe2000bf45070 */
        /* <DEDUP_REMOVED lines=19> */
[----:B------:R-:W-:Y:S01]  /*01e0*/  @P0 VIADD R5, R5, 0x1 ;  /* 0x0000000105050836 */ /* 0x000fe20000000000 */
[----:B------:R-:W-:Y:S02]  /*01f0*/  ISETP.GE.U32.AND P0, PT, R0, UR5, PT ;  /* 0x0000000500007c0c */ /* 0x000fe4000bf06070 */
[----:B------:R-:W-:-:S13]  /*0200*/  ISETP.GE.U32.AND P1, PT, R7, UR5, PT ;  /* 0x0000000507007c0c */ /* 0x000fda000bf26070 */
[----:B------:R-:W-:Y:S01]  /*0210*/  @P1 VIADD R5, R5, 0x1 ;  /* 0x0000000105051836 */ /* 0x000fe20000000000 */
[----:B------:R-:W-:-:S05]  /*0220*/  @!P2 LOP3.LUT R5, RZ, UR5, RZ, 0x33, !PT ;  /* 0x00000005ff05ac12 */ /* 0x000fca000f8e33ff */
[----:B------:R-:W-:-:S05]  /*0230*/  IMAD.IADD R2, R6, 0x1, R5 ;  /* 0x0000000106027824 */ /* 0x000fca00078e0205 */
[C---:B------:R-:W-:Y:S02]  /*0240*/  LOP3.LUT R4, R2.reuse, 0x3, RZ, 0xc0, !PT ;  /* 0x0000000302047812 */ /* 0x040fe400078ec0ff */
[----:B------:R-:W-:Y:S02]  /*0250*/  IADD3 R7, PT, PT, R2, 0x1, RZ ;  /* 0x0000000102077810 */ /* 0x000fe40007ffe0ff */
[----:B------:R-:W-:Y:S02]  /*0260*/  ISETP.NE.AND P1, PT, R4, 0x3, PT ;  /* 0x000000030400780c */ /* 0x000fe40003f25270 */
[----:B------:R-:W-:Y:S02]  /*0270*/  ISETP.GE.U32.AND P2, PT, R2, 0x3, PT ;  /* 0x000000030200780c */ /* 0x000fe40003f46070 */
[----:B------:R-:W-:-:S09]  /*0280*/  LOP3.LUT R7, R7, 0x3, RZ, 0xc0, !PT ;  /* 0x0000000307077812 */ /* 0x000fd200078ec0ff */
[----:B-1----:R-:W-:Y:S05]  /*0290*/  @!P1 BRA `(.L_x_229) ;  /* 0x0000000000589947 */ /* 0x002fea0003800000 */
[----:B------:R-:W0:Y:S01]  /*02a0*/  S2R R17, SR_CgaCtaId ;  /* 0x0000000000117919 */ /* 0x000e220000008800 */
[----:B------:R-:W1:Y:S01]  /*02b0*/  LDC.64 R8, c[0x0][0x388] ;  /* 0x0000e200ff087b82 */ /* 0x000e620000000a00 */
[----:B------:R-:W-:Y:S01]  /*02c0*/  MOV R5, 0x400 ;  /* 0x0000040000057802 */ /* 0x000fe20000000f00 */
[----:B------:R-:W-:-:S04]  /*02d0*/  IMAD.MOV.U32 R22, RZ, RZ, R0 ;  /* 0x000000ffff167224 */ /* 0x000fc800078e0000 */
[----:B------:R-:W-:Y:S02]  /*02e0*/  VIADD R6, R5, 0x2000 ;  /* 0x0000200005067836 */ /* 0x000fe40000000000 */
[----:B------:R-:W2:Y:S01]  /*02f0*/  LDC.64 R10, c[0x0][0x390] ;  /* 0x0000e400ff0a7b82 */ /* 0x000ea20000000a00 */
[C---:B0-----:R-:W-:Y:S02]  /*0300*/  LEA R5, R17.reuse, R5, 0x18 ;  /* 0x0000000511057211 */ /* 0x041fe400078ec0ff */
[----:B------:R-:W-:Y:S01]  /*0310*/  LEA R17, R17, R6, 0x18 ;  /* 0x0000000611117211 */ /* 0x000fe200078ec0ff */
[----:B------:R-:W-:-:S07]  /*0320*/  IMAD.MOV.U32 R6, RZ, RZ, RZ ;  /* 0x000000ffff067224 */ /* 0x000fce00078e00ff */
.L_x_230:
[----:B------:R-:W-:-:S04]  /*0330*/  IMAD R15, R3, UR12, R22 ;  /* 0x0000000c030f7c24 */ /* 0x000fc8000f8e0216 */
[----:B01----:R-:W-:-:S04]  /*0340*/  IMAD.WIDE R12, R15, 0x8, R8 ;  /* 0x000000080f0c7825 */ /* 0x003fc800078e0208 */
[----:B--2---:R-:W-:Y:S02]  /*0350*/  IMAD.WIDE R14, R15, 0x4, R10 ;  /* 0x000000040f0e7825 */ /* 0x004fe400078e020a */
[----:B------:R-:W2:Y:S04]  /*0360*/  LDG.E.64 R12, desc[UR10][R12.64] ;  /* 0x0000000a0c0c7981 */ /* 0x000ea8000c1e1b00 */
[----:B------:R-:W3:Y:S01]  /*0370*/  LDG.E R14, desc[UR10][R14.64] ;  /* 0x0000000a0e0e7981 */ /* 0x000ee2000c1e1900 */
[C---:B------:R-:W-:Y:S01]  /*0380*/  LEA R16, R22.reuse, R5, 0x3 ;  /* 0x0000000516107211 */ /* 0x040fe200078e18ff */
[----:B------:R-:W-:Y:S02]  /*0390*/  IMAD R19, R22, 0x4, R17 ;  /* 0x0000000416137824 */ /* 0x000fe400078e0211 */
[----:B------:R-:W-:-:S02]  /*03a0*/  VIADD R6, R6, 0x1 ;  /* 0x0000000106067836 */ /* 0x000fc40000000000 */
[----:B------:R-:W-:-:S03]  /*03b0*/  VIADD R22, R22, UR5 ;  /* 0x0000000516167c36 */ /* 0x000fc60008000000 */
[----:B------:R-:W-:Y:S01]  /*03c0*/  ISETP.NE.AND P1, PT, R6, R7, PT ;  /* 0x000000070600720c */ /* 0x000fe20003f25270 */
[----:B--2---:R0:W-:Y:S04]  /*03d0*/  STS.64 [R16], R12 ;  /* 0x0000000c10007388 */ /* 0x0041e80000000a00 */
[----:B---3--:R0:W-:Y:S08]  /*03e0*/  STS [R19], R14 ;  /* 0x0000000e13007388 */ /* 0x0081f00000000800 */
[----:B------:R-:W-:Y:S05]  /*03f0*/  @P1 BRA `(.L_x_230) ;  /* 0xfffffffc00cc1947 */ /* 0x000fea000383ffff */
.L_x_229:
[----:B------:R-:W-:Y:S05]  /*0400*/  BSYNC.RECONVERGENT B0 ;  /* 0x0000000000007941 */ /* 0x000fea0003800200 */
.L_x_228:
        /* <DEDUP_REMOVED lines=8> */
[----:B0-----:R-:W-:-:S02]  /*0490*/  SHF.L.U32 R9, R14, 0x3, RZ ;  /* 0x000000030e097819 */ /* 0x001fc400000006ff */
[C---:B-1----:R-:W-:Y:S02]  /*04a0*/  LEA R6, R5.reuse, R6, 0x18 ;  /* 0x0000000605067211 */ /* 0x042fe400078ec0ff */
[----:B------:R-:W-:Y:S01]  /*04b0*/  LEA R8, R5, R8, 0x18 ;  /* 0x0000000805087211 */ /* 0x000fe200078ec0ff */
[----:B------:R-:W-:-:S07]  /*04c0*/  IMAD.SHL.U32 R5, R14, 0x4, RZ ;  /* 0x000000040e057824 */ /* 0x000fce00078e00ff */
.L_x_233:
[----:B------:R-:W-:-:S04]  /*04d0*/  IMAD R27, R3, UR12, R22 ;  /* 0x0000000c031b7c24 */ /* 0x000fc8000f8e0216 */
[----:B--2---:R-:W-:-:S04]  /*04e0*/  IMAD.WIDE R18, R27, 0x8, R10 ;  /* 0x000000081b127825 */ /* 0x004fc800078e020a */
[----:B---3--:R-:W-:Y:S01]  /*04f0*/  IMAD.WIDE R26, R27, 0x4, R12 ;  /* 0x000000041b1a7825 */ /* 0x008fe200078e020c */
[----:B------:R-:W-:Y:S01]  /*0500*/  IADD3 R14, P1, PT, R18, R9, RZ ;  /* 0x00000009120e7210 */ /* 0x000fe20007f3e0ff */
[----:B------:R0:W2:Y:S01]  /*0510*/  LDG.E.64 R24, desc[UR10][R18.64] ;  /* 0x0000000a12187981 */ /* 0x0000a2000c1e1b00 */
[----:B------:R-:W-:-:S03]  /*0520*/  IADD3 R16, P2, PT, R26, R5, RZ ;  /* 0x000000051a107210 */ /* 0x000fc60007f5e0ff */
[----:B------:R-:W-:Y:S02]  /*0530*/  IMAD.X R15, RZ, RZ, R19, P1 ;  /* 0x000000ffff0f7224 */ /* 0x000fe400008e0613 */
[----:B------:R-:W-:Y:S01]  /*0540*/  IMAD.X R17, RZ, RZ, R27, P2 ;  /* 0x000000ffff117224 */ /* 0x000fe200010e061b */
[----:B0-----:R-:W-:Y:S01]  /*0550*/  IADD3 R18, P1, PT, R9, R14, RZ ;  /* 0x0000000e09127210 */ /* 0x001fe20007f3e0ff */
[----:B------:R0:W3:Y:S01]  /*0560*/  LDG.E R27, desc[UR10][R26.64] ;  /* 0x0000000a1a1b7981 */ /* 0x0000e2000c1e1900 */
[----:B------:R-:W-:-:S03]  /*0570*/  IADD3 R28, P2, PT, R5, R16, RZ ;  /* 0x00000010051c7210 */ /* 0x000fc60007f5e0ff */
[----:B------:R1:W4:Y:S01]  /*0580*/  LDG.E R23, desc[UR10][R16.64] ;  /* 0x0000000a10177981 */ /* 0x000322000c1e1900 */
[----:B------:R-:W-:Y:S01]  /*0590*/  IMAD.X R19, RZ, RZ, R15, P1 ;  /* 0x000000ffff137224 */ /* 0x000fe200008e060f */
[----:B------:R-:W-:Y:S02]  /*05a0*/  IADD3.X R29, PT, PT, RZ, R17, RZ, P2, !PT ;  /* 0x00000011ff1d7210 */ /* 0x000fe400017fe4ff */
[----:B------:R-:W-:Y:S01]  /*05b0*/  IADD3 R20, P2, PT, R5, R28, RZ ;  /* 0x0000001c05147210 */ /* 0x000fe20007f5e0ff */
[----:B------:R-:W5:Y:S01]  /*05c0*/  LDG.E.64 R14, desc[UR10][R14.64] ;  /* 0x0000000a0e0e7981 */ /* 0x000f62000c1e1b00 */
[----:B0-----:R-:W-:Y:S01]  /*05d0*/  IMAD R26, R22, 0x8, R6 ;  /* 0x00000008161a7824 */ /* 0x001fe200078e0206 */
[----:B-1----:R-:W-:Y:S02]  /*05e0*/  IADD3 R16, P1, PT, R9, R18, RZ ;  /* 0x0000001209107210 */ /* 0x002fe40007f3e0ff */
[----:B------:R-:W-:Y:S01]  /*05f0*/  IMAD.X R21, RZ, RZ, R29, P2 ;  /* 0x000000ffff157224 */ /* 0x000fe200010e061d */
[----:B------:R0:W4:Y:S02]  /*0600*/  LDG.E R28, desc[UR10][R28.64] ;  /* 0x0000000a1c1c7981 */ /* 0x000124000c1e1900 */
[----:B------:R-:W-:-:S02]  /*0610*/  IMAD.X R17, RZ, RZ, R19, P1 ;  /* 0x000000ffff117224 */ /* 0x000fc400008e0613 */
[----:B------:R1:W4:Y:S04]  /*0620*/  LDG.E R20, desc[UR10][R20.64] ;  /* 0x0000000a14147981 */ /* 0x000328000c1e1900 */
[----:B------:R-:W4:Y:S04]  /*0630*/  LDG.E.64 R18, desc[UR10][R18.64] ;  /* 0x0000000a12127981 */ /* 0x000f28000c1e1b00 */
[----:B------:R-:W4:Y:S04]  /*0640*/  LDG.E.64 R16, desc[UR10][R16.64] ;  /* 0x0000000a10107981 */ /* 0x000f28000c1e1b00 */
[----:B--2---:R2:W-:Y:S02]  /*0650*/  STS.64 [R26], R24 ;  /* 0x000000181a007388 */ /* 0x0045e40000000a00 */
[----:B--2---:R-:W-:Y:S01]  /*0660*/  IMAD R24, R22, 0x4, R8 ;  /* 0x0000000416187824 */ /* 0x004fe200078e0208 */
[----:B------:R-:W-:-:S04]  /*0670*/  IADD3 R26, PT, PT, R26, R9, RZ ;  /* 0x000000091a1a7210 */ /* 0x000fc80007ffe0ff */
[----:B---3--:R2:W-:Y:S01]  /*0680*/  STS [R24], R27 ;  /* 0x0000001b18007388 */ /* 0x0085e20000000800 */
[----:B------:R-:W-:Y:S02]  /*0690*/  IMAD.IADD R25, R9, 0x1, R26 ;  /* 0x0000000109197824 */ /* 0x000fe400078e021a */
[----:B--2---:R-:W-:-:S04]  /*06a0*/  IMAD.IADD R24, R24, 0x1, R5 ;  /* 0x0000000118187824 */ /* 0x004fc800078e0205 */
[----:B0-----:R-:W-:Y:S01]  /*06b0*/  IMAD.IADD R29, R5, 0x1, R24 ;  /* 0x00000001051d7824 */ /* 0x001fe200078e0218 */
[----:B-----5:R0:W-:Y:S01]  /*06c0*/  STS.64 [R26], R14 ;  /* 0x0000000e1a007388 */ /* 0x0201e20000000a00 */
[----:B-1----:R-:W-:-:S03]  /*06d0*/  IMAD.IADD R21, R9, 0x1, R25 ;  /* 0x0000000109157824 */ /* 0x002fc600078e0219 */
[----:B----4-:R1:W-:Y:S01]  /*06e0*/  STS [R24], R23 ;  /* 0x0000001718007388 */ /* 0x0103e20000000800 */
[----:B------:R-:W-:-:S03]  /*06f0*/  IMAD.IADD R22, R5, 0x1, R22 ;  /* 0x0000000105167824 */ /* 0x000fc600078e0216 */
[----:B------:R1:W-:Y:S01]  /*0700*/  STS.64 [R25], R18 ;  /* 0x0000001219007388 */ /* 0x0003e20000000a00 */
[----:B0-----:R-:W-:-:S03]  /*0710*/  IADD3 R15, PT, PT, R5, R29, RZ ;  /* 0x0000001d050f7210 */ /* 0x001fc60007ffe0ff */
[----:B------:R1:W-:Y:S04]  /*0720*/  STS [R29], R28 ;  /* 0x0000001c1d007388 */ /* 0x0003e80000000800 */
[----:B------:R1:W-:Y:S04]  /*0730*/  STS.64 [R21], R16 ;  /* 0x0000001015007388 */ /* 0x0003e80000000a00 */
[----:B------:R1:W-:Y:S01]  /*0740*/  STS [R15], R20 ;  /* 0x000000140f007388 */ /* 0x0003e20000000800 */
[----:B------:R-:W-:-:S13]  /*0750*/  ISETP.GE.AND P1, PT, R22, R3, PT ;  /* 0x000000031600720c */ /* 0x000fda0003f26270 */
[----:B-1----:R-:W-:Y:S05]  /*0760*/  @!P1 BRA `(.L_x_233) ;  /* 0xfffffffc00589947 */ /* 0x002fea000383ffff */
.L_x_232:
[----:B------:R-:W-:Y:S05]  /*0770*/  BSYNC.RECONVERGENT B0 ;  /* 0x0000000000007941 */ /* 0x000fea0003800200 */
.L_x_231:
[----:B------:R-:W-:Y:S06]  /*0780*/  BAR.SYNC.DEFER_BLOCKING 0x0 ;  /* 0x0000000000007b1d */ /* 0x000fec0000010000 */
[----:B------:R-:W-:Y:S04]  /*0790*/  BSSY.RECONVERGENT B0, `(.L_x_234) ;  /* 0x000000e000007945 */ /* 0x000fe80003800200 */
[----:B------:R-:W-:Y:S05]  /*07a0*/  @P0 BRA `(.L_x_235) ;  /* 0x0000000000300947 */ /* 0x000fea0003800000 */
[----:B------:R-:W1:Y:S01]  /*07b0*/  S2UR UR7, SR_CgaCtaId ;  /* 0x00000000000779c3 */ /* 0x000e620000008800 */
[----:B------:R-:W-:Y:S01]  /*07c0*/  UMOV UR4, 0x400 ;  /* 0x0000040000047882 */ /* 0x000fe20000000000 */
[----:B------:R-:W-:Y:S01]  /*07d0*/  LOP3.LUT R6, RZ, R0, RZ, 0x33, !PT ;  /* 0x00000000ff067212 */ /* 0x000fe200078e33ff */
[----:B------:R-:W-:Y:S02]  /*07e0*/  UIADD3 UR6, UPT, UPT, UR4, 0x2000, URZ ;  /* 0x0000200004067890 */ /* 0x000fe4000fffe0ff */
[----:B------:R-:W-:Y:S02]  /*07f0*/  UIADD3 UR4, UPT, UPT, UR4, 0x4000, URZ ;  /* 0x0000400004047890 */ /* 0x000fe4000fffe0ff */
[----:B------:R-:W-:Y:S01]  /*0800*/  IMAD.IADD R6, R6, 0x1, R3 ;  /* 0x0000000106067824 */ /* 0x000fe200078e0203 */
[----:B-1----:R-:W-:Y:S02]  /*0810*/  ULEA UR6, UR7, UR6, 0x18 ;  /* 0x0000000607067291 */ /* 0x002fe4000f8ec0ff */
[----:B------:R-:W-:-:S04]  /*0820*/  ULEA UR4, UR7, UR4, 0x18 ;  /* 0x0000000407047291 */ /* 0x000fc8000f8ec0ff */
[----:B------:R-:W-:Y:S02]  /*0830*/  LEA R6, R6, UR6, 0x2 ;  /* 0x0000000606067c11 */ /* 0x000fe4000f8e10ff */
[----:B------:R-:W-:-:S04]  /*0840*/  LEA R3, R0, UR4, 0x2 ;  /* 0x0000000400037c11 */ /* 0x000fc8000f8e10ff */
[----:B------:R-:W1:Y:S04]  /*0850*/  LDS R6, [R6] ;  /* 0x0000000006067984 */ /* 0x000e680000000800 */
[----:B-1----:R1:W-:Y:S02]  /*0860*/  STS [R3], R6 ;  /* 0x0000000603007388 */ /* 0x0023e40000000800 */
.L_x_235:
[----:B------:R-:W-:Y:S05]  /*0870*/  BSYNC.RECONVERGENT B0 ;  /* 0x0000000000007941 */ /* 0x000fea0003800200 */
.L_x_234:
[----:B------:R-:W-:Y:S01]  /*0880*/  BAR.SYNC.DEFER_BLOCKING 0x0 ;  /* 0x0000000000007b1d */ /* 0x000fe20000010000 */
[----:B------:R-:W-:Y:S01]  /*0890*/  UISETP.GE.U32.AND UP0, UPT, UR5, 0x2, UPT ;  /* 0x000000020500788c */ /* 0x000fe2000bf06070 */
[----:B------:R-:W-:-:S08]  /*08a0*/  IMAD.MOV.U32 R5, RZ, RZ, 0x1 ;  /* 0x00000001ff057424 */ /* 0x000fd000078e00ff */
[----:B------:R-:W-:Y:S05]  /*08b0*/  BRA.U !UP0, `(.L_x_236) ;  /* 0x0000000108647547 */ /* 0x000fea000b800000 */
[----:B------:R-:W-:Y:S01]  /*08c0*/  HFMA2 R5, -RZ, RZ, 0, 5.9604644775390625e-08 ;  /* 0x00000001ff057431 */ /* 0x000fe200000001ff */
[----:B------:R-:W-:Y:S01]  /*08d0*/  LEA R8, R0, 0x1, 0x1 ;  /* 0x0000000100087811 */ /* 0x000fe200078e08ff */
[----:B------:R-:W-:-:S06]  /*08e0*/  UMOV UR4, UR5 ;  /* 0x0000000500047c82 */ /* 0x000fcc0008000000 */
.L_x_239:
[----:B------:R-:W-:Y:S01]  /*08f0*/  UMOV UR6, UR4 ;  /* 0x0000000400067c82 */ /* 0x000fe20008000000 */
[----:B------:R-:W-:Y:S01]  /*0900*/  USHF.R.U32.HI UR4, URZ, 0x1, UR4 ;  /* 0x00000001ff047899 */ /* 0x000fe20008011604 */
[----:B------:R-:W-:Y:S05]  /*0910*/  BSSY.RECONVERGENT B0, `(.L_x_237) ;  /* 0x000000f000007945 */ /* 0x000fea0003800200 */
[----:B------:R-:W-:-:S13]  /*0920*/  ISETP.GE.U32.AND P0, PT, R0, UR4, PT ;  /* 0x0000000400007c0c */ /* 0x000fda000bf06070 */
[----:B--2---:R-:W-:Y:S05]  /*0930*/  @P0 BRA `(.L_x_238) ;  /* 0x0000000000300947 */ /* 0x004fea0003800000 */
[----:B------:R-:W2:Y:S01]  /*0940*/  S2UR UR8, SR_CgaCtaId ;  /* 0x00000000000879c3 */ /* 0x000ea20000008800 */
[----:B------:R-:W-:Y:S01]  /*0950*/  UMOV UR7, 0x400 ;  /* 0x0000040000077882 */ /* 0x000fe20000000000 */
[----:B-1----:R-:W-:Y:S01]  /*0960*/  IMAD R3, R8, R5, RZ ;  /* 0x0000000508037224 */ /* 0x002fe200078e02ff */
[----:B------:R-:W-:-:S04]  /*0970*/  UIADD3 UR7, UPT, UPT, UR7, 0x4000, URZ ;  /* 0x0000400007077890 */ /* 0x000fc8000fffe0ff */
[----:B--2---:R-:W-:-:S06]  /*0980*/  ULEA UR7, UR8, UR7, 0x18 ;  /* 0x0000000708077291 */ /* 0x004fcc000f8ec0ff */
[----:B------:R-:W-:-:S05]  /*0990*/  LEA R10, R3, UR7, 0x2 ;  /* 0x00000007030a7c11 */ /* 0x000fca000f8e10ff */
[----:B------:R-:W1:Y:S02]  /*09a0*/  LDS R9, [R10+-0x4] ;  /* 0xfffffc000a097984 */ /* 0x000e640000000800 */
[----:B-1----:R-:W-:-:S13]  /*09b0*/  ISETP.NE.AND P0, PT, R9, 0x7fffffff, PT ;  /* 0x7fffffff0900780c */ /* 0x002fda0003f05270 */
[----:B------:R-:W-:-:S05]  /*09c0*/  @P0 IMAD R3, R5, 0x4, R10 ;  /* 0x0000000405030824 */ /* 0x000fca00078e020a */
[----:B------:R-:W1:Y:S02]  /*09d0*/  @P0 LDS R6, [R3+-0x4] ;  /* 0xfffffc0003060984 */ /* 0x000e640000000800 */
[----:B-1----:R-:W-:-:S05]  /*09e0*/  @P0 IMAD.IADD R6, R9, 0x1, R6 ;  /* 0x0000000109060824 */ /* 0x002fca00078e0206 */
[----:B------:R2:W-:Y:S02]  /*09f0*/  @P0 STS [R3+-0x4], R6 ;  /* 0xfffffc0603000388 */ /* 0x0005e40000000800 */
.L_x_238:
[----:B------:R-:W-:Y:S05]  /*0a00*/  BSYNC.RECONVERGENT B0 ;  /* 0x0000000000007941 */ /* 0x000fea0003800200 */
.L_x_237:
[----:B------:R-:W-:Y:S01]  /*0a10*/  BAR.SYNC.DEFER_BLOCKING 0x0 ;  /* 0x0000000000007b1d */ /* 0x000fe20000010000 */
[----:B------:R-:W-:Y:S01]  /*0a20*/  UISETP.GT.U32.AND UP0, UPT, UR6, 0x3, UPT ;  /* 0x000000030600788c */ /* 0x000fe2000bf04070 */
[----:B------:R-:W-:-:S08]  /*0a30*/  IMAD.SHL.U32 R5, R5, 0x2, RZ ;  /* 0x0000000205057824 */ /* 0x000fd000078e00ff */
[----:B------:R-:W-:Y:S05]  /*0a40*/  BRA.U UP0, `(.L_x_239) ;  /* 0xfffffffd00a87547 */ /* 0x000fea000b83ffff */
.L_x_236:
[----:B------:R-:W-:Y:S01]  /*0a50*/  ISETP.NE.AND P0, PT, R0, RZ, PT ;  /* 0x000000ff0000720c */ /* 0x000fe20003f05270 */
[----:B-12---:R-:W1:Y:S01]  /*0a60*/  LDC R3, c[0x0][0x360] ;  /* 0x0000d800ff037b82 */ /* 0x006e620000000800 */
[----:B------:R-:W-:-:S11]  /*0a70*/  UISETP.GE.U32.AND UP0, UPT, UR5, 0x2, UPT ;  /* 0x000000020500788c */ /* 0x000fd6000bf06070 */
[----:B------:R-:W2:Y:S01]  /*0a80*/  @!P0 S2R R9, SR_CgaCtaId ;  /* 0x0000000000098919 */ /* 0x000ea20000008800 */
[----:B------:R-:W-:-:S04]  /*0a90*/  @!P0 MOV R6, 0x400 ;  /* 0x0000040000068802 */ /* 0x000fc80000000f00 */
[----:B------:R-:W-:-:S04]  /*0aa0*/  @!P0 IADD3 R6, PT, PT, R6, 0x4000, RZ ;  /* 0x0000400006068810 */ /* 0x000fc80007ffe0ff */
[----:B--2---:R-:W-:-:S05]  /*0ab0*/  @!P0 LEA R6, R9, R6, 0x18 ;  /* 0x0000000609068211 */ /* 0x004fca00078ec0ff */
[----:B-1----:R-:W-:-:S05]  /*0ac0*/  @!P0 IMAD R6, R3, 0x4, R6 ;  /* 0x0000000403068824 */ /* 0x002fca00078e0206 */
[----:B------:R1:W-:Y:S01]  /*0ad0*/  @!P0 STS [R6+-0x4], RZ ;  /* 0xfffffcff06008388 */ /* 0x0003e20000000800 */
[----:B------:R-:W-:Y:S05]  /*0ae0*/  BRA.U !UP0, `(.L_x_240) ;  /* 0x0000000108647547 */ /* 0x000fea000b800000 */
[----:B------:R-:W-:Y:S01]  /*0af0*/  LEA R10, R0, 0x1, 0x1 ;  /* 0x00000001000a7811 */ /* 0x000fe200078e08ff */
[----:B------:R-:W-:-:S06]  /*0b00*/  UMOV UR7, 0x1 ;  /* 0x0000000100077882 */ /* 0x000fcc0000000000 */
.L_x_243:
[----:B------:R-:W-:Y:S01]  /*0b10*/  BAR.SYNC.DEFER_BLOCKING 0x0 ;  /* 0x0000000000007b1d */ /* 0x000fe20000010000 */
[----:B------:R-:W-:Y:S01]  /*0b20*/  ISETP.GE.U32.AND P0, PT, R0, UR7, PT ;  /* 0x0000000700007c0c */ /* 0x000fe2000bf06070 */
[----:B------:R-:W-:Y:S01]  /*0b30*/  USHF.L.U32 UR7, UR7, 0x1, URZ ;  /* 0x0000000107077899 */ /* 0x000fe200080006ff */
[----:B------:R-:W-:-:S03]  /*0b40*/  LEA.HI R5, R5, R5, RZ, 0x1 ;  /* 0x0000000505057211 */ /* 0x000fc600078f08ff */
[----:B------:R-:W-:Y:S01]  /*0b50*/  BSSY.RECONVERGENT B0, `(.L_x_241) ;  /* 0x0000010000007945 */ /* 0x000fe20003800200 */
[----:B------:R-:W-:-:S07]  /*0b60*/  SHF.R.S32.HI R5, RZ, 0x1, R5 ;  /* 0x00000001ff057819 */ /* 0x000fce0000011405 */
[----:B--2---:R-:W-:Y:S05]  /*0b70*/  @P0 BRA `(.L_x_242) ;  /* 0x0000000000340947 */ /* 0x004fea0003800000 */
[----:B------:R-:W2:Y:S01]  /*0b80*/  S2UR UR6, SR_CgaCtaId ;  /* 0x00000000000679c3 */ /* 0x000ea20000008800 */
[----:B------:R-:W-:Y:S01]  /*0b90*/  UMOV UR4, 0x400 ;  /* 0x0000040000047882 */ /* 0x000fe20000000000 */
[----:B-1----:R-:W-:Y:S01]  /*0ba0*/  IMAD R6, R5, R10, RZ ;  /* 0x0000000a05067224 */ /* 0x002fe200078e02ff */
[----:B------:R-:W-:-:S04]  /*0bb0*/  UIADD3 UR4, UPT, UPT, UR4, 0x4000, URZ ;  /* 0x0000400004047890 */ /* 0x000fc8000fffe0ff */
[----:B--2---:R-:W-:-:S06]  /*0bc0*/  ULEA UR4, UR6, UR4, 0x18 ;  /* 0x0000000406047291 */ /* 0x004fcc000f8ec0ff */
[----:B------:R-:W-:-:S05]  /*0bd0*/  LEA R6, R6, UR4, 0x2 ;  /* 0x0000000406067c11 */ /* 0x000fca000f8e10ff */
[----:B------:R-:W1:Y:S01]  /*0be0*/  LDS R8, [R6+-0x4] ;  /* 0xfffffc0006087984 */ /* 0x000e620000000800 */
[----:B------:R-:W-:-:S05]  /*0bf0*/  IMAD R9, R5, 0x4, R6 ;  /* 0x0000000405097824 */ /* 0x000fca00078e0206 */
[----:B------:R-:W2:Y:S01]  /*0c00*/  LDS R11, [R9+-0x4] ;  /* 0xfffffc00090b7984 */ /* 0x000ea20000000800 */
[----:B-1----:R-:W-:-:S03]  /*0c10*/  ISETP.NE.AND P0, PT, R8, 0x7fffffff, PT ;  /* 0x7fffffff0800780c */ /* 0x002fc60003f05270 */
[----:B--2---:R2:W-:Y:S10]  /*0c20*/  STS [R6+-0x4], R11 ;  /* 0xfffffc0b06007388 */ /* 0x0045f40000000800 */
[----:B------:R-:W-:-:S05]  /*0c30*/  @P0 IMAD.IADD R8, R8, 0x1, R11 ;  /* 0x0000000108080824 */ /* 0x000fca00078e020b */
[----:B------:R2:W-:Y:S02]  /*0c40*/  @P0 STS [R9+-0x4], R8 ;  /* 0xfffffc0809000388 */ /* 0x0005e40000000800 */
.L_x_242:
[----:B------:R-:W-:Y:S05]  /*0c50*/  BSYNC.RECONVERGENT B0 ;  /* 0x0000000000007941 */ /* 0x000fea0003800200 */
.L_x_241:
[----:B------:R-:W-:-:S09]  /*0c60*/  UISETP.GE.U32.AND UP0, UPT, UR7, UR5, UPT ;  /* 0x000000050700728c */ /* 0x000fd2000bf06070 */
[----:B------:R-:W-:Y:S05]  /*0c70*/  BRA.U !UP0, `(.L_x_243) ;  /* 0xfffffffd08a47547 */ /* 0x000fea000b83ffff */
.L_x_240:
[----:B------:R-:W-:Y:S01]  /*0c80*/  ISETP.NE.AND P3, PT, R4, 0x3, PT ;  /* 0x000000030400780c */ /* 0x000fe20003f65270 */
[----:B------:R-:W3:Y:S01]  /*0c90*/  LDCU UR4, c[0x0][0x384] ;  /* 0x00007080ff0477ac */ /* 0x000ee20008000800 */
[----:B------:R-:W-:Y:S01]  /*0ca0*/  BSSY.RECONVERGENT B0, `(.L_x_244) ;  /* 0x000001b000007945 */ /* 0x000fe20003800200 */
[----:B------:R-:W-:Y:S01]  /*0cb0*/  BAR.SYNC.DEFER_BLOCKING 0x0 ;  /* 0x0000000000007b1d */ /* 0x000fe20000010000 */
[----:B------:R-:W-:Y:S02]  /*0cc0*/  ISETP.GE.U32.AND P2, PT, R2, 0x3, PT ;  /* 0x000000030200780c */ /* 0x000fe40003f46070 */
[----:B------:R-:W-:Y:S02]  /*0cd0*/  ISETP.NE.AND P0, PT, R4, 0x3, PT ;  /* 0x000000030400780c */ /* 0x000fe40003f05270 */
[----:B------:R-:W-:Y:S01]  /*0ce0*/  ISETP.GE.U32.AND P1, PT, R2, 0x3, PT ;  /* 0x000000030200780c */ /* 0x000fe20003f26070 */
[----:B------:R-:W4:Y:S01]  /*0cf0*/  LDCU UR6, c[0x0][0x384] ;  /* 0x00007080ff0677ac */ /* 0x000f220008000800 */
[----:B--2---:R-:W-:-:S03]  /*0d00*/  MOV R9, R0 ;  /* 0x0000000000097202 */ /* 0x004fc60000000f00 */
[----:B------:R-:W-:Y:S08]  /*0d10*/  @!P3 BRA `(.L_x_245) ;  /* 0x00000000004cb947 */ /* 0x000ff00003800000 */
[----:B------:R-:W2:Y:S01]  /*0d20*/  S2R R8, SR_CgaCtaId ;  /* 0x0000000000087919 */ /* 0x000ea20000008800 */
[----:B0-----:R-:W0:Y:S01]  /*0d30*/  LDC R14, c[0x0][0x384] ;  /* 0x0000e100ff0e7b82 */ /* 0x001e220000000800 */
[----:B------:R-:W-:Y:S02]  /*0d40*/  MOV R5, 0x400 ;  /* 0x0000040000057802 */ /* 0x000fe40000000f00 */
[----:B------:R-:W-:-:S03]  /*0d50*/  MOV R9, R0 ;  /* 0x0000000000097202 */ /* 0x000fc60000000f00 */
[C---:B-1----:R-:W-:Y:S02]  /*0d60*/  VIADD R6, R5.reuse, 0x4000 ;  /* 0x0000400005067836 */ /* 0x042fe40000000000 */
[----:B------:R-:W-:-:S03]  /*0d70*/  VIADD R5, R5, 0x3000 ;  /* 0x0000300005057836 */ /* 0x000fc60000000000 */
[C---:B--2---:R-:W-:Y:S02]  /*0d80*/  LEA R12, R8.reuse, R6, 0x18 ;  /* 0x00000006080c7211 */ /* 0x044fe400078ec0ff */
[----:B------:R-:W-:Y:S01]  /*0d90*/  LEA R6, R8, R5, 0x18 ;  /* 0x0000000508067211 */ /* 0x000fe200078ec0ff */
[----:B------:R-:W-:-:S07]  /*0da0*/  IMAD.MOV.U32 R8, RZ, RZ, RZ ;  /* 0x000000ffff087224 */ /* 0x000fce00078e00ff */
.L_x_246:
[----:B--2---:R-:W-:Y:S01]  /*0db0*/  LOP3.LUT R5, RZ, R9, RZ, 0x33, !PT ;  /* 0x00000009ff057212 */ /* 0x004fe200078e33ff */
[C---:B------:R-:W-:Y:S01]  /*0dc0*/  IMAD R10, R9.reuse, 0x4, R6 ;  /* 0x00000004090a7824 */ /* 0x040fe200078e0206 */
[----:B------:R-:W-:Y:S01]  /*0dd0*/  IADD3 R8, PT, PT, R8, 0x1, RZ ;  /* 0x0000000108087810 */ /* 0x000fe20007ffe0ff */
[----:B------:R-:W-:Y:S02]  /*0de0*/  VIADD R9, R9, UR5 ;  /* 0x0000000509097c36 */ /* 0x000fe40008000000 */
[----:B0-----:R-:W-:Y:S01]  /*0df0*/  IMAD.IADD R5, R5, 0x1, R14 ;  /* 0x0000000105057824 */ /* 0x001fe200078e020e */
[----:B------:R-:W-:-:S03]  /*0e00*/  ISETP.NE.AND P3, PT, R8, R7, PT ;  /* 0x000000070800720c */ /* 0x000fc60003f65270 */
[----:B------:R-:W-:-:S06]  /*0e10*/  IMAD R5, R5, 0x4, R12 ;  /* 0x0000000405057824 */ /* 0x000fcc00078e020c */
[----:B------:R-:W0:Y:S04]  /*0e20*/  LDS R5, [R5] ;  /* 0x0000000005057984 */ /* 0x000e280000000800 */
[----:B0-----:R2:W-:Y:S01]  /*0e30*/  STS [R10], R5 ;  /* 0x000000050a007388 */ /* 0x0015e20000000800 */
[----:B------:R-:W-:Y:S05]  /*0e40*/  @P3 BRA `(.L_x_246) ;  /* 0xfffffffc00d83947 */ /* 0x000fea000383ffff */
.L_x_245:
[----:B---34-:R-:W-:Y:S05]  /*0e50*/  BSYNC.RECONVERGENT B0 ;  /* 0x0000000000007941 */ /* 0x018fea0003800200 */
.L_x_244:
[----:B------:R-:W-:Y:S04]  /*0e60*/  BSSY.RECONVERGENT B0, `(.L_x_247) ;  /* 0x0000026000007945 */ /* 0x000fe80003800200 */
[----:B------:R-:W-:Y:S05]  /*0e70*/  @!P2 BRA `(.L_x_248) ;  /* 0x000000000090a947 */ /* 0x000fea0003800000 */
[----:B------:R-:W3:Y:S01]  /*0e80*/  S2R R11, SR_CgaCtaId ;  /* 0x00000000000b7919 */ /* 0x000ee20000008800 */
[----:B--2---:R-:W-:-:S05]  /*0e90*/  MOV R5, 0x400 ;  /* 0x0000040000057802 */ /* 0x004fca0000000f00 */
[C---:B-1----:R-:W-:Y:S02]  /*0ea0*/  VIADD R6, R5.reuse, 0x4000 ;  /* 0x0000400005067836 */ /* 0x042fe40000000000 */
[----:B------:R-:W-:-:S03]  /*0eb0*/  VIADD R8, R5, 0x3000 ;  /* 0x0000300005087836 */ /* 0x000fc60000000000 */
[C---:B---3--:R-:W-:Y:S02]  /*0ec0*/  LEA R5, R11.reuse, R6, 0x18 ;  /* 0x000000060b057211 */ /* 0x048fe400078ec0ff */
[----:B------:R-:W-:-:S07]  /*0ed0*/  LEA R6, R11, R8, 0x18 ;  /* 0x000000080b067211 */ /* 0x000fce00078ec0ff */
.L_x_249:
[----:B------:R-:W-:Y:S01]  /*0ee0*/  LOP3.LUT R8, RZ, R9, RZ, 0x33, !PT ;  /* 0x00000009ff087212 */ /* 0x000fe200078e33ff */
[C---:B------:R-:W-:Y:S01]  /*0ef0*/  VIADD R11, R9.reuse, UR5 ;  /* 0x00000005090b7c36 */ /* 0x040fe20008000000 */
[----:B0--3--:R-:W-:Y:S02]  /*0f00*/  LEA R14, R9, R6, 0x2 ;  /* 0x00000006090e7211 */ /* 0x009fe400078e10ff */
[----:B------:R-:W-:Y:S02]  /*0f10*/  IADD3 R8, PT, PT, R8, UR4, RZ ;  /* 0x0000000408087c10 */ /* 0x000fe4000fffe0ff */
[----:B------:R-:W-:Y:S01]  /*0f20*/  LOP3.LUT R10, RZ, R11, RZ, 0x33, !PT ;  /* 0x0000000bff0a7212 */ /* 0x000fe200078e33ff */
[----:B------:R-:W-:Y:S02]  /*0f30*/  VIADD R11, R11, UR5 ;  /* 0x000000050b0b7c36 */ /* 0x000fe40008000000 */
[----:B------:R-:W-:Y:S02]  /*0f40*/  IMAD R8, R8, 0x4, R5 ;  /* 0x0000000408087824 */ /* 0x000fe400078e0205 */
[----:B------:R-:W-:Y:S01]  /*0f50*/  VIADD R10, R10, UR4 ;  /* 0x000000040a0a7c36 */ /* 0x000fe20008000000 */
[----:B------:R-:W-:Y:S01]  /*0f60*/  LOP3.LUT R9, RZ, R11, RZ, 0x33, !PT ;  /* 0x0000000bff097212 */ /* 0x000fe200078e33ff */
[----:B------:R-:W-:-:S02]  /*0f70*/  VIADD R11, R11, UR5 ;  /* 0x000000050b0b7c36 */ /* 0x000fc40008000000 */
[----:B------:R-:W0:Y:S01]  /*0f80*/  LDS R8, [R8] ;  /* 0x0000000008087984 */ /* 0x000e220000000800 */
[--C-:B------:R-:W-:Y:S02]  /*0f90*/  IMAD R10, R10, 0x4, R5.reuse ;  /* 0x000000040a0a7824 */ /* 0x100fe400078e0205 */
[----:B------:R-:W-:Y:S01]  /*0fa0*/  VIADD R12, R9, UR4 ;  /* 0x00000004090c7c36 */ /* 0x000fe20008000000 */
[----:B------:R-:W-:Y:S02]  /*0fb0*/  LEA R9, R3, R14, 0x2 ;  /* 0x0000000e03097211 */ /* 0x000fe400078e10ff */
[----:B------:R-:W-:Y:S01]  /*0fc0*/  LOP3.LUT R13, RZ, R11, RZ, 0x33, !PT ;  /* 0x0000000bff0d7212 */ /* 0x000fe200078e33ff */
[----:B------:R-:W-:Y:S01]  /*0fd0*/  IMAD R12, R12, 0x4, R5 ;  /* 0x000000040c0c7824 */ /* 0x000fe200078e0205 */
[----:B0-----:R0:W-:Y:S04]  /*0fe0*/  STS [R14], R8 ;  /* 0x000000080e007388 */ /* 0x0011e80000000800 */
[----:B------:R-:W1:Y:S01]  /*0ff0*/  LDS R10, [R10] ;  /* 0x000000000a0a7984 */ /* 0x000e620000000800 */
[----:B0-----:R-:W-:Y:S01]  /*1000*/  VIADD R14, R13, UR4 ;  /* 0x000000040d0e7c36 */ /* 0x001fe20008000000 */
[----:B------:R-:W-:-:S03]  /*1010*/  LEA R8, R3, R9, 0x2 ;  /* 0x0000000903087211 */ /* 0x000fc600078e10ff */
[----:B------:R-:W-:Y:S02]  /*1020*/  IMAD R14, R14, 0x4, R5 ;  /* 0x000000040e0e7824 */ /* 0x000fe400078e0205 */
[----:B------:R-:W-:Y:S01]  /*1030*/  IMAD R13, R3, 0x4, R8 ;  /* 0x00000004030d7824 */ /* 0x000fe200078e0208 */
[----:B-1----:R0:W-:Y:S04]  /*1040*/  STS [R9], R10 ;  /* 0x0000000a09007388 */ /* 0x0021e80000000800 */
[----:B------:R-:W1:Y:S01]  /*1050*/  LDS R12, [R12] ;  /* 0x000000000c0c7984 */ /* 0x000e620000000800 */
[----:B0-----:R-:W-:-:S05]  /*1060*/  VIADD R9, R11, UR5 ;  /* 0x000000050b097c36 */ /* 0x001fca0008000000 */
[----:B------:R-:W-:Y:S01]  /*1070*/  ISETP.GE.AND P2, PT, R9, UR4, PT ;  /* 0x0000000409007c0c */ /* 0x000fe2000bf46270 */
[----:B-1----:R-:W-:Y:S04]  /*1080*/  STS [R8], R12 ;  /* 0x0000000c08007388 */ /* 0x002fe80000000800 */
[----:B------:R-:W0:Y:S04]  /*1090*/  LDS R14, [R14] ;  /* 0x000000000e0e7984 */ /* 0x000e280000000800 */
[----:B0-----:R3:W-:Y:S04]  /*10a0*/  STS [R13], R14 ;  /* 0x0000000e0d007388 */ /* 0x0017e80000000800 */
[----:B------:R-:W-:Y:S05]  /*10b0*/  @!P2 BRA `(.L_x_249) ;  /* 0xfffffffc0088a947 */ /* 0x000fea000383ffff */
.L_x_248:
[----:B------:R-:W-:Y:S05]  /*10c0*/  BSYNC.RECONVERGENT B0 ;  /* 0x0000000000007941 */ /* 0x000fea0003800200 */
.L_x_247:
[----:B------:R-:W-:Y:S01]  /*10d0*/  BAR.SYNC.DEFER_BLOCKING 0x0 ;  /* 0x0000000000007b1d */ /* 0x000fe20000010000 */
[----:B-1----:R-:W-:-:S05]  /*10e0*/  MOV R6, R0 ;  /* 0x0000000000067202 */ /* 0x002fca0000000f00 */
[----:B------:R-:W-:Y:S04]  /*10f0*/  BSSY.RECONVERGENT B0, `(.L_x_250) ;  /* 0x0000016000007945 */ /* 0x000fe80003800200 */
[----:B------:R-:W-:Y:S05]  /*1100*/  @!P0 BRA `(.L_x_251) ;  /* 0x0000000000508947 */ /* 0x000fea0003800000 */
[----:B------:R-:W0:Y:S01]  /*1110*/  S2R R8, SR_CgaCtaId ;  /* 0x0000000000087919 */ /* 0x000e220000008800 */
[----:B------:R-:W-:-:S05]  /*1120*/  MOV R6, 0x400 ;  /* 0x0000040000067802 */ /* 0x000fca0000000f00 */
[C---:B------:R-:W-:Y:S02]  /*1130*/  VIADD R9, R6.reuse, 0x3000 ;  /* 0x0000300006097836 */ /* 0x040fe40000000000 */
[----:B--2---:R-:W-:Y:S01]  /*1140*/  VIADD R5, R6, 0x5000 ;  /* 0x0000500006057836 */ /* 0x004fe20000000000 */
[C---:B0--3--:R-:W-:Y:S02]  /*1150*/  LEA R13, R8.reuse, R6, 0x18 ;  /* 0x00000006080d7211 */ /* 0x049fe400078ec0ff */
[C---:B------:R-:W-:Y:S02]  /*1160*/  LEA R15, R8.reuse, R9, 0x18 ;  /* 0x00000009080f7211 */ /* 0x040fe400078ec0ff */
[----:B------:R-:W-:Y:S01]  /*1170*/  LEA R5, R8, R5, 0x18 ;  /* 0x0000000508057211 */ /* 0x000fe200078ec0ff */
[----:B------:R-:W-:Y:S01]  /*1180*/  IMAD.MOV.U32 R8, RZ, RZ, RZ ;  /* 0x000000ffff087224 */ /* 0x000fe200078e00ff */
[----:B------:R-:W-:-:S07]  /*1190*/  MOV R6, R0 ;  /* 0x0000000000067202 */ /* 0x000fce0000000f00 */
.L_x_252:
[C---:B------:R-:W-:Y:S02]  /*11a0*/  IMAD R9, R6.reuse, 0x8, R13 ;  /* 0x0000000806097824 */ /* 0x040fe400078e020d */
[C---:B------:R-:W-:Y:S02]  /*11b0*/  IMAD R10, R6.reuse, 0x4, R15 ;  /* 0x00000004060a7824 */ /* 0x040fe400078e020f */
[----:B-1----:R-:W-:Y:S02]  /*11c0*/  IMAD R12, R6, 0x4, R5 ;  /* 0x00000004060c7824 */ /* 0x002fe400078e0205 */
[----:B------:R-:W-:Y:S01]  /*11d0*/  LDS R9, [R9] ;  /* 0x0000000009097984 */ /* 0x000fe20000000800 */
[----:B------:R-:W-:Y:S02]  /*11e0*/  VIADD R8, R8, 0x1 ;  /* 0x0000000108087836 */ /* 0x000fe40000000000 */
[----:B------:R-:W-:Y:S01]  /*11f0*/  VIADD R6, R6, UR5 ;  /* 0x0000000506067c36 */ /* 0x000fe20008000000 */
[----:B------:R-:W0:Y:S02]  /*1200*/  LDS R10, [R10] ;  /* 0x000000000a0a7984 */ /* 0x000e240000000800 */
[----:B------:R-:W-:-:S02]  /*1210*/  ISETP.NE.AND P0, PT, R8, R7, PT ;  /* 0x000000070800720c */ /* 0x000fc40003f05270 */
[----:B0-----:R-:W-:-:S05]  /*1220*/  IADD3 R11, PT, PT, R9, -R10, RZ ;  /* 0x8000000a090b7210 */ /* 0x001fca0007ffe0ff */
[----:B------:R1:W-:Y:S06]  /*1230*/  STS [R12], R11 ;  /* 0x0000000b0c007388 */ /* 0x0003ec0000000800 */
[----:B------:R-:W-:Y:S05]  /*1240*/  @P0 BRA `(.L_x_252) ;  /* 0xfffffffc00d40947 */ /* 0x000fea000383ffff */
.L_x_251:
[----:B------:R-:W-:Y:S05]  /*1250*/  BSYNC.RECONVERGENT B0 ;  /* 0x0000000000007941 */ /* 0x000fea0003800200 */
.L_x_250:
[----:B------:R-:W-:Y:S04]  /*1260*/  BSSY.RECONVERGENT B0, `(.L_x_253) ;  /* 0x0000028000007945 */ /* 0x000fe80003800200 */
[----:B------:R-:W-:Y:S05]  /*1270*/  @!P1 BRA `(.L_x_254) ;  /* 0x0000000000989947 */ /* 0x000fea0003800000 */
[----:B------:R-:W4:Y:S01]  /*1280*/  S2R R8, SR_CgaCtaId ;  /* 0x0000000000087919 */ /* 0x000f220000008800 */
[----:B------:R-:W-:-:S04]  /*1290*/  MOV R9, 0x400 ;  /* 0x0000040000097802 */ /* 0x000fc80000000f00 */
[C---:B--2---:R-:W-:Y:S01]  /*12a0*/  IADD3 R5, PT, PT, R9.reuse, 0x5000, RZ ;  /* 0x0000500009057810 */ /* 0x044fe20007ffe0ff */
[----:B-1----:R-:W-:Y:S01]  /*12b0*/  VIADD R11, R9, 0x3000 ;  /* 0x00003000090b7836 */ /* 0x002fe20000000000 */
[----:B----4-:R-:W-:-:S04]  /*12c0*/  LEA R9, R8, R9, 0x18 ;  /* 0x0000000908097211 */ /* 0x010fc800078ec0ff */
[C---:B------:R-:W-:Y:S02]  /*12d0*/  LEA R11, R8.reuse, R11, 0x18 ;  /* 0x0000000b080b7211 */ /* 0x040fe400078ec0ff */
[----:B------:R-:W-:-:S07]  /*12e0*/  LEA R5, R8, R5, 0x18 ;  /* 0x0000000508057211 */ /* 0x000fce00078ec0ff */
.L_x_255:
[C---:B0-----:R-:W-:Y:S02]  /*12f0*/  IMAD R16, R6.reuse, 0x8, R9 ;  /* 0x0000000806107824 */ /* 0x041fe400078e0209 */
[C---:B------:R-:W-:Y:S02]  /*1300*/  IMAD R18, R6.reuse, 0x4, R11 ;  /* 0x0000000406127824 */ /* 0x040fe400078e020b */
[----:B----4-:R-:W-:Y:S01]  /*1310*/  IMAD R17, R6, 0x4, R5 ;  /* 0x0000000406117824 */ /* 0x010fe200078e0205 */
[----:B------:R0:W-:Y:S01]  /*1320*/  LDS R8, [R16] ;  /* 0x0000000010087984 */ /* 0x0001e20000000800 */
[C---:B------:R-:W-:Y:S02]  /*1330*/  IMAD R10, R3.reuse, 0x8, R16 ;  /* 0x00000008030a7824 */ /* 0x040fe400078e0210 */
[C---:B---3--:R-:W-:Y:S01]  /*1340*/  IMAD R14, R3.reuse, 0x4, R18 ;  /* 0x00000004030e7824 */ /* 0x048fe200078e0212 */
[----:B------:R1:W2:Y:S01]  /*1350*/  LDS R13, [R18] ;  /* 0x00000000120d7984 */ /* 0x0002a20000000800 */
[----:B------:R-:W-:-:S02]  /*1360*/  IMAD R15, R3, 0x4, R17 ;  /* 0x00000004030f7824 */ /* 0x000fc400078e0211 */
[C---:B------:R-:W-:Y:S02]  /*1370*/  IMAD R6, R3.reuse, 0x4, R6 ;  /* 0x0000000403067824 */ /* 0x040fe400078e0206 */
[C---:B0-----:R-:W-:Y:S02]  /*1380*/  IMAD R16, R3.reuse, 0x8, R10 ;  /* 0x0000000803107824 */ /* 0x041fe400078e020a */
[C---:B------:R-:W-:Y:S01]  /*1390*/  IMAD R22, R3.reuse, 0x4, R15 ;  /* 0x0000000403167824 */ /* 0x040fe200078e020f */
[----:B------:R-:W-:Y:S01]  /*13a0*/  ISETP.GE.AND P0, PT, R6, UR6, PT ;  /* 0x0000000606007c0c */ /* 0x000fe2000bf06270 */
[----:B-1----:R-:W-:Y:S01]  /*13b0*/  IMAD R18, R3, 0x4, R14 ;  /* 0x0000000403127824 */ /* 0x002fe200078e020e */
[----:B--2---:R-:W-:-:S05]  /*13c0*/  IADD3 R8, PT, PT, R8, -R13, RZ ;  /* 0x8000000d08087210 */ /* 0x004fca0007ffe0ff */
[----:B------:R0:W-:Y:S04]  /*13d0*/  STS [R17], R8 ;  /* 0x0000000811007388 */ /* 0x0001e80000000800 */
[----:B------:R1:W-:Y:S04]  /*13e0*/  LDS R12, [R10] ;  /* 0x000000000a0c7984 */ /* 0x0003e80000000800 */
[----:B------:R2:W3:Y:S01]  /*13f0*/  LDS R13, [R14] ;  /* 0x000000000e0d7984 */ /* 0x0004e20000000800 */
[C---:B0-----:R-:W-:Y:S02]  /*1400*/  IMAD R8, R3.reuse, 0x8, R16 ;  /* 0x0000000803087824 */ /* 0x041fe400078e0210 */
[----:B-1----:R-:W-:-:S02]  /*1410*/  IMAD R10, R3, 0x4, R18 ;  /* 0x00000004030a7824 */ /* 0x002fc400078e0212 */
[----:B--2---:R-:W-:Y:S01]  /*1420*/  IMAD R14, R3, 0x4, R22 ;  /* 0x00000004030e7824 */ /* 0x004fe200078e0216 */
[----:B---3--:R-:W-:-:S05]  /*1430*/  IADD3 R12, PT, PT, R12, -R13, RZ ;  /* 0x8000000d0c0c7210 */ /* 0x008fca0007ffe0ff */
[----:B------:R-:W-:Y:S04]  /*1440*/  STS [R15], R12 ;  /* 0x0000000c0f007388 */ /* 0x000fe80000000800 */
        /* <DEDUP_REMOVED lines=9> */
.L_x_254:
[----:B------:R-:W-:Y:S05]  /*14e0*/  BSYNC.RECONVERGENT B0 ;  /* 0x0000000000007941 */ /* 0x000fea0003800200 */
.L_x_253:
[----:B------:R-:W5:Y:S01]  /*14f0*/  LDCU UR4, c[0x0][0x384] ;  /* 0x00007080ff0477ac */ /* 0x000f620008000800 */
[----:B------:R-:W-:Y:S01]  /*1500*/  IMAD.MOV.U32 R6, RZ, RZ, R0 ;  /* 0x000000ffff067224 */ /* 0x000fe200078e0000 */
[----:B-----5:R-:W-:Y:S02]  /*1510*/  UIADD3 UR9, UPT, UPT, UR4, -0x1, URZ ;  /* 0xffffffff04097890 */ /* 0x020fe4000fffe0ff */
[----:B------:R-:W-:-:S04]  /*1520*/  UIMAD UR4, UR12, UR4, UR4 ;  /* 0x000000040c0472a4 */ /* 0x000fc8000f8e0204 */
[----:B------:R-:W-:Y:S01]  /*1530*/  IMAD.U32 R8, RZ, RZ, UR9 ;  /* 0x00000009ff087e24 */ /* 0x000fe2000f8e00ff */
[----:B------:R-:W-:Y:S07]  /*1540*/  BAR.SYNC.DEFER_BLOCKING 0x0 ;  /* 0x0000000000007b1d */ /* 0x000fee0000010000 */
.L_x_258:
[----:B0-----:R-:W0:Y:S01]  /*1550*/  LDCU UR6, c[0x0][0x384] ;  /* 0x00007080ff0677ac */ /* 0x001e220008000800 */
[----:B--2---:R-:W-:Y:S01]  /*1560*/  LOP3.LUT R5, RZ, R6, RZ, 0x33, !PT ;  /* 0x00000006ff057212 */ /* 0x004fe200078e33ff */
[C---:B------:R-:W-:Y:S01]  /*1570*/  VIADD R18, R8.reuse, -UR5 ;  /* 0x8000000508127c36 */ /* 0x040fe20008000000 */
[----:B------:R-:W-:Y:S02]  /*1580*/  ISETP.NE.AND P1, PT, R8, UR9, PT ;  /* 0x0000000908007c0c */ /* 0x000fe4000bf25270 */
[----:B01----:R-:W-:-:S04]  /*1590*/  IADD3 R12, PT, PT, R5, UR6, RZ ;  /* 0x00000006050c7c10 */ /* 0x003fc8000fffe0ff */
[----:B------:R-:W-:-:S04]  /*15a0*/  ISETP.GT.AND P0, PT, R8, R12, PT ;  /* 0x0000000c0800720c */ /* 0x000fc80003f04270 */
[----:B------:R-:W-:-:S13]  /*15b0*/  ISETP.LT.OR P0, PT, R12, 0x1, !P0 ;  /* 0x000000010c00780c */ /* 0x000fda0004701670 */
[----:B------:R-:W-:Y:S05]  /*15c0*/  @P0 BRA `(.L_x_256) ;  /* 0x00000000005c0947 */ /* 0x000fea0003800000 */
[----:B------:R-:W0:Y:S01]  /*15d0*/  S2UR UR8, SR_CgaCtaId ;  /* 0x00000000000879c3 */ /* 0x000e220000008800 */
[----:B------:R-:W-:Y:S01]  /*15e0*/  UMOV UR6, 0x400 ;  /* 0x0000040000067882 */ /* 0x000fe20000000000 */
[----:B------:R-:W-:Y:S01]  /*15f0*/  IADD3 R15, PT, PT, -R6, UR4, RZ ;  /* 0x00000004060f7c10 */ /* 0x000fe2000fffe1ff */
[----:B------:R-:W-:Y:S01]  /*1600*/  UIADD3 UR7, UPT, UPT, UR6, 0x5000, URZ ;  /* 0x0000500006077890 */ /* 0x000fe2000fffe0ff */
[----:B------:R-:W-:-:S03]  /*1610*/  IMAD.MOV.U32 R11, RZ, RZ, R8 ;  /* 0x000000ffff0b7224 */ /* 0x000fc600078e0008 */
[----:B0-----:R-:W-:Y:S02]  /*1620*/  ULEA UR7, UR8, UR7, 0x18 ;  /* 0x0000000708077291 */ /* 0x001fe4000f8ec0ff */
[----:B------:R-:W-:-:S04]  /*1630*/  ULEA UR6, UR8, UR6, 0x18 ;  /* 0x0000000608067291 */ /* 0x000fc8000f8ec0ff */
[C---:B---34-:R-:W-:Y:S02]  /*1640*/  LEA R14, R12.reuse, UR7, 0x2 ;  /* 0x000000070c0e7c11 */ /* 0x058fe4000f8e10ff */
[----:B------:R-:W-:Y:S02]  /*1650*/  LEA R16, R12, UR6, 0x3 ;  /* 0x000000060c107c11 */ /* 0x000fe4000f8e18ff */
[----:B------:R-:W-:Y:S01]  /*1660*/  LEA R10, R8, UR7, 0x2 ;  /* 0x00000007080a7c11 */ /* 0x000fe2000f8e10ff */
[----:B------:R0:W1:Y:S06]  /*1670*/  LDS R5, [R14] ;  /* 0x000000000e057984 */ /* 0x00006c0000000800 */
.L_x_257:
[----:B--2---:R2:W1:Y:S01]  /*1680*/  LDS R17, [R10] ;  /* 0x000000000a117984 */ /* 0x0044620000000800 */
[----:B------:R-:W-:-:S04]  /*1690*/  IADD3 R11, PT, PT, R11, -0x1, RZ ;  /* 0xffffffff0b0b7810 */ /* 0x000fc80007ffe0ff */
[----:B------:R-:W-:Y:S01]  /*16a0*/  ISETP.GT.AND P2, PT, R11, R12, PT ;  /* 0x0000000c0b00720c */ /* 0x000fe20003f44270 */
[----:B--2---:R-:W-:Y:S01]  /*16b0*/  VIADD R10, R10, 0xfffffffc ;  /* 0xfffffffc0a0a7836 */ /* 0x004fe20000000000 */
[----:B-1----:R-:W-:-:S13]  /*16c0*/  ISETP.GT.AND P0, PT, R5, R17, PT ;  /* 0x000000110500720c */ /* 0x002fda0003f04270 */
[----:B------:R-:W1:Y:S01]  /*16d0*/  @P0 LDC.64 R8, c[0x0][0x398] ;  /* 0x0000e600ff080b82 */ /* 0x000e620000000a00 */
[----:B------:R-:W-:Y:S01]  /*16e0*/  @P0 IMAD.MOV.U32 R13, RZ, RZ, 0x1 ;  /* 0x00000001ff0d0424 */ /* 0x000fe200078e00ff */
[----:B------:R2:W-:Y:S01]  /*16f0*/  @P0 STS [R14], R17 ;  /* 0x000000110e000388 */ /* 0x0005e20000000800 */
[----:B------:R-:W-:-:S03]  /*1700*/  @P0 IMAD.MOV.U32 R5, RZ, RZ, R17 ;  /* 0x000000ffff050224 */ /* 0x000fc600078e0011 */
[----:B------:R2:W-:Y:S04]  /*1710*/  @P0 STS [R16+0x4], R15 ;  /* 0x0000040f10000388 */ /* 0x0005e80000000800 */
[----:B-1----:R2:W-:Y:S01]  /*1720*/  @P0 STG.E desc[UR10][R8.64], R13 ;  /* 0x0000000d08000986 */ /* 0x0025e2000c10190a */
[----:B------:R-:W-:Y:S05]  /*1730*/  @P2 BRA `(.L_x_257) ;  /* 0xfffffffc00d02947 */ /* 0x000fea000383ffff */
.L_x_256:
[----:B------:R-:W-:Y:S05]  /*1740*/  WARPSYNC.ALL ;  /* 0x0000000000007948 */ /* 0x000fea0003800000 */
[C---:B--2---:R-:W-:Y:S01]  /*1750*/  VIADD R8, R18.reuse, 0x1 ;  /* 0x0000000112087836 */ /* 0x044fe20000000000 */
[----:B------:R-:W-:Y:S01]  /*1760*/  @P1 IADD3 R8, PT, PT, R18, RZ, RZ ;  /* 0x000000ff12081210 */ /* 0x000fe20007ffe0ff */
[----:B------:R-:W1:Y:S01]  /*1770*/  LDC R5, c[0x0][0x384] ;  /* 0x0000e100ff057b82 */ /* 0x000e620000000800 */
[----:B------:R-:W-:-:S07]  /*1780*/  VIADD R6, R6, UR5 ;  /* 0x0000000506067c36 */ /* 0x000fce0008000000 */
[----:B------:R-:W-:Y:S01]  /*1790*/  BAR.SYNC.DEFER_BLOCKING 0x0 ;  /* 0x0000000000007b1d */ /* 0x000fe20000010000 */
[----:B-1----:R-:W-:-:S13]  /*17a0*/  ISETP.GE.AND P0, PT, R6, R5, PT ;  /* 0x000000050600720c */ /* 0x002fda0003f06270 */
[----:B------:R-:W-:Y:S05]  /*17b0*/  @!P0 BRA `(.L_x_258) ;  /* 0xfffffffc00648947 */ /* 0x000fea000383ffff */
[----:B------:R-:W-:Y:S01]  /*17c0*/  ISETP.NE.AND P0, PT, R4, 0x3, PT ;  /* 0x000000030400780c */ /* 0x000fe20003f05270 */
[----:B------:R-:W-:Y:S05]  /*17d0*/  WARPSYNC.ALL ;  /* 0x0000000000007948 */ /* 0x000fea0003800000 */
[----:B------:R-:W-:Y:S01]  /*17e0*/  BAR.SYNC.DEFER_BLOCKING 0x0 ;  /* 0x0000000000007b1d */ /* 0x000fe20000010000 */
[----:B------:R-:W-:-:S05]  /*17f0*/  ISETP.GE.U32.AND P1, PT, R2, 0x3, PT ;  /* 0x000000030200780c */ /* 0x000fca0003f26070 */
[----:B------:R-:W-:Y:S04]  /*1800*/  BSSY.RECONVERGENT B0, `(.L_x_259) ;  /* 0x000001f000007945 */ /* 0x000fe80003800200 */
[----:B------:R-:W-:Y:S05]  /*1810*/  @!P0 BRA `(.L_x_260) ;  /* 0x0000000000748947 */ /* 0x000fea0003800000 */
[----:B------:R-:W3:Y:S01]  /*1820*/  S2R R11, SR_CgaCtaId ;  /* 0x00000000000b7919 */ /* 0x000ee20000008800 */
[----:B------:R-:W1:Y:S01]  /*1830*/  LDC.64 R8, c[0x0][0x388] ;  /* 0x0000e200ff087b82 */ /* 0x000e620000000a00 */
[----:B------:R-:W-:Y:S01]  /*1840*/  MOV R2, 0x400 ;  /* 0x0000040000027802 */ /* 0x000fe20000000f00 */
[----:B------:R-:W-:-:S04]  /*1850*/  IMAD.MOV R10, RZ, RZ, -R7 ;  /* 0x000000ffff0a7224 */ /* 0x000fc800078e0a07 */
[C---:B------:R-:W-:Y:S02]  /*1860*/  VIADD R4, R2.reuse, 0x5000 ;  /* 0x0000500002047836 */ /* 0x040fe40000000000 */
[----:B------:R-:W-:Y:S01]  /*1870*/  VIADD R6, R2, 0x3000 ;  /* 0x0000300002067836 */ /* 0x000fe20000000000 */
[C---:B---3--:R-:W-:Y:S02]  /*1880*/  LEA R13, R11.reuse, R2, 0x18 ;  /* 0x000000020b0d7211 */ /* 0x048fe400078ec0ff */
[C---:B----4-:R-:W-:Y:S01]  /*1890*/  LEA R17, R11.reuse, R4, 0x18 ;  /* 0x000000040b117211 */ /* 0x050fe200078ec0ff */
[C---:B------:R-:W-:Y:S01]  /*18a0*/  IMAD.SHL.U32 R4, R0.reuse, 0x4, RZ ;  /* 0x0000000400047824 */ /* 0x040fe200078e00ff */
[----:B------:R-:W-:Y:S02]  /*18b0*/  LEA R2, R0, R13, 0x3 ;  /* 0x0000000d00027211 */ /* 0x000fe400078e18ff */
[----:B------:R-:W-:Y:S01]  /*18c0*/  LEA R19, R11, R6, 0x18 ;  /* 0x000000060b137211 */ /* 0x000fe200078ec0ff */
[----:B------:R-:W-:-:S02]  /*18d0*/  IMAD R11, R5, UR12, R0 ;  /* 0x0000000c050b7c24 */ /* 0x000fc4000f8e0200 */
[----:B------:R-:W-:Y:S02]  /*18e0*/  IMAD R0, R7, UR5, R0 ;  /* 0x0000000507007c24 */ /* 0x000fe4000f8e0200 */
[----:B------:R-:W-:-:S07]  /*18f0*/  VIADD R2, R2, 0x4 ;  /* 0x0000000402027836 */ /* 0x000fce0000000000 */
.L_x_261:
[----:B------:R-:W-:Y:S01]  /*1900*/  IADD3 R12, PT, PT, R17, R4, RZ ;  /* 0x00000004110c7210 */ /* 0x000fe20007ffe0ff */
[----:B------:R-:W-:Y:S01]  /*1910*/  IMAD.IADD R13, R19, 0x1, R4 ;  /* 0x00000001130d7824 */ /* 0x000fe200078e0204 */
[----:B------:R-:W-:Y:S01]  /*1920*/  LDS R15, [R2] ;  /* 0x00000000020f7984 */ /* 0x000fe20000000800 */
[C---:B-1----:R-:W-:Y:S01]  /*1930*/  IMAD.WIDE R6, R11.reuse, 0x8, R8 ;  /* 0x000000080b067825 */ /* 0x042fe200078e0208 */
[----:B------:R-:W-:Y:S02]  /*1940*/  IADD3 R11, PT, PT, R11, UR5, RZ ;  /* 0x000000050b0b7c10 */ /* 0x000fe4000fffe0ff */
[----:B------:R-:W-:Y:S01]  /*1950*/  LDS R12, [R12] ;  /* 0x000000000c0c7984 */ /* 0x000fe20000000800 */
[----:B------:R-:W-:Y:S02]  /*1960*/  VIADD R10, R10, 0x1 ;  /* 0x000000010a0a7836 */ /* 0x000fe40000000000 */
[----:B------:R-:W-:Y:S01]  /*1970*/  IMAD R4, R3, 0x4, R4 ;  /* 0x0000000403047824 */ /* 0x000fe200078e0204 */
[----:B------:R-:W0:Y:S02]  /*1980*/  LDS R13, [R13] ;  /* 0x000000000d0d7984 */ /* 0x000e240000000800 */
[----:B------:R-:W-:Y:S01]  /*1990*/  ISETP.NE.AND P0, PT, R10, RZ, PT ;  /* 0x000000ff0a00720c */ /* 0x000fe20003f05270 */
[----:B0-----:R-:W-:-:S05]  /*19a0*/  IMAD.IADD R14, R12, 0x1, R13 ;  /* 0x000000010c0e7824 */ /* 0x001fca00078e020d */
[----:B------:R-:W-:Y:S04]  /*19b0*/  STG.E.64 desc[UR10][R6.64], R14 ;  /* 0x0000000e06007986 */ /* 0x000fe8000c101b0a */
[----:B------:R0:W-:Y:S02]  /*19c0*/  STS [R2+-0x4], R14 ;  /* 0xfffffc0e02007388 */ /* 0x0001e40000000800 */
[----:B0-----:R-:W-:Y:S01]  /*19d0*/  IMAD R2, R3, 0x8, R2 ;  /* 0x0000000803027824 */ /* 0x001fe200078e0202 */
[----:B------:R-:W-:Y:S06]  /*19e0*/  @P0 BRA `(.L_x_261) ;  /* 0xfffffffc00c40947 */ /* 0x000fec000383ffff */
.L_x_260:
[----:B------:R-:W-:Y:S05]  /*19f0*/  BSYNC.RECONVERGENT B0 ;  /* 0x0000000000007941 */ /* 0x000fea0003800200 */
.L_x_259:
[----:B------:R-:W-:Y:S05]  /*1a00*/  @!P1 EXIT ;  /* 0x000000000000994d */ /* 0x000fea0003800000 */
[----:B------:R-:W1:Y:S01]  /*1a10*/  S2UR UR6, SR_CgaCtaId ;  /* 0x00000000000679c3 */ /* 0x000e620000008800 */
[----:B------:R-:W-:Y:S01]  /*1a20*/  UMOV UR4, 0x400 ;  /* 0x0000040000047882 */ /* 0x000fe20000000000 */
[----:B------:R-:W-:Y:S02]  /*1a30*/  USHF.L.U32 UR8, UR5, 0x3, URZ ;  /* 0x0000000305087899 */ /* 0x000fe400080006ff */
[----:B------:R-:W-:Y:S02]  /*1a40*/  UIADD3 UR5, UPT, UPT, UR4, 0x5000, URZ ;  /* 0x0000500004057890 */ /* 0x000fe4000fffe0ff */
[----:B------:R-:W-:Y:S02]  /*1a50*/  UIADD3 UR7, UPT, UPT, UR4, 0x3000, URZ ;  /* 0x0000300004077890 */ /* 0x000fe4000fffe0ff */
[----:B------:R-:W2:Y:S01]  /*1a60*/  LDC.64 R6, c[0x0][0x388] ;  /* 0x0000e200ff067b82 */ /* 0x000ea20000000a00 */
[----:B-1----:R-:W-:Y:S02]  /*1a70*/  ULEA UR4, UR6, UR4, 0x18 ;  /* 0x0000000406047291 */ /* 0x002fe4000f8ec0ff */
[----:B------:R-:W-:-:S02]  /*1a80*/  ULEA UR5, UR6, UR5, 0x18 ;  /* 0x0000000506057291 */ /* 0x000fc4000f8ec0ff */
[----:B------:R-:W-:-:S12]  /*1a90*/  ULEA UR7, UR6, UR7, 0x18 ;  /* 0x0000000706077291 */ /* 0x000fd8000f8ec0ff */
.L_x_262:
[C---:B------:R-:W-:Y:S01]  /*1aa0*/  LEA R2, R0.reuse, UR5, 0x2 ;  /* 0x0000000500027c11 */ /* 0x040fe2000f8e10ff */
[----:B----4-:R-:W-:Y:S01]  /*1ab0*/  IMAD R17, R5, UR12, R0 ;  /* 0x0000000c05117c24 */ /* 0x010fe2000f8e0200 */
[C---:B------:R-:W-:Y:S02]  /*1ac0*/  LEA R4, R0.reuse, UR7, 0x2 ;  /* 0x0000000700047c11 */ /* 0x040fe4000f8e10ff */
[----:B-1----:R-:W-:Y:S01]  /*1ad0*/  LEA R21, R0, UR4, 0x3 ;  /* 0x0000000400157c11 */ /* 0x002fe2000f8e18ff */
[----:B------:R1:W-:Y:S01]  /*1ae0*/  LDS R8, [R2] ;  /* 0x0000000002087984 */ /* 0x0003e20000000800 */
[C---:B0--3--:R-:W-:Y:S01]  /*1af0*/  LEA R14, R3.reuse, R2, 0x2 ;  /* 0x00000002030e7211 */ /* 0x049fe200078e10ff */
[----:B------:R-:W-:Y:S02]  /*1b00*/  IMAD R16, R3, 0x4, R4 ;  /* 0x0000000403107824 */ /* 0x000fe400078e0204 */
[----:B------:R0:W3:Y:S01]  /*1b10*/  LDS R9, [R4] ;  /* 0x0000000004097984 */ /* 0x0000e20000000800 */
[----:B------:R-:W-:-:S02]  /*1b20*/  VIADD R25, R21, UR8 ;  /* 0x0000000815197c36 */ /* 0x000fc40008000000 */
[C---:B------:R-:W-:Y:S01]  /*1b30*/  IMAD R18, R3.reuse, 0x4, R14 ;  /* 0x0000000403127824 */ /* 0x040fe200078e020e */
[----:B-1----:R-:W-:Y:S01]  /*1b40*/  LEA R2, R3, R16, 0x2 ;  /* 0x0000001003027211 */ /* 0x002fe200078e10ff */
[----:B------:R-:W-:Y:S02]  /*1b50*/  VIADD R27, R25, UR8 ;  /* 0x00000008191b7c36 */ /* 0x000fe40008000000 */
[C---:B------:R-:W-:Y:S02]  /*1b60*/  IMAD R0, R3.reuse, 0x4, R0 ;  /* 0x0000000403007824 */ /* 0x040fe400078e0200 */
[----:B0-----:R-:W-:Y:S02]  /*1b70*/  IMAD R4, R3, 0x4, R18 ;  /* 0x0000000403047824 */ /* 0x001fe400078e0212 */
[----:B---3--:R-:W-:-:S05]  /*1b80*/  IMAD.IADD R8, R8, 0x1, R9 ;  /* 0x0000000108087824 */ /* 0x008fca00078e0209 */
[----:B------:R-:W-:Y:S04]  /*1b90*/  STS [R21], R8 ;  /* 0x0000000815007388 */ /* 0x000fe80000000800 */
[----:B------:R0:W-:Y:S04]  /*1ba0*/  LDS R10, [R14] ;  /* 0x000000000e0a7984 */ /* 0x0001e80000000800 */
[----:B------:R2:W1:Y:S01]  /*1bb0*/  LDS R9, [R16] ;  /* 0x0000000010097984 */ /* 0x0004620000000800 */
[----:B0-----:R-:W-:Y:S01]  /*1bc0*/  LEA R14, R3, R2, 0x2 ;  /* 0x00000002030e7211 */ /* 0x001fe200078e10ff */
[----:B--2---:R-:W-:-:S04]  /*1bd0*/  IMAD.WIDE R16, R17, 0x8, R6 ;  /* 0x0000000811107825 */ /* 0x004fc800078e0206 */
[----:B-1----:R-:W-:Y:S02]  /*1be0*/  IMAD.IADD R10, R10, 0x1, R9 ;  /* 0x000000010a0a7824 */ /* 0x002fe400078e0209 */
[----:B------:R-:W0:Y:S04]  /*1bf0*/  LDS R9, [R21+0x4] ;  /* 0x0000040015097984 */ /* 0x000e280000000800 */
[----:B------:R-:W-:Y:S04]  /*1c00*/  STS [R21+UR8], R10 ;  /* 0x0000000a15007988 */ /* 0x000fe80008000808 */
[----:B------:R1:W-:Y:S04]  /*1c10*/  LDS R12, [R18] ;  /* 0x00000000120c7984 */ /* 0x0003e80000000800 */
[----:B------:R-:W2:Y:S04]  /*1c20*/  LDS R11, [R2] ;  /* 0x00000000020b7984 */ /* 0x000ea80000000800 */
[----:B------:R-:W-:Y:S01]  /*1c30*/  LDS R13, [R25+UR8+0x4] ;  /* 0x00000408190d7984 */ /* 0x000fe20008000800 */
[----:B-1----:R-:W-:-:S05]  /*1c40*/  IADD3 R18, P0, PT, R16, UR8, RZ ;  /* 0x0000000810127c10 */ /* 0x002fca000ff1e0ff */
[----:B------:R-:W-:Y:S01]  /*1c50*/  IMAD.X R19, RZ, RZ, R17, P0 ;  /* 0x000000ffff137224 */ /* 0x000fe200000e0611 */
[----:B------:R-:W-:Y:S01]  /*1c60*/  IADD3 R20, P0, PT, R18, UR8, RZ ;  /* 0x0000000812147c10 */ /* 0x000fe2000ff1e0ff */
[----:B0-----:R-:W-:Y:S01]  /*1c70*/  STG.E.64 desc[UR10][R16.64], R8 ;  /* 0x0000000810007986 */ /* 0x001fe2000c101b0a */
[----:B--2---:R-:W-:-:S03]  /*1c80*/  IMAD.IADD R12, R12, 0x1, R11 ;  /* 0x000000010c0c7824 */ /* 0x004fc600078e020b */
[----:B------:R0:W1:Y:S04]  /*1c90*/  LDS R11, [R21+UR8+0x4] ;  /* 0x00000408150b7984 */ /* 0x0000680008000800 */
[----:B------:R-:W-:Y:S04]  /*1ca0*/  STS [R25+UR8], R12 ;  /* 0x0000000c19007988 */ /* 0x000fe80008000808 */
[----:B------:R-:W-:Y:S01]  /*1cb0*/  LDS R4, [R4] ;  /* 0x0000000004047984 */ /* 0x000fe20000000800 */
[----:B0-----:R-:W-:Y:S01]  /*1cc0*/  IMAD.X R21, RZ, RZ, R19, P0 ;  /* 0x000000ffff157224 */ /* 0x001fe200000e0613 */
[----:B------:R-:W-:-:S02]  /*1cd0*/  IADD3 R22, P0, PT, R20, UR8, RZ ;  /* 0x0000000814167c10 */ /* 0x000fc4000ff1e0ff */
[----:B------:R-:W0:Y:S04]  /*1ce0*/  LDS R23, [R14] ;  /* 0x000000000e177984 */ /* 0x000e280000000800 */
[----:B------:R-:W2:Y:S04]  /*1cf0*/  LDS R15, [R27+UR8+0x4] ;  /* 0x000004081b0f7984 */ /* 0x000ea80008000800 */
[----:B-1----:R1:W-:Y:S04]  /*1d00*/  STG.E.64 desc[UR10][R18.64], R10 ;  /* 0x0000000a12007986 */ /* 0x0023e8000c101b0a */
[----:B------:R1:W-:Y:S01]  /*1d10*/  STG.E.64 desc[UR10][R20.64], R12 ;  /* 0x0000000c14007986 */ /* 0x0003e2000c101b0a */
[----:B0-----:R-:W-:Y:S01]  /*1d20*/  IADD3 R14, PT, PT, R4, R23, RZ ;  /* 0x00000017040e7210 */ /* 0x001fe20007ffe0ff */
[----:B------:R-:W-:Y:S01]  /*1d30*/  IMAD.X R23, RZ, RZ, R21, P0 ;  /* 0x000000ffff177224 */ /* 0x000fe200000e0615 */
[----:B------:R-:W-:-:S03]  /*1d40*/  ISETP.GE.AND P0, PT, R0, R5, PT ;  /* 0x000000050000720c */ /* 0x000fc60003f06270 */
[----:B------:R1:W-:Y:S04]  /*1d50*/  STS [R27+UR8], R14 ;  /* 0x0000000e1b007988 */ /* 0x0003e80008000808 */
[----:B--2---:R1:W-:Y:S06]  /*1d60*/  STG.E.64 desc[UR10][R22.64], R14 ;  /* 0x0000000e16007986 */ /* 0x0043ec000c101b0a */
[----:B------:R-:W-:Y:S05]  /*1d70*/  @!P0 BRA `(.L_x_262) ;  /* 0xfffffffc00488947 */ /* 0x000fea000383ffff */
[----:B------:R-:W-:Y:S05]  /*1d80*/  EXIT ;  /* 0x000000000000794d */ /* 0x000fea0003800000 */
.L_x_263:
        /* <DEDUP_REMOVED lines=15> */
.L_x_346:


//--------------------- .text._Z16horizontalSweep1iiP4int2PiS1_ --------------------------
	.section	.text._Z16horizontalSweep1iiP4int2PiS1_,"ax",@progbits
	.align	128
        .global         _Z16horizontalSweep1iiP4int2PiS1_
        .type           _Z16horizontalSweep1iiP4int2PiS1_,@function
        .size           _Z16horizontalSweep1iiP4int2PiS1_,(.L_x_347 - _Z16horizontalSweep1iiP4int2PiS1_)
        .other          _Z16horizontalSweep1iiP4int2PiS1_,@"STO_CUDA_ENTRY STV_DEFAULT"
_Z16horizontalSweep1iiP4int2PiS1_:
.text._Z16horizontalSweep1iiP4int2PiS1_:
        /* <DEDUP_REMOVED lines=10> */
[----:B------:R-:W1:Y:S01]  /*00a0*/  LDCU.64 UR10, c[0x0][0x358] ;  /* 0x00006b00ff0a77ac */ /* 0x000e620008000a00 */
[----:B------:R-:W-:Y:S01]  /*00b0*/  BSSY.RECONVERGENT B0, `(.L_x_264) ;  /* 0x0000042000007945 */ /* 0x000fe20003800200 */
[----:B------:R-:W-:Y:S02]  /*00c0*/  IMAD.MOV.U32 R24, RZ, RZ, R0 ;  /* 0x000000ffff187224 */ /* 0x000fe400078e0000 */
[CC--:B------:R-:W-:Y:S02]  /*00d0*/  ISETP.GE.U32.AND P0, PT, R2.reuse, R9.reuse, PT ;  /* 0x000000090200720c */ /* 0x0c0fe40003f06070 */
[----:B------:R-:W-:Y:S02]  /*00e0*/  VIMNMX.U32 R3, PT, PT, R2, R9, !PT ;  /* 0x0000000902037248 */ /* 0x000fe40007fe0000 */
[----:B------:R-:W-:-:S02]  /*00f0*/  SEL R6, RZ, 0x1, P0 ;  /* 0x00000001ff067807 */ /* 0x000fc40000000000 */
[C---:B------:R-:W-:Y:S02]  /*0100*/  ISETP.GE.U32.AND P0, PT, R2.reuse, 0x400, PT ;  /* 0x000004000200780c */ /* 0x040fe40003f06070 */
[----:B------:R-:W-:Y:S01]  /*0110*/  VIMNMX.U32 R8, PT, PT, R2, 0x400, !PT ;  /* 0x0000040002087848 */ /* 0x000fe20007fe0000 */
[----:B0-----:R-:W0:Y:S02]  /*0120*/  MUFU.RCP R7, R7 ;  /* 0x0000000700077308 */ /* 0x001e240000001000 */
[----:B0-----:R-:W-:-:S06]  /*0130*/  VIADD R4, R7, 0xffffffe ;  /* 0x0ffffffe07047836 */ /* 0x001fcc0000000000 */
[----:B------:R0:W2:Y:S02]  /*0140*/  F2I.FTZ.U32.TRUNC.NTZ R5, R4 ;  /* 0x0000000400057305 */ /* 0x0000a4000021f000 */
[----:B0-----:R-:W-:Y:S02]  /*0150*/  IMAD.MOV.U32 R4, RZ, RZ, RZ ;  /* 0x000000ffff047224 */ /* 0x001fe400078e00ff */
[----:B--2---:R-:W-:-:S04]  /*0160*/  IMAD.MOV R11, RZ, RZ, -R5 ;  /* 0x000000ffff0b7224 */ /* 0x004fc800078e0a05 */
[----:B------:R-:W-:-:S04]  /*0170*/  IMAD R11, R11, UR4, RZ ;  /* 0x000000040b0b7c24 */ /* 0x000fc8000f8e02ff */
[----:B------:R-:W-:Y:S01]  /*0180*/  IMAD.HI.U32 R5, R5, R11, R4 ;  /* 0x0000000b05057227 */ /* 0x000fe200078e0004 */
[----:B------:R-:W-:Y:S02]  /*0190*/  IADD3 R4, PT, PT, R3, -R2, -R6 ;  /* 0x8000000203047210 */ /* 0x000fe40007ffe806 */
[----:B------:R-:W-:-:S03]  /*01a0*/  SEL R3, RZ, 0x1, P0 ;  /* 0x00000001ff037807 */ /* 0x000fc60000000000 */
[----:B------:R-:W-:Y:S01]  /*01b0*/  IMAD.HI.U32 R7, R5, R4, RZ ;  /* 0x0000000405077227 */ /* 0x000fe200078e00ff */
[----:B------:R-:W-:-:S03]  /*01c0*/  IADD3 R8, PT, PT, R8, -R2, -R3 ;  /* 0x8000000208087210 */ /* 0x000fc60007ffe803 */
[----:B------:R-:W-:Y:S02]  /*01d0*/  IMAD.MOV R11, RZ, RZ, -R7 ;  /* 0x000000ffff0b7224 */ /* 0x000fe400078e0a07 */
[----:B------:R-:W-:-:S04]  /*01e0*/  IMAD.HI.U32 R5, R5, R8, RZ ;  /* 0x0000000805057227 */ /* 0x000fc800078e00ff */
[----:B------:R-:W-:Y:S01]  /*01f0*/  IMAD R4, R11, UR4, R4 ;  /* 0x000000040b047c24 */ /* 0x000fe2000f8e0204 */
[----:B------:R-:W-:-:S04]  /*0200*/  IADD3 R11, PT, PT, -R5, RZ, RZ ;  /* 0x000000ff050b7210 */ /* 0x000fc80007ffe1ff */
[----:B------:R-:W-:Y:S01]  /*0210*/  ISETP.GE.U32.AND P0, PT, R4, UR4, PT ;  /* 0x0000000404007c0c */ /* 0x000fe2000bf06070 */
[----:B------:R-:W-:Y:S01]  /*0220*/  IMAD R10, R11, UR4, R8 ;  /* 0x000000040b0a7c24 */ /* 0x000fe2000f8e0208 */
[----:B------:R-:W-:-:S04]  /*0230*/  LOP3.LUT R8, RZ, UR4, RZ, 0x33, !PT ;  /* 0x00000004ff087c12 */ /* 0x000fc8000f8e33ff */
[----:B------:R-:W-:-:S07]  /*0240*/  ISETP.GE.U32.AND P2, PT, R10, UR4, PT ;  /* 0x000000040a007c0c */ /* 0x000fce000bf46070 */
[----:B------:R-:W-:Y:S02]  /*0250*/  @P0 VIADD R4, R4, -UR4 ;  /* 0x8000000404040c36 */ /* 0x000fe40008000000 */
[----:B------:R-:W-:Y:S01]  /*0260*/  @P0 VIADD R7, R7, 0x1 ;  /* 0x0000000107070836 */ /* 0x000fe20000000000 */
[----:B------:R-:W-:Y:S02]  /*0270*/  ISETP.NE.U32.AND P0, PT, RZ, UR4, PT ;  /* 0x00000004ff007c0c */ /* 0x000fe4000bf05070 */
[----:B------:R-:W-:Y:S01]  /*0280*/  ISETP.GE.U32.AND P1, PT, R4, UR4, PT ;  /* 0x0000000404007c0c */ /* 0x000fe2000bf26070 */
[----:B------:R-:W-:Y:S01]  /*0290*/  @P2 VIADD R10, R10, -UR4 ;  /* 0x800000040a0a2c36 */ /* 0x000fe20008000000 */
[----:B------:R-:W-:-:S11]  /*02a0*/  @P2 IADD3 R5, PT, PT, R5, 0x1, RZ ;  /* 0x0000000105052810 */ /* 0x000fd60007ffe0ff */
[----:B------:R-:W-:Y:S01]  /*02b0*/  @P1 VIADD R7, R7, 0x1 ;  /* 0x0000000107071836 */ /* 0x000fe20000000000 */
[----:B------:R-:W-:-:S04]  /*02c0*/  ISETP.GE.U32.AND P1, PT, R10, UR4, PT ;  /* 0x000000040a007c0c */ /* 0x000fc8000bf26070 */
[----:B------:R-:W-:-:S05]  /*02d0*/  SEL R7, R8, R7, !P0 ;  /* 0x0000000708077207 */ /* 0x000fca0004000000 */
[----:B------:R-:W-:-:S04]  /*02e0*/  IMAD.IADD R4, R6, 0x1, R7 ;  /* 0x0000000106047824 */ /* 0x000fc800078e0207 */
[----:B------:R-:W-:Y:S01]  /*02f0*/  @P1 VIADD R5, R5, 0x1 ;  /* 0x0000000105051836 */ /* 0x000fe20000000000 */
[C---:B------:R-:W-:Y:S01]  /*0300*/  LOP3.LUT R6, R4.reuse, 0x3, RZ, 0xc0, !PT ;  /* 0x0000000304067812 */ /* 0x040fe200078ec0ff */
[C---:B------:R-:W-:Y:S01]  /*0310*/  VIADD R7, R4.reuse, 0x1 ;  /* 0x0000000104077836 */ /* 0x040fe20000000000 */
[----:B------:R-:W-:Y:S02]  /*0320*/  ISETP.GE.U32.AND P2, PT, R4, 0x3, PT ;  /* 0x000000030400780c */ /* 0x000fe40003f46070 */
[----:B------:R-:W-:Y:S02]  /*0330*/  ISETP.NE.AND P1, PT, R6, 0x3, PT ;  /* 0x000000030600780c */ /* 0x000fe40003f25270 */
[----:B------:R-:W-:Y:S02]  /*0340*/  SEL R6, R8, R5, !P0 ;  /* 0x0000000508067207 */ /* 0x000fe40004000000 */
[----:B------:R-:W-:-:S09]  /*0350*/  LOP3.LUT R7, R7, 0x3, RZ, 0xc0, !PT ;  /* 0x0000000307077812 */ /* 0x000fd200078ec0ff */
[----:B-1----:R-:W-:Y:S05]  /*0360*/  @!P1 BRA `(.L_x_265) ;  /* 0x0000000000589947 */ /* 0x002fea0003800000 */
[----:B------:R-:W0:Y:S01]  /*0370*/  S2R R19, SR_CgaCtaId ;  /* 0x0000000000137919 */ /* 0x000e220000008800 */
[----:B------:R-:W1:Y:S01]  /*0380*/  LDC.64 R10, c[0x0][0x388] ;  /* 0x0000e200ff0a7b82 */ /* 0x000e620000000a00 */
[----:B------:R-:W-:Y:S02]  /*0390*/  MOV R5, 0x400 ;  /* 0x0000040000057802 */ /* 0x000fe40000000f00 */
[----:B------:R-:W-:-:S03]  /*03a0*/  MOV R24, R0 ;  /* 0x0000000000187202 */ /* 0x000fc60000000f00 */
[----:B------:R-:W-:Y:S02]  /*03b0*/  VIADD R8, R5, 0x2000 ;  /* 0x0000200005087836 */ /* 0x000fe40000000000 */
[----:B------:R-:W2:Y:S01]  /*03c0*/  LDC.64 R12, c[0x0][0x390] ;  /* 0x0000e400ff0c7b82 */ /* 0x000ea20000000a00 */
[C---:B0-----:R-:W-:Y:S02]  /*03d0*/  LEA R5, R19.reuse, R5, 0x18 ;  /* 0x0000000513057211 */ /* 0x041fe400078ec0ff */
[----:B------:R-:W-:Y:S01]  /*03e0*/  LEA R19, R19, R8, 0x18 ;  /* 0x0000000813137211 */ /* 0x000fe200078ec0ff */
[----:B------:R-:W-:-:S07]  /*03f0*/  IMAD.MOV.U32 R8, RZ, RZ, RZ ;  /* 0x000000ffff087224 */ /* 0x000fce00078e00ff */
.L_x_266:
[----:B------:R-:W-:-:S04]  /*0400*/  IMAD R15, R9, UR9, R24 ;  /* 0x00000009090f7c24 */ /* 0x000fc8000f8e0218 */
[----:B01----:R-:W-:-:S04]  /*0410*/  IMAD.WIDE R16, R15, 0x8, R10 ;  /* 0x000000080f107825 */ /* 0x003fc800078e020a */
[----:B--2---:R-:W-:Y:S02]  /*0420*/  IMAD.WIDE R14, R15, 0x4, R12 ;  /* 0x000000040f0e7825 */ /* 0x004fe400078e020c */
[----:B------:R-:W2:Y:S04]  /*0430*/  LDG.E.64 R16, desc[UR10][R16.64] ;  /* 0x0000000a10107981 */ /* 0x000ea8000c1e1b00 */
[----:B------:R-:W3:Y:S01]  /*0440*/  LDG.E R14, desc[UR10][R14.64] ;  /* 0x0000000a0e0e7981 */ /* 0x000ee2000c1e1900 */
[C---:B------:R-:W-:Y:S02]  /*0450*/  IMAD R18, R24.reuse, 0x8, R5 ;  /* 0x0000000818127824 */ /* 0x040fe400078e0205 */
[----:B------:R-:W-:Y:S02]  /*0460*/  IMAD R21, R24, 0x4, R19 ;  /* 0x0000000418157824 */ /* 0x000fe400078e0213 */
[----:B------:R-:W-:-:S02]  /*0470*/  VIADD R8, R8, 0x1 ;  /* 0x0000000108087836 */ /* 0x000fc40000000000 */
[----:B------:R-:W-:-:S03]  /*0480*/  VIADD R24, R24, UR4 ;  /* 0x0000000418187c36 */ /* 0x000fc60008000000 */
[----:B------:R-:W-:Y:S01]  /*0490*/  ISETP.NE.AND P0, PT, R8, R7, PT ;  /* 0x000000070800720c */ /* 0x000fe20003f05270 */
[----:B--2---:R0:W-:Y:S04]  /*04a0*/  STS.64 [R18], R16 ;  /* 0x0000001012007388 */ /* 0x0041e80000000a00 */
[----:B---3--:R0:W-:Y:S08]  /*04b0*/  STS [R21], R14 ;  /* 0x0000000e15007388 */ /* 0x0081f00000000800 */
[----:B------:R-:W-:Y:S05]  /*04c0*/  @P0 BRA `(.L_x_266) ;  /* 0xfffffffc00cc0947 */ /* 0x000fea000383ffff */
.L_x_265:
[----:B------:R-:W-:Y:S05]  /*04d0*/  BSYNC.RECONVERGENT B0 ;  /* 0x0000000000007941 */ /* 0x000fea0003800200 */
.L_x_264:
        /* <DEDUP_REMOVED lines=12> */
.L_x_269:
[----:B-1----:R-:W-:-:S04]  /*05a0*/  IMAD R19, R9, UR9, R24 ;  /* 0x0000000909137c24 */ /* 0x002fc8000f8e0218 */
[----:B--2---:R-:W-:-:S03]  /*05b0*/  IMAD.WIDE R28, R19, 0x8, R12 ;  /* 0x00000008131c7825 */ /* 0x004fc600078e020c */
[----:B------:R-:W-:Y:S02]  /*05c0*/  IADD3 R16, P0, PT, R28, R21, RZ ;  /* 0x000000151c107210 */ /* 0x000fe40007f1e0ff */
[----:B------:R0:W2:Y:S01]  /*05d0*/  LDG.E.64 R14, desc[UR10][R28.64] ;  /* 0x0000000a1c0e7981 */ /* 0x0000a2000c1e1b00 */
[----:B---3--:R-:W-:-:S04]  /*05e0*/  IMAD.WIDE R18, R19, 0x4, R10 ;  /* 0x0000000413127825 */ /* 0x008fc800078e020a */
[----:B------:R-:W-:Y:S02]  /*05f0*/  IMAD.X R17, RZ, RZ, R29, P0 ;  /* 0x000000ffff117224 */ /* 0x000fe400000e061d */
[----:B------:R-:W3:Y:S04]  /*0600*/  LDG.E R29, desc[UR10][R18.64] ;  /* 0x0000000a121d7981 */ /* 0x000ee8000c1e1900 */
[----:B------:R-:W4:Y:S01]  /*0610*/  LDG.E.64 R22, desc[UR10][R16.64] ;  /* 0x0000000a10167981 */ /* 0x000f22000c1e1b00 */
[C---:B------:R-:W-:Y:S02]  /*0620*/  IMAD R27, R24.reuse, 0x8, R8 ;  /* 0x00000008181b7824 */ /* 0x040fe400078e0208 */
[----:B------:R-:W-:-:S03]  /*0630*/  IMAD R26, R24, 0x4, R20 ;  /* 0x00000004181a7824 */ /* 0x000fc600078e0214 */
[----:B0-----:R-:W-:Y:S01]  /*0640*/  IADD3 R28, PT, PT, R27, R21, RZ ;  /* 0x000000151b1c7210 */ /* 0x001fe20007ffe0ff */
[----:B--2---:R0:W-:Y:S04]  /*0650*/  STS.64 [R27], R14 ;  /* 0x0000000e1b007388 */ /* 0x0041e80000000a00 */
[----:B---3--:R-:W-:Y:S01]  /*0660*/  STS [R26], R29 ;  /* 0x0000001d1a007388 */ /* 0x008fe20000000800 */
[----:B0-----:R-:W-:-:S03]  /*0670*/  IADD3 R14, P0, PT, R18, R5, RZ ;  /* 0x00000005120e7210 */ /* 0x001fc60007f1e0ff */
[----:B----4-:R0:W-:Y:S01]  /*0680*/  STS.64 [R28], R22 ;  /* 0x000000161c007388 */ /* 0x0101e20000000a00 */
[----:B------:R-:W-:Y:S01]  /*0690*/  IADD3 R18, P1, PT, R5, R14, RZ ;  /* 0x0000000e05127210 */ /* 0x000fe20007f3e0ff */
[----:B------:R-:W-:-:S04]  /*06a0*/  IMAD.X R15, RZ, RZ, R19, P0 ;  /* 0x000000ffff0f7224 */ /* 0x000fc800000e0613 */
[----:B------:R-:W-:Y:S01]  /*06b0*/  IMAD.X R19, RZ, RZ, R15, P1 ;  /* 0x000000ffff137224 */ /* 0x000fe200008e060f */
[----:B------:R1:W2:Y:S01]  /*06c0*/  LDG.E R25, desc[UR10][R14.64] ;  /* 0x0000000a0e197981 */ /* 0x0002a2000c1e1900 */
[----:B0-----:R-:W-:-:S03]  /*06d0*/  IADD3 R22, P0, PT, R21, R16, RZ ;  /* 0x0000001015167210 */ /* 0x001fc60007f1e0ff */
[----:B------:R-:W3:Y:S02]  /*06e0*/  LDG.E R27, desc[UR10][R18.64] ;  /* 0x0000000a121b7981 */ /* 0x000ee4000c1e1900 */
[----:B------:R-:W-:Y:S01]  /*06f0*/  IMAD.X R23, RZ, RZ, R17, P0 ;  /* 0x000000ffff177224 */ /* 0x000fe200000e0611 */
[----:B------:R-:W-:Y:S02]  /*0700*/  IADD3 R16, P0, PT, R21, R22, RZ ;  /* 0x0000001615107210 */ /* 0x000fe40007f1e0ff */
[----:B-1----:R-:W-:-:S03]  /*0710*/  IADD3 R14, P1, PT, R5, R18, RZ ;  /* 0x00000012050e7210 */ /* 0x002fc60007f3e0ff */
[----:B------:R-:W-:Y:S02]  /*0720*/  IMAD.X R17, RZ, RZ, R23, P0 ;  /* 0x000000ffff117224 */ /* 0x000fe400000e0617 */
[----:B------:R-:W-:Y:S02]  /*0730*/  IMAD.X R15, RZ, RZ, R19, P1 ;  /* 0x000000ffff0f7224 */ /* 0x000fe400008e0613 */
[----:B------:R-:W4:Y:S04]  /*0740*/  LDG.E.64 R18, desc[UR10][R22.64] ;  /* 0x0000000a16127981 */ /* 0x000f28000c1e1b00 */
[----:B------:R-:W5:Y:S04]  /*0750*/  LDG.E.64 R16, desc[UR10][R16.64] ;  /* 0x0000000a10107981 */ /* 0x000f68000c1e1b00 */
[----:B------:R0:W5:Y:S01]  /*0760*/  LDG.E R29, desc[UR10][R14.64] ;  /* 0x0000000a0e1d7981 */ /* 0x000162000c1e1900 */
[----:B------:R-:W-:Y:S01]  /*0770*/  IMAD.IADD R26, R26, 0x1, R5 ;  /* 0x000000011a1a7824 */ /* 0x000fe200078e0205 */
[----:B------:R-:W-:-:S03]  /*0780*/  IADD3 R28, PT, PT, R21, R28, RZ ;  /* 0x0000001c151c7210 */ /* 0x000fc60007ffe0ff */
[----:B0-----:R-:W-:Y:S02]  /*0790*/  IMAD.IADD R14, R5, 0x1, R26 ;  /* 0x00000001050e7824 */ /* 0x001fe400078e021a */
[----:B------:R-:W-:Y:S02]  /*07a0*/  IMAD.IADD R15, R21, 0x1, R28 ;  /* 0x00000001150f7824 */ /* 0x000fe400078e021c */
[C---:B------:R-:W-:Y:S02]  /*07b0*/  IMAD.IADD R22, R5.reuse, 0x1, R14 ;  /* 0x0000000105167824 */ /* 0x040fe400078e020e */
[----:B------:R-:W-:-:S05]  /*07c0*/  IMAD.IADD R24, R5, 0x1, R24 ;  /* 0x0000000105187824 */ /* 0x000fca00078e0218 */
[----:B------:R-:W-:Y:S01]  /*07d0*/  ISETP.GE.AND P0, PT, R24, R9, PT ;  /* 0x000000091800720c */ /* 0x000fe20003f06270 */
[----:B--2---:R1:W-:Y:S04]  /*07e0*/  STS [R26], R25 ;  /* 0x000000191a007388 */ /* 0x0043e80000000800 */
[----:B----4-:R1:W-:Y:S04]  /*07f0*/  STS.64 [R28], R18 ;  /* 0x000000121c007388 */ /* 0x0103e80000000a00 */
[----:B---3--:R1:W-:Y:S04]  /*0800*/  STS [R14], R27 ;  /* 0x0000001b0e007388 */ /* 0x0083e80000000800 */
[----:B-----5:R1:W-:Y:S04]  /*0810*/  STS.64 [R15], R16 ;  /* 0x000000100f007388 */ /* 0x0203e80000000a00 */
[----:B------:R1:W-:Y:S01]  /*0820*/  STS [R22], R29 ;  /* 0x0000001d16007388 */ /* 0x0003e20000000800 */
[----:B------:R-:W-:Y:S05]  /*0830*/  @!P0 BRA `(.L_x_269) ;  /* 0xfffffffc00588947 */ /* 0x000fea000383ffff */
.L_x_268:
[----:B------:R-:W-:Y:S05]  /*0840*/  BSYNC.RECONVERGENT B0 ;  /* 0x0000000000007941 */ /* 0x000fea0003800200 */
.L_x_267:
[----:B------:R-:W-:Y:S01]  /*0850*/  IMAD.IADD R8, R3, 0x1, R6 ;  /* 0x0000000103087824 */ /* 0x000fe200078e0206 */
[----:B------:R-:W-:Y:S01]  /*0860*/  BAR.SYNC.DEFER_BLOCKING 0x0 ;  /* 0x0000000000007b1d */ /* 0x000fe20000010000 */
[----:B------:R-:W-:-:S03]  /*0870*/  MOV R6, R0 ;  /* 0x0000000000067202 */ /* 0x000fc60000000f00 */
[----:B------:R-:W-:Y:S02]  /*0880*/  LOP3.LUT R3, R8, 0x3, RZ, 0xc0, !PT ;  /* 0x0000000308037812 */ /* 0x000fe400078ec0ff */
[----:B------:R-:W-:Y:S02]  /*0890*/  BSSY.RECONVERGENT B0, `(.L_x_270) ;  /* 0x0000020000007945 */ /* 0x000fe40003800200 */
[----:B------:R-:W-:-:S13]  /*08a0*/  ISETP.NE.AND P0, PT, R3, 0x3, PT ;  /* 0x000000030300780c */ /* 0x000fda0003f05270 */
[----:B------:R-:W-:Y:S05]  /*08b0*/  @!P0 BRA `(.L_x_271) ;  /* 0x0000000000748947 */ /* 0x000fea0003800000 */
[----:B------:R-:W2:Y:S01]  /*08c0*/  LDC R9, c[0x0][0x384] ;  /* 0x0000e100ff097b82 */ /* 0x000ea20000000800 */
[----:B------:R-:W-:Y:S02]  /*08d0*/  VIADD R3, R8, 0x1 ;  /* 0x0000000108037836 */ /* 0x000fe40000000000 */
[----:B------:R-:W-:Y:S02]  /*08e0*/  IMAD.MOV.U32 R5, RZ, RZ, RZ ;  /* 0x000000ffff057224 */ /* 0x000fe400078e00ff */
[----:B------:R-:W-:Y:S01]  /*08f0*/  IMAD.MOV.U32 R6, RZ, RZ, R0 ;  /* 0x000000ffff067224 */ /* 0x000fe200078e0000 */
[----:B------:R-:W-:-:S07]  /*0900*/  LOP3.LUT R10, R3, 0x3, RZ, 0xc0, !PT ;  /* 0x00000003030a7812 */ /* 0x000fce00078ec0ff */
.L_x_274:
[----:B--2---:R-:W-:Y:S01]  /*0910*/  ISETP.GE.AND P0, PT, R6, R9, PT ;  /* 0x000000090600720c */ /* 0x004fe20003f06270 */
[----:B------:R-:W-:Y:S01]  /*0920*/  BSSY.RECONVERGENT B1, `(.L_x_272) ;  /* 0x0000014000017945 */ /* 0x000fe20003800200 */
[----:B------:R-:W-:-:S04]  /*0930*/  IADD3 R5, PT, PT, R5, 0x1, RZ ;  /* 0x0000000105057810 */ /* 0x000fc80007ffe0ff */
        /* <DEDUP_REMOVED lines=9> */
[----:B------:R-:W-:Y:S02]  /*09d0*/  UMOV UR5, 0x400 ;  /* 0x0000040000057882 */ /* 0x000fe40000000000 */
[----:B------:R-:W-:Y:S02]  /*09e0*/  UIADD3 UR6, UPT, UPT, UR5, 0x2000, URZ ;  /* 0x0000200005067890 */ /* 0x000fe4000fffe0ff */
[----:B------:R-:W-:Y:S02]  /*09f0*/  UIADD3 UR5, UPT, UPT, UR5, 0x3000, URZ ;  /* 0x0000300005057890 */ /* 0x000fe4000fffe0ff */
[----:B---3--:R-:W-:Y:S02]  /*0a00*/  ULEA UR6, UR7, UR6, 0x18 ;  /* 0x0000000607067291 */ /* 0x008fe4000f8ec0ff */
[----:B------:R-:W-:-:S04]  /*0a10*/  ULEA UR5, UR7, UR5, 0x18 ;  /* 0x0000000507057291 */ /* 0x000fc8000f8ec0ff */
[C---:B--2---:R-:W-:Y:S02]  /*0a20*/  LEA R3, R6.reuse, UR6, 0x2 ;  /* 0x0000000606037c11 */ /* 0x044fe4000f8e10ff */
[----:B------:R-:W-:-:S04]  /*0a30*/  LEA R12, R6, UR5, 0x2 ;  /* 0x00000005060c7c11 */ /* 0x000fc8000f8e10ff */
[----:B------:R-:W2:Y:S04]  /*0a40*/  LDS R3, [R3] ;  /* 0x0000000003037984 */ /* 0x000ea80000000800 */
[----:B--2---:R3:W-:Y:S02]  /*0a50*/  STS [R12], R3 ;  /* 0x000000030c007388 */ /* 0x0047e40000000800 */
.L_x_273:
[----:B------:R-:W-:Y:S05]  /*0a60*/  BSYNC.RECONVERGENT B1 ;  /* 0x0000000000017941 */ /* 0x000fea0003800200 */
.L_x_272:
[----:B------:R-:W-:Y:S01]  /*0a70*/  VIADD R6, R6, UR4 ;  /* 0x0000000406067c36 */ /* 0x000fe20008000000 */
[----:B------:R-:W-:Y:S06]  /*0a80*/  @P1 BRA `(.L_x_274) ;  /* 0xfffffffc00a01947 */ /* 0x000fec000383ffff */
.L_x_271:
[----:B------:R-:W-:Y:S05]  /*0a90*/  BSYNC.RECONVERGENT B0 ;  /* 0x0000000000007941 */ /* 0x000fea0003800200 */
.L_x_270:
        /* <DEDUP_REMOVED lines=11> */
[----:B-1----:R-:W-:-:S07]  /*0b50*/  LEA R15, R8, R3, 0x18 ;  /* 0x00000003080f7211 */ /* 0x002fce00078ec0ff */
.L_x_277:
[C---:B0-----:R-:W-:Y:S01]  /*0b60*/  ISETP.GE.AND P0, PT, R6.reuse, R9, PT ;  /* 0x000000090600720c */ /* 0x041fe20003f06270 */
[C---:B------:R-:W-:Y:S01]  /*0b70*/  IMAD R3, R6.reuse, 0x4, R15 ;  /* 0x0000000406037824 */ /* 0x040fe200078e020f */
[----:B------:R-:W-:-:S04]  /*0b80*/  IADD3 R12, PT, PT, R6, UR4, RZ ;  /* 0x00000004060c7c10 */ /* 0x000fc8000fffe0ff */
[C---:B------:R-:W-:Y:S01]  /*0b90*/  ISETP.GE.AND P1, PT, R12.reuse, R9, PT ;  /* 0x000000090c00720c */ /* 0x040fe20003f26270 */
[----:B------:R-:W-:-:S06]  /*0ba0*/  VIADD R14, R12, UR4 ;  /* 0x000000040c0e7c36 */ /* 0x000fcc0008000000 */
[----:B------:R-:W-:Y:S01]  /*0bb0*/  @!P0 IMAD R5, R6, 0x4, R13 ;  /* 0x0000000406058824 */ /* 0x000fe200078e020d */
[----:B------:R-:W-:Y:S01]  /*0bc0*/  @P0 STS [R3], RZ ;  /* 0x000000ff03000388 */ /* 0x000fe20000000800 */
[----:B------:R-:W-:-:S03]  /*0bd0*/  IMAD R6, R12, 0x4, R15 ;  /* 0x000000040c067824 */ /* 0x000fc600078e020f */
[----:B------:R-:W0:Y:S01]  /*0be0*/  @!P0 LDS R8, [R5] ;  /* 0x0000000005088984 */ /* 0x000e220000000800 */
[----:B------:R-:W-:Y:S02]  /*0bf0*/  @!P1 IMAD R10, R12, 0x4, R13 ;  /* 0x000000040c0a9824 */ /* 0x000fe400078e020d */
[C---:B------:R-:W-:Y:S01]  /*0c00*/  IMAD R12, R14.reuse, 0x4, R15 ;  /* 0x000000040e0c7824 */ /* 0x040fe200078e020f */
[----:B0-----:R0:W-:Y:S01]  /*0c10*/  @!P0 STS [R3], R8 ;  /* 0x0000000803008388 */ /* 0x0011e20000000800 */
[----:B------:R-:W-:-:S03]  /*0c20*/  ISETP.GE.AND P0, PT, R14, R9, PT ;  /* 0x000000090e00720c */ /* 0x000fc60003f06270 */
[----:B------:R-:W-:Y:S04]  /*0c30*/  @P1 STS [R6], RZ ;  /* 0x000000ff06001388 */ /* 0x000fe80000000800 */
[----:B------:R-:W1:Y:S06]  /*0c40*/  @!P1 LDS R11, [R10] ;  /* 0x000000000a0b9984 */ /* 0x000e6c0000000800 */
[C---:B------:R-:W-:Y:S01]  /*0c50*/  @!P0 LEA R5, R14.reuse, R13, 0x2 ;  /* 0x0000000d0e058211 */ /* 0x040fe200078e10ff */
[----:B------:R-:W-:-:S04]  /*0c60*/  VIADD R14, R14, UR4 ;  /* 0x000000040e0e7c36 */ /* 0x000fc80008000000 */
[C---:B0-----:R-:W-:Y:S01]  /*0c70*/  IMAD R3, R14.reuse, 0x4, R15 ;  /* 0x000000040e037824 */ /* 0x041fe200078e020f */
[----:B-1----:R0:W-:Y:S01]  /*0c80*/  @!P1 STS [R6], R11 ;  /* 0x0000000b06009388 */ /* 0x0021e20000000800 */
[----:B------:R-:W-:-:S03]  /*0c90*/  ISETP.GE.AND P1, PT, R14, R9, PT ;  /* 0x000000090e00720c */ /* 0x000fc60003f26270 */
[----:B------:R-:W-:Y:S04]  /*0ca0*/  @P0 STS [R12], RZ ;  /* 0x000000ff0c000388 */ /* 0x000fe80000000800 */
[----:B------:R-:W1:Y:S01]  /*0cb0*/  @!P0 LDS R5, [R5] ;  /* 0x0000000005058984 */ /* 0x000e620000000800 */
[----:B0-----:R-:W-:-:S05]  /*0cc0*/  VIADD R6, R14, UR4 ;  /* 0x000000040e067c36 */ /* 0x001fca0008000000 */
[----:B------:R-:W-:Y:S01]  /*0cd0*/  @!P1 IMAD R8, R14, 0x4, R13 ;  /* 0x000000040e089824 */ /* 0x000fe200078e020d */
[----:B-1----:R-:W-:Y:S01]  /*0ce0*/  @!P0 STS [R12], R5 ;  /* 0x000000050c008388 */ /* 0x002fe20000000800 */
[----:B------:R-:W-:-:S03]  /*0cf0*/  ISETP.GE.U32.AND P0, PT, R6, 0x400, PT ;  /* 0x000004000600780c */ /* 0x000fc60003f06070 */
[----:B------:R-:W-:Y:S04]  /*0d00*/  @P1 STS [R3], RZ ;  /* 0x000000ff03001388 */ /* 0x000fe80000000800 */
[----:B------:R-:W0:Y:S04]  /*0d10*/  @!P1 LDS R8, [R8] ;  /* 0x0000000008089984 */ /* 0x000e280000000800 */
[----:B0-----:R0:W-:Y:S02]  /*0d20*/  @!P1 STS [R3], R8 ;  /* 0x0000000803009388 */ /* 0x0011e40000000800 */
[----:B------:R-:W-:Y:S05]  /*0d30*/  @!P0 BRA `(.L_x_277) ;  /* 0xfffffffc00888947 */ /* 0x000fea000383ffff */
.L_x_276:
[----:B----4-:R-:W-:Y:S05]  /*0d40*/  BSYNC.RECONVERGENT B0 ;  /* 0x0000000000007941 */ /* 0x010fea0003800200 */
.L_x_275:
[C---:B------:R-:W-:Y:S01]  /*0d50*/  ISETP.GT.U32.AND P3, PT, R0.reuse, 0x1ff, PT ;  /* 0x000001ff0000780c */ /* 0x040fe20003f64070 */
[----:B------:R-:W-:Y:S01]  /*0d60*/  UIADD3 UR5, UPT, UPT, UR7, 0x3000, URZ ;  /* 0x0000300007057890 */ /* 0x000fe2000fffe0ff */
[C---:B0-23--:R-:W-:Y:S01]  /*0d70*/  LEA R3, R0.reuse, 0x1, 0x1 ;  /* 0x0000000100037811 */ /* 0x04dfe200078e08ff */
[----:B------:R-:W-:Y:S01]  /*0d80*/  BAR.SYNC.DEFER_BLOCKING 0x0 ;  /* 0x0000000000007b1d */ /* 0x000fe20000010000 */
[C---:B------:R-:W-:Y:S01]  /*0d90*/  ISETP.GT.U32.AND P5, PT, R0.reuse, 0xff, PT ;  /* 0x000000ff0000780c */ /* 0x040fe20003fa4070 */
[----:B------:R-:W-:Y:S01]  /*0da0*/  ULEA UR5, UR6, UR5, 0x18 ;  /* 0x0000000506057291 */ /* 0x000fe2000f8ec0ff */
[C---:B------:R-:W-:Y:S02]  /*0db0*/  ISETP.GT.U32.AND P4, PT, R0.reuse, 0x7f, PT ;  /* 0x0000007f0000780c */ /* 0x040fe40003f84070 */
[----:B-1----:R-:W-:Y:S01]  /*0dc0*/  P2R R15, PR, RZ, 0x8 ;  /* 0x00000008ff0f7803 */ /* 0x002fe20000000000 */
[----:B------:R-:W-:Y:S01]  /*0dd0*/  BSSY.RECONVERGENT B0, `(.L_x_278) ;  /* 0x000000e000007945 */ /* 0x000fe20003800200 */
[----:B------:R-:W-:-:S02]  /*0de0*/  ISETP.GT.U32.AND P0, PT, R0, 0x3f, PT ;  /* 0x0000003f0000780c */ /* 0x000fc40003f04070 */
[C---:B------:R-:W-:Y:S02]  /*0df0*/  LEA R6, R3.reuse, UR5, 0x3 ;  /* 0x0000000503067c11 */ /* 0x040fe4000f8e18ff */
[----:B------:R-:W-:Y:S02]  /*0e00*/  P2R R14, PR, RZ, 0x20 ;  /* 0x00000020ff0e7803 */ /* 0x000fe40000000000 */
[----:B------:R-:W-:Y:S02]  /*0e10*/  P2R R13, PR, RZ, 0x10 ;  /* 0x00000010ff0d7803 */ /* 0x000fe40000000000 */
[C---:B------:R-:W-:Y:S02]  /*0e20*/  ISETP.GT.U32.AND P1, PT, R0.reuse, 0x1f, PT ;  /* 0x0000001f0000780c */ /* 0x040fe40003f24070 */
[----:B------:R-:W-:Y:S02]  /*0e30*/  ISETP.GT.U32.AND P2, PT, R0, 0xf, PT ;  /* 0x0000000f0000780c */ /* 0x000fe40003f44070 */
[----:B------:R-:W-:-:S02]  /*0e40*/  LEA R12, R3, R6, 0x3 ;  /* 0x00000006030c7211 */ /* 0x000fc400078e18ff */
[----:B------:R-:W-:Y:S01]  /*0e50*/  LEA R8, R0, UR5, 0x3 ;  /* 0x0000000500087c11 */ /* 0x000fe2000f8e18ff */
[----:B------:R-:W-:Y:S08]  /*0e60*/  @P3 BRA `(.L_x_279) ;  /* 0x0000000000103947 */ /* 0x000ff00003800000 */
[----:B------:R-:W0:Y:S02]  /*0e70*/  LDS.64 R10, [R8] ;  /* 0x00000000080a7984 */ /* 0x000e240000000a00 */
[----:B0-----:R-:W-:-:S13]  /*0e80*/  ISETP.NE.AND P3, PT, R10, 0x7fffffff, PT ;  /* 0x7fffffff0a00780c */ /* 0x001fda0003f65270 */
[----:B------:R-:W-:-:S05]  /*0e90*/  @P3 IMAD.IADD R5, R10, 0x1, R11 ;  /* 0x000000010a053824 */ /* 0x000fca00078e020b */
[----:B------:R0:W-:Y:S02]  /*0ea0*/  @P3 STS [R8+0x4], R5 ;  /* 0x0000040508003388 */ /* 0x0001e40000000800 */
.L_x_279:
[----:B------:R-:W-:Y:S05]  /*0eb0*/  BSYNC.RECONVERGENT B0 ;  /* 0x0000000000007941 */ /* 0x000fea0003800200 */
.L_x_278:
[----:B------:R-:W-:Y:S06]  /*0ec0*/  BAR.SYNC.DEFER_BLOCKING 0x0 ;  /* 0x0000000000007b1d */ /* 0x000fec0000010000 */
[----:B------:R-:W-:Y:S04]  /*0ed0*/  BSSY.RECONVERGENT B0, `(.L_x_280) ;  /* 0x0000007000007945 */ /* 0x000fe80003800200 */
[----:B------:R-:W-:Y:S05]  /*0ee0*/  @P5 BRA `(.L_x_281) ;  /* 0x0000000000145947 */ /* 0x000fea0003800000 */
[----:B------:R-:W1:Y:S02]  /*0ef0*/  LDS R10, [R6+-0x4] ;  /* 0xfffffc00060a7984 */ /* 0x000e640000000800 */
[----:B-1----:R-:W-:-:S13]  /*0f00*/  ISETP.NE.AND P3, PT, R10, 0x7fffffff, PT ;  /* 0x7fffffff0a00780c */ /* 0x002fda0003f65270 */
[----:B0-----:R-:W0:Y:S02]  /*0f10*/  @P3 LDS R5, [R6+0x4] ;  /* 0x0000040006053984 */ /* 0x001e240000000800 */
[----:B0-----:R-:W-:-:S05]  /*0f20*/  @P3 IMAD.IADD R5, R10, 0x1, R5 ;  /* 0x000000010a053824 */ /* 0x001fca00078e0205 */
[----:B------:R1:W-:Y:S02]  /*0f30*/  @P3 STS [R6+0x4], R5 ;  /* 0x0000040506003388 */ /* 0x0003e40000000800 */
.L_x_281:
[----:B------:R-:W-:Y:S05]  /*0f40*/  BSYNC.RECONVERGENT B0 ;  /* 0x0000000000007941 */ /* 0x000fea0003800200 */
.L_x_280:
[----:B------:R-:W-:Y:S06]  /*0f50*/  BAR.SYNC.DEFER_BLOCKING 0x0 ;  /* 0x0000000000007b1d */ /* 0x000fec0000010000 */
[----:B------:R-:W-:Y:S04]  /*0f60*/  BSSY.RECONVERGENT B0, `(.L_x_282) ;  /* 0x0000007000007945 */ /* 0x000fe80003800200 */
[----:B------:R-:W-:Y:S05]  /*0f70*/  @P4 BRA `(.L_x_283) ;  /* 0x0000000000144947 */ /* 0x000fea0003800000 */
[----:B------:R-:W2:Y:S02]  /*0f80*/  LDS R10, [R12+-0x4] ;  /* 0xfffffc000c0a7984 */ /* 0x000ea40000000800 */
[----:B--2---:R-:W-:-:S13]  /*0f90*/  ISETP.NE.AND P3, PT, R10, 0x7fffffff, PT ;  /* 0x7fffffff0a00780c */ /* 0x004fda0003f65270 */
[----:B01----:R-:W0:Y:S02]  /*0fa0*/  @P3 LDS R5, [R12+0xc] ;  /* 0x00000c000c053984 */ /* 0x003e240000000800 */
[----:B0-----:R-:W-:-:S05]  /*0fb0*/  @P3 IMAD.IADD R5, R10, 0x1, R5 ;  /* 0x000000010a053824 */ /* 0x001fca00078e0205 */
[----:B------:R2:W-:Y:S02]  /*0fc0*/  @P3 STS [R12+0xc], R5 ;  /* 0x00000c050c003388 */ /* 0x0005e40000000800 */
.L_x_283:
[----:B------:R-:W-:Y:S05]  /*0fd0*/  BSYNC.RECONVERGENT B0 ;  /* 0x0000000000007941 */ /* 0x000fea0003800200 */
.L_x_282:
[----:B------:R-:W-:Y:S01]  /*0fe0*/  BAR.SYNC.DEFER_BLOCKING 0x0 ;  /* 0x0000000000007b1d */ /* 0x000fe20000010000 */
[----:B------:R-:W-:-:S05]  /*0ff0*/  IMAD R10, R3, 0x18, R6 ;  /* 0x00000018030a7824 */ /* 0x000fca00078e0206 */
[----:B------:R-:W-:Y:S04]  /*1000*/  BSSY.RECONVERGENT B0, `(.L_x_284) ;  /* 0x0000007000007945 */ /* 0x000fe80003800200 */
[----:B------:R-:W-:Y:S05]  /*1010*/  @P0 BRA `(.L_x_285) ;  /* 0x0000000000140947 */ /* 0x000fea0003800000 */
[----:B--2---:R-:W2:Y:S02]  /*1020*/  LDS R12, [R10+-0x4] ;  /* 0xfffffc000a0c7984 */ /* 0x004ea40000000800 */
[----:B--2---:R-:W-:-:S13]  /*1030*/  ISETP.NE.AND P3, PT, R12, 0x7fffffff, PT ;  /* 0x7fffffff0c00780c */ /* 0x004fda0003f65270 */
[----:B01----:R-:W0:Y:S02]  /*1040*/  @P3 LDS R5, [R10+0x1c] ;  /* 0x00001c000a053984 */ /* 0x003e240000000800 */
[----:B0-----:R-:W-:-:S05]  /*1050*/  @P3 IMAD.IADD R5, R12, 0x1, R5 ;  /* 0x000000010c053824 */ /* 0x001fca00078e0205 */
[----:B------:R3:W-:Y:S02]  /*1060*/  @P3 STS [R10+0x1c], R5 ;  /* 0x00001c050a003388 */ /* 0x0007e40000000800 */
.L_x_285:
[----:B------:R-:W-:Y:S05]  /*1070*/  BSYNC.RECONVERGENT B0 ;  /* 0x0000000000007941 */ /* 0x000fea0003800200 */
.L_x_284:
[----:B------:R-:W-:Y:S01]  /*1080*/  BAR.SYNC.DEFER_BLOCKING 0x0 ;  /* 0x0000000000007b1d */ /* 0x000fe20000010000 */
[C-C-:B---3--:R-:W-:Y:S02]  /*1090*/  IMAD R10, R3.reuse, 0x38, R6.reuse ;  /* 0x00000038030a7824 */ /* 0x148fe400078e0206 */
[----:B------:R-:W-:-:S03]  /*10a0*/  IMAD R16, R3, 0x78, R6 ;  /* 0x0000007803107824 */ /* 0x000fc600078e0206 */
[----:B------:R-:W-:Y:S04]  /*10b0*/  BSSY.RECONVERGENT B0, `(.L_x_286) ;  /* 0x0000007000007945 */ /* 0x000fe80003800200 */
[----:B------:R-:W-:Y:S05]  /*10c0*/  @P1 BRA `(.L_x_287) ;  /* 0x0000000000141947 */ /* 0x000fea0003800000 */
[----:B--2---:R-:W2:Y:S02]  /*10d0*/  LDS R12, [R10+-0x4] ;  /* 0xfffffc000a0c7984 */ /* 0x004ea40000000800 */
[----:B--2---:R-:W-:-:S13]  /*10e0*/  ISETP.NE.AND P3, PT, R12, 0x7fffffff, PT ;  /* 0x7fffffff0c00780c */ /* 0x004fda0003f65270 */
[----:B01----:R-:W0:Y:S02]  /*10f0*/  @P3 LDS R5, [R10+0x3c] ;  /* 0x00003c000a053984 */ /* 0x003e240000000800 */
[----:B0-----:R-:W-:-:S05]  /*1100*/  @P3 IADD3 R5, PT, PT, R12, R5, RZ ;  /* 0x000000050c053210 */ /* 0x001fca0007ffe0ff */
[----:B------:R3:W-:Y:S02]  /*1110*/  @P3 STS [R10+0x3c], R5 ;  /* 0x00003c050a003388 */ /* 0x0007e40000000800 */
.L_x_287:
[----:B------:R-:W-:Y:S05]  /*1120*/  BSYNC.RECONVERGENT B0 ;  /* 0x0000000000007941 */ /* 0x000fea0003800200 */
.L_x_286:
[----:B------:R-:W-:Y:S06]  /*1130*/  BAR.SYNC.DEFER_BLOCKING 0x0 ;  /* 0x0000000000007b1d */ /* 0x000fec0000010000 */
[----:B------:R-:W-:Y:S04]  /*1140*/  BSSY.RECONVERGENT B0, `(.L_x_288) ;  /* 0x0000007000007945 */ /* 0x000fe80003800200 */
[----:B------:R-:W-:Y:S05]  /*1150*/  @P2 BRA `(.L_x_289) ;  /* 0x0000000000142947 */ /* 0x000fea0003800000 */
[----:B---3--:R-:W3:Y:S02]  /*1160*/  LDS R10, [R16+-0x4] ;  /* 0xfffffc00100a7984 */ /* 0x008ee40000000800 */
[----:B---3--:R-:W-:-:S13]  /*1170*/  ISETP.NE.AND P3, PT, R10, 0x7fffffff, PT ;  /* 0x7fffffff0a00780c */ /* 0x008fda0003f65270 */
[----:B012---:R-:W0:Y:S02]  /*1180*/  @P3 LDS R5, [R16+0x7c] ;  /* 0x00007c0010053984 */ /* 0x007e240000000800 */
[----:B0-----:R-:W-:-:S05]  /*1190*/  @P3 IMAD.IADD R5, R10, 0x1, R5 ;  /* 0x000000010a053824 */ /* 0x001fca00078e0205 */
[----:B------:R4:W-:Y:S02]  /*11a0*/  @P3 STS [R16+0x7c], R5 ;  /* 0x00007c0510003388 */ /* 0x0009e40000000800 */
.L_x_289:
[----:B------:R-:W-:Y:S05]  /*11b0*/  BSYNC.RECONVERGENT B0 ;  /* 0x0000000000007941 */ /* 0x000fea0003800200 */
.L_x_288:
[----:B------:R-:W-:Y:S01]  /*11c0*/  BAR.SYNC.DEFER_BLOCKING 0x0 ;  /* 0x0000000000007b1d */ /* 0x000fe20000010000 */
[----:B------:R-:W-:Y:S01]  /*11d0*/  ISETP.GT.U32.AND P3, PT, R0, 0x7, PT ;  /* 0x000000070000780c */ /* 0x000fe20003f64070 */
[----:B------:R-:W-:Y:S01]  /*11e0*/  ULEA UR8, UR6, UR7, 0x18 ;  /* 0x0000000706087291 */ /* 0x000fe2000f8ec0ff */
[C-C-:B01234-:R-:W-:Y:S02]  /*11f0*/  IMAD R5, R3.reuse, 0xf8, R6.reuse ;  /* 0x000000f803057824 */ /* 0x15ffe400078e0206 */
        /* <DEDUP_REMOVED lines=9> */
.L_x_291:
[----:B------:R-:W-:Y:S05]  /*1290*/  BSYNC.RECONVERGENT B0 ;  /* 0x0000000000007941 */ /* 0x000fea0003800200 */
.L_x_290:
[----:B------:R-:W-:Y:S01]  /*12a0*/  BAR.SYNC.DEFER_BLOCKING 0x0 ;  /* 0x0000000000007b1d */ /* 0x000fe20000010000 */
[----:B------:R-:W-:-:S05]  /*12b0*/  ISETP.GT.U32.AND P4, PT, R0, 0x3, PT ;  /* 0x000000030000780c */ /* 0x000fca0003f84070 */
[----:B------:R-:W-:Y:S08]  /*12c0*/  BSSY.RECONVERGENT B0, `(.L_x_292) ;  /* 0x0000007000007945 */ /* 0x000ff00003800200 */
[----:B------:R-:W-:Y:S05]  /*12d0*/  @P4 BRA `(.L_x_293) ;  /* 0x0000000000144947 */ /* 0x000fea0003800000 */
[----:B------:R-:W1:Y:S02]  /*12e0*/  LDS R17, [R10+-0x4] ;  /* 0xfffffc000a117984 */ /* 0x000e640000000800 */
[----:B-1----:R-:W-:-:S13]  /*12f0*/  ISETP.NE.AND P5, PT, R17, 0x7fffffff, PT ;  /* 0x7fffffff1100780c */ /* 0x002fda0003fa5270 */
[----:B0-----:R-:W0:Y:S02]  /*1300*/  @P5 LDS R12, [R10+0x1fc] ;  /* 0x0001fc000a0c5984 */ /* 0x001e240000000800 */
[----:B0-----:R-:W-:-:S05]  /*1310*/  @P5 IMAD.IADD R17, R17, 0x1, R12 ;  /* 0x0000000111115824 */ /* 0x001fca00078e020c */
[----:B------:R1:W-:Y:S02]  /*1320*/  @P5 STS [R10+0x1fc], R17 ;  /* 0x0001fc110a005388 */ /* 0x0003e40000000800 */
.L_x_293:
[----:B------:R-:W-:Y:S05]  /*1330*/  BSYNC.RECONVERGENT B0 ;  /* 0x0000000000007941 */ /* 0x000fea0003800200 */
.L_x_292:
[----:B------:R-:W-:Y:S01]  /*1340*/  BAR.SYNC.DEFER_BLOCKING 0x0 ;  /* 0x0000000000007b1d */ /* 0x000fe20000010000 */
[----:B------:R-:W-:-:S05]  /*1350*/  ISETP.GT.U32.AND P5, PT, R0, 0x1, PT ;  /* 0x000000010000780c */ /* 0x000fca0003fa4070 */
[----:B------:R-:W-:Y:S08]  /*1360*/  BSSY.RECONVERGENT B0, `(.L_x_294) ;  /* 0x0000007000007945 */ /* 0x000ff00003800200 */
[----:B------:R-:W-:Y:S05]  /*1370*/  @P5 BRA `(.L_x_295) ;  /* 0x0000000000145947 */ /* 0x000fea0003800000 */
[----:B-1----:R-:W1:Y:S02]  /*1380*/  LDS R17, [R11+-0x4] ;  /* 0xfffffc000b117984 */ /* 0x002e640000000800 */
[----:B-1----:R-:W-:-:S13]  /*1390*/  ISETP.NE.AND P6, PT, R17, 0x7fffffff, PT ;  /* 0x7fffffff1100780c */ /* 0x002fda0003fc5270 */
[----:B0-----:R-:W0:Y:S02]  /*13a0*/  @P6 LDS R12, [R11+0x3fc] ;  /* 0x0003fc000b0c6984 */ /* 0x001e240000000800 */
[----:B0-----:R-:W-:-:S05]  /*13b0*/  @P6 IMAD.IADD R12, R17, 0x1, R12 ;  /* 0x00000001110c6824 */ /* 0x001fca00078e020c */
[----:B------:R2:W-:Y:S02]  /*13c0*/  @P6 STS [R11+0x3fc], R12 ;  /* 0x0003fc0c0b006388 */ /* 0x0005e40000000800 */
.L_x_295:
[----:B------:R-:W-:Y:S05]  /*13d0*/  BSYNC.RECONVERGENT B0 ;  /* 0x0000000000007941 */ /* 0x000fea0003800200 */
.L_x_294:
[----:B------:R-:W-:Y:S06]  /*13e0*/  BAR.SYNC.DEFER_BLOCKING 0x0 ;  /* 0x0000000000007b1d */ /* 0x000fec0000010000 */
[----:B------:R-:W-:Y:S01]  /*13f0*/  BSSY.RECONVERGENT B0, `(.L_x_296) ;  /* 0x0000012000007945 */ /* 0x000fe20003800200 */
[----:B0-2---:R-:W0:Y:S02]  /*1400*/  LDS R12, [UR8+0x37fc] ;  /* 0x0037fc08ff0c7984 */ /* 0x005e240008000800 */
[----:B0-----:R-:W-:-:S04]  /*1410*/  ISETP.NE.AND P6, PT, R12, 0x7fffffff, PT ;  /* 0x7fffffff0c00780c */ /* 0x001fc80003fc5270 */
[----:B------:R-:W-:-:S13]  /*1420*/  ISETP.NE.OR P6, PT, R0, RZ, !P6 ;  /* 0x000000ff0000720c */ /* 0x000fda00077c5670 */
[----:B-1----:R-:W0:Y:S02]  /*1430*/  @!P6 LDS R17, [UR8+0x3ffc] ;  /* 0x003ffc08ff11e984 */ /* 0x002e240008000800 */
[----:B0-----:R-:W-:-:S05]  /*1440*/  @!P6 IADD3 R17, PT, PT, R12, R17, RZ ;  /* 0x000000110c11e210 */ /* 0x001fca0007ffe0ff */
        /* <DEDUP_REMOVED lines=12> */
.L_x_297:
[----:B------:R-:W-:Y:S05]  /*1510*/  BSYNC.RECONVERGENT B0 ;  /* 0x0000000000007941 */ /* 0x000fea0003800200 */
.L_x_296:
        /* <DEDUP_REMOVED lines=9> */
.L_x_299:
[----:B------:R-:W-:Y:S05]  /*15b0*/  BSYNC.RECONVERGENT B0 ;  /* 0x0000000000007941 */ /* 0x000fea0003800200 */
.L_x_298:
[----:B------:R-:W-:Y:S06]  /*15c0*/  BAR.SYNC.DEFER_BLOCKING 0x0 ;  /* 0x0000000000007b1d */ /* 0x000fec0000010000 */
[----:B------:R-:W-:Y:S04]  /*15d0*/  BSSY.RECONVERGENT B0, `(.L_x_300) ;  /* 0x0000008000007945 */ /* 0x000fe80003800200 */
[----:B------:R-:W-:Y:S05]  /*15e0*/  @P4 BRA `(.L_x_301) ;  /* 0x0000000000184947 */ /* 0x000fea0003800000 */
[----:B-1----:R-:W1:Y:S04]  /*15f0*/  LDS R11, [R10+-0x4] ;  /* 0xfffffc000a0b7984 */ /* 0x002e680000000800 */
[----:B0-----:R-:W0:Y:S01]  /*1600*/  LDS R12, [R10+0x1fc] ;  /* 0x0001fc000a0c7984 */ /* 0x001e220000000800 */
[----:B-1----:R-:W-:-:S03]  /*1610*/  ISETP.NE.AND P4, PT, R11, 0x7fffffff, PT ;  /* 0x7fffffff0b00780c */ /* 0x002fc60003f85270 */
[----:B0-----:R2:W-:Y:S10]  /*1620*/  STS [R10+-0x4], R12 ;  /* 0xfffffc0c0a007388 */ /* 0x0015f40000000800 */
[----:B------:R-:W-:-:S05]  /*1630*/  @P4 IMAD.IADD R11, R11, 0x1, R12 ;  /* 0x000000010b0b4824 */ /* 0x000fca00078e020c */
[----:B------:R2:W-:Y:S02]  /*1640*/  @P4 STS [R10+0x1fc], R11 ;  /* 0x0001fc0b0a004388 */ /* 0x0005e40000000800 */
.L_x_301:
[----:B------:R-:W-:Y:S05]  /*1650*/  BSYNC.RECONVERGENT B0 ;  /* 0x0000000000007941 */ /* 0x000fea0003800200 */
.L_x_300:
[----:B------:R-:W-:Y:S06]  /*1660*/  BAR.SYNC.DEFER_BLOCKING 0x0 ;  /* 0x0000000000007b1d */ /* 0x000fec0000010000 */
[----:B------:R-:W-:Y:S04]  /*1670*/  BSSY.RECONVERGENT B0, `(.L_x_302) ;  /* 0x0000008000007945 */ /* 0x000fe80003800200 */
[----:B------:R-:W-:Y:S05]  /*1680*/  @P3 BRA `(.L_x_303) ;  /* 0x0000000000183947 */ /* 0x000fea0003800000 */
[----:B--2---:R-:W2:Y:S04]  /*1690*/  LDS R10, [R5+-0x4] ;  /* 0xfffffc00050a7984 */ /* 0x004ea80000000800 */
[----:B-1----:R-:W1:Y:S01]  /*16a0*/  LDS R11, [R5+0xfc] ;  /* 0x0000fc00050b7984 */ /* 0x002e620000000800 */
[----:B--2---:R-:W-:-:S03]  /*16b0*/  ISETP.NE.AND P3, PT, R10, 0x7fffffff, PT ;  /* 0x7fffffff0a00780c */ /* 0x004fc60003f65270 */
[----:B-1----:R3:W-:Y:S10]  /*16c0*/  STS [R5+-0x4], R11 ;  /* 0xfffffc0b05007388 */ /* 0x0027f40000000800 */
[----:B------:R-:W-:-:S05]  /*16d0*/  @P3 IMAD.IADD R10, R10, 0x1, R11 ;  /* 0x000000010a0a3824 */ /* 0x000fca00078e020b */
[----:B------:R3:W-:Y:S02]  /*16e0*/  @P3 STS [R5+0xfc], R10 ;  /* 0x0000fc0a05003388 */ /* 0x0007e40000000800 */
.L_x_303:
[----:B------:R-:W-:Y:S05]  /*16f0*/  BSYNC.RECONVERGENT B0 ;  /* 0x0000000000007941 */ /* 0x000fea0003800200 */
.L_x_302:
[----:B------:R-:W-:Y:S01]  /*1700*/  BAR.SYNC.DEFER_BLOCKING 0x0 ;  /* 0x0000000000007b1d */ /* 0x000fe20000010000 */
[C---:B------:R-:W-:Y:S02]  /*1710*/  ISETP.GE.U32.AND P3, PT, R4.reuse, 0x3, PT ;  /* 0x000000030400780c */ /* 0x040fe40003f66070 */
[----:B------:R-:W-:-:S03]  /*1720*/  LOP3.LUT R21, R4, 0x3, RZ, 0xc0, !PT ;  /* 0x0000000304157812 */ /* 0x000fc600078ec0ff */
[----:B------:R-:W-:Y:S04]  /*1730*/  BSSY.RECONVERGENT B0, `(.L_x_304) ;  /* 0x0000009000007945 */ /* 0x000fe80003800200 */
[----:B------:R-:W-:Y:S05]  /*1740*/  @P2 BRA `(.L_x_305) ;  /* 0x00000000001c2947 */ /* 0x000fea0003800000 */
[----:B-123--:R-:W-:-:S05]  /*1750*/  IMAD R11, R3, 0x78, R6 ;  /* 0x00000078030b7824 */ /* 0x00efca00078e0206 */
[----:B------:R-:W1:Y:S04]  /*1760*/  LDS R5, [R11+-0x4] ;  /* 0xfffffc000b057984 */ /* 0x000e680000000800 */
[----:B------:R-:W2:Y:S01]  /*1770*/  LDS R10, [R11+0x7c] ;  /* 0x00007c000b0a7984 */ /* 0x000ea20000000800 */
[----:B-1----:R-:W-:-:S03]  /*1780*/  ISETP.NE.AND P2, PT, R5, 0x7fffffff, PT ;  /* 0x7fffffff0500780c */ /* 0x002fc60003f45270 */
[----:B--2---:R4:W-:Y:S10]  /*1790*/  STS [R11+-0x4], R10 ;  /* 0xfffffc0a0b007388 */ /* 0x0049f40000000800 */
[----:B------:R-:W-:-:S05]  /*17a0*/  @P2 IADD3 R5, PT, PT, R5, R10, RZ ;  /* 0x0000000a05052210 */ /* 0x000fca0007ffe0ff */
[----:B------:R4:W-:Y:S02]  /*17b0*/  @P2 STS [R11+0x7c], R5 ;  /* 0x00007c050b002388 */ /* 0x0009e40000000800 */
.L_x_305:
[----:B------:R-:W-:Y:S05]  /*17c0*/  BSYNC.RECONVERGENT B0 ;  /* 0x0000000000007941 */ /* 0x000fea0003800200 */
.L_x_304:
[----:B------:R-:W-:Y:S01]  /*17d0*/  BAR.SYNC.DEFER_BLOCKING 0x0 ;  /* 0x0000000000007b1d */ /* 0x000fe20000010000 */
[----:B------:R-:W-:-:S05]  /*17e0*/  ISETP.NE.AND P2, PT, R21, 0x3, PT ;  /* 0x000000031500780c */ /* 0x000fca0003f45270 */
[----:B------:R-:W-:Y:S04]  /*17f0*/  BSSY.RECONVERGENT B0, `(.L_x_306) ;  /* 0x0000009000007945 */ /* 0x000fe80003800200 */
[----:B------:R-:W-:Y:S05]  /*1800*/  @P1 BRA `(.L_x_307) ;  /* 0x00000000001c1947 */ /* 0x000fea0003800000 */
[----:B-1234-:R-:W-:-:S05]  /*1810*/  IMAD R11, R3, 0x38, R6 ;  /* 0x00000038030b7824 */ /* 0x01efca00078e0206 */
[----:B------:R-:W1:Y:S04]  /*1820*/  LDS R5, [R11+-0x4] ;  /* 0xfffffc000b057984 */ /* 0x000e680000000800 */
[----:B------:R-:W2:Y:S01]  /*1830*/  LDS R10, [R11+0x3c] ;  /* 0x00003c000b0a7984 */ /* 0x000ea20000000800 */
[----:B-1----:R-:W-:-:S03]  /*1840*/  ISETP.NE.AND P1, PT, R5, 0x7fffffff, PT ;  /* 0x7fffffff0500780c */ /* 0x002fc60003f25270 */
[----:B--2---:R1:W-:Y:S10]  /*1850*/  STS [R11+-0x4], R10 ;  /* 0xfffffc0a0b007388 */ /* 0x0043f40000000800 */
[----:B------:R-:W-:-:S05]  /*1860*/  @P1 IMAD.IADD R5, R5, 0x1, R10 ;  /* 0x0000000105051824 */ /* 0x000fca00078e020a */
[----:B------:R1:W-:Y:S02]  /*1870*/  @P1 STS [R11+0x3c], R5 ;  /* 0x00003c050b001388 */ /* 0x0003e40000000800 */
.L_x_307:
[----:B------:R-:W-:Y:S05]  /*1880*/  BSYNC.RECONVERGENT B0 ;  /* 0x0000000000007941 */ /* 0x000fea0003800200 */
.L_x_306:
[----:B------:R-:W-:Y:S06]  /*1890*/  BAR.SYNC.DEFER_BLOCKING 0x0 ;  /* 0x0000000000007b1d */ /* 0x000fec0000010000 */
        /* <DEDUP_REMOVED lines=9> */
.L_x_309:
[----:B------:R-:W-:Y:S05]  /*1930*/  BSYNC.RECONVERGENT B0 ;  /* 0x0000000000007941 */ /* 0x000fea0003800200 */
.L_x_308:
[----:B------:R-:W-:Y:S01]  /*1940*/  BAR.SYNC.DEFER_BLOCKING 0x0 ;  /* 0x0000000000007b1d */ /* 0x000fe20000010000 */
[----:B------:R-:W-:-:S05]  /*1950*/  ISETP.NE.AND P0, PT, R13, RZ, PT ;  /* 0x000000ff0d00720c */ /* 0x000fca0003f05270 */
[----:B------:R-:W-:Y:S08]  /*1960*/  BSSY.RECONVERGENT B0, `(.L_x_310) ;  /* 0x0000009000007945 */ /* 0x000ff00003800200 */
[----:B------:R-:W-:Y:S05]  /*1970*/  @P0 BRA `(.L_x_311) ;  /* 0x00000000001c0947 */ /* 0x000fea0003800000 */
[----:B-1-34-:R-:W-:-:S05]  /*1980*/  IMAD R5, R3, 0x8, R6 ;  /* 0x0000000803057824 */ /* 0x01afca00078e0206 */
[----:B------:R-:W1:Y:S04]  /*1990*/  LDS R3, [R5+-0x4] ;  /* 0xfffffc0005037984 */ /* 0x000e680000000800 */
[----:B--2---:R-:W2:Y:S01]  /*19a0*/  LDS R10, [R5+0xc] ;  /* 0x00000c00050a7984 */ /* 0x004ea20000000800 */
[----:B-1----:R-:W-:-:S03]  /*19b0*/  ISETP.NE.AND P0, PT, R3, 0x7fffffff, PT ;  /* 0x7fffffff0300780c */ /* 0x002fc60003f05270 */
[----:B--2---:R1:W-:Y:S10]  /*19c0*/  STS [R5+-0x4], R10 ;  /* 0xfffffc0a05007388 */ /* 0x0043f40000000800 */
[----:B------:R-:W-:-:S05]  /*19d0*/  @P0 IMAD.IADD R3, R3, 0x1, R10 ;  /* 0x0000000103030824 */ /* 0x000fca00078e020a */
[----:B------:R1:W-:Y:S02]  /*19e0*/  @P0 STS [R5+0xc], R3 ;  /* 0x00000c0305000388 */ /* 0x0003e40000000800 */
.L_x_311:
[----:B------:R-:W-:Y:S05]  /*19f0*/  BSYNC.RECONVERGENT B0 ;  /* 0x0000000000007941 */ /* 0x000fea0003800200 */
.L_x_310:
[----:B------:R-:W-:Y:S01]  /*1a00*/  BAR.SYNC.DEFER_BLOCKING 0x0 ;  /* 0x0000000000007b1d */ /* 0x000fe20000010000 */
[----:B------:R-:W-:-:S05]  /*1a10*/  ISETP.NE.AND P0, PT, R14, RZ, PT ;  /* 0x000000ff0e00720c */ /* 0x000fca0003f05270 */
[----:B------:R-:W-:Y:S08]  /*1a20*/  BSSY.RECONVERGENT B0, `(.L_x_312) ;  /* 0x0000008000007945 */ /* 0x000ff00003800200 */
[----:B------:R-:W-:Y:S05]  /*1a30*/  @P0 BRA `(.L_x_313) ;  /* 0x0000000000180947 */ /* 0x000fea0003800000 */
[----:B-1----:R-:W1:Y:S04]  /*1a40*/  LDS R3, [R6+-0x4] ;  /* 0xfffffc0006037984 */ /* 0x002e680000000800 */
[----:B---34-:R-:W3:Y:S01]  /*1a50*/  LDS R5, [R6+0x4] ;  /* 0x0000040006057984 */ /* 0x018ee20000000800 */
[----:B-1----:R-:W-:-:S03]  /*1a60*/  ISETP.NE.AND P0, PT, R3, 0x7fffffff, PT ;  /* 0x7fffffff0300780c */ /* 0x002fc60003f05270 */
[----:B---3--:R1:W-:Y:S10]  /*1a70*/  STS [R6+-0x4], R5 ;  /* 0xfffffc0506007388 */ /* 0x0083f40000000800 */
[----:B------:R-:W-:-:S05]  /*1a80*/  @P0 IADD3 R3, PT, PT, R3, R5, RZ ;  /* 0x0000000503030210 */ /* 0x000fca0007ffe0ff */
[----:B------:R1:W-:Y:S02]  /*1a90*/  @P0 STS [R6+0x4], R3 ;  /* 0x0000040306000388 */ /* 0x0003e40000000800 */
.L_x_313:
[----:B------:R-:W-:Y:S05]  /*1aa0*/  BSYNC.RECONVERGENT B0 ;  /* 0x0000000000007941 */ /* 0x000fea0003800200 */
.L_x_312:
[----:B------:R-:W-:Y:S01]  /*1ab0*/  BAR.SYNC.DEFER_BLOCKING 0x0 ;  /* 0x0000000000007b1d */ /* 0x000fe20000010000 */
[----:B------:R-:W-:-:S05]  /*1ac0*/  ISETP.NE.AND P0, PT, R15, RZ, PT ;  /* 0x000000ff0f00720c */ /* 0x000fca0003f05270 */
[----:B------:R-:W-:Y:S08]  /*1ad0*/  BSSY.RECONVERGENT B0, `(.L_x_314) ;  /* 0x0000007000007945 */ /* 0x000ff00003800200 */
[----:B------:R-:W-:Y:S05]  /*1ae0*/  @P0 BRA `(.L_x_315) ;  /* 0x0000000000140947 */ /* 0x000fea0003800000 */
[----:B-1234-:R-:W1:Y:S02]  /*1af0*/  LDS.64 R10, [R8] ;  /* 0x00000000080a7984 */ /* 0x01ee640000000a00 */
[C---:B-1----:R-:W-:Y:S02]  /*1b00*/  ISETP.NE.AND P0, PT, R10.reuse, 0x7fffffff, PT ;  /* 0x7fffffff0a00780c */ /* 0x042fe40003f05270 */
[----:B------:R1:W-:Y:S11]  /*1b10*/  STS [R8], R11 ;  /* 0x0000000b08007388 */ /* 0x0003f60000000800 */
[----:B------:R-:W-:-:S05]  /*1b20*/  @P0 IMAD.IADD R3, R10, 0x1, R11 ;  /* 0x000000010a030824 */ /* 0x000fca00078e020b */
[----:B------:R1:W-:Y:S02]  /*1b30*/  @P0 STS [R8+0x4], R3 ;  /* 0x0000040308000388 */ /* 0x0003e40000000800 */
.L_x_315:
[----:B------:R-:W-:Y:S05]  /*1b40*/  BSYNC.RECONVERGENT B0 ;  /* 0x0000000000007941 */ /* 0x000fea0003800200 */
.L_x_314:
[----:B------:R-:W-:Y:S01]  /*1b50*/  BAR.SYNC.DEFER_BLOCKING 0x0 ;  /* 0x0000000000007b1d */ /* 0x000fe20000010000 */
[----:B-1----:R-:W-:-:S05]  /*1b60*/  IMAD.MOV.U32 R6, RZ, RZ, R0 ;  /* 0x000000ffff067224 */ /* 0x002fca00078e0000 */
[----:B------:R-:W-:Y:S04]  /*1b70*/  BSSY.RECONVERGENT B0, `(.L_x_316) ;  /* 0x0000013000007945 */ /* 0x000fe80003800200 */
[----:B------:R-:W-:Y:S05]  /*1b80*/  @!P2 BRA `(.L_x_317) ;  /* 0x000000000044a947 */ /* 0x000fea0003800000 */
[----:B------:R-:W1:Y:S01]  /*1b90*/  S2R R3, SR_CgaCtaId ;  /* 0x0000000000037919 */ /* 0x000e620000008800 */
[----:B------:R-:W-:Y:S01]  /*1ba0*/  UIADD3 UR6, UPT, UPT, UR7, 0x4000, URZ ;  /* 0x0000400007067890 */ /* 0x000fe2000fffe0ff */
[----:B------:R-:W-:Y:S01]  /*1bb0*/  IMAD.MOV.U32 R8, RZ, RZ, RZ ;  /* 0x000000ffff087224 */ /* 0x000fe200078e00ff */
[----:B------:R-:W-:-:S04]  /*1bc0*/  MOV R6, R0 ;  /* 0x0000000000067202 */ /* 0x000fc80000000f00 */
[----:B--234-:R-:W-:-:S05]  /*1bd0*/  IMAD.U32 R10, RZ, RZ, UR6 ;  /* 0x00000006ff0a7e24 */ /* 0x01cfca000f8e00ff */
[----:B-1----:R-:W-:-:S07]  /*1be0*/  LEA R3, R3, R10, 0x18 ;  /* 0x0000000a03037211 */ /* 0x002fce00078ec0ff */
.L_x_318:
[C---:B------:R-:W-:Y:S01]  /*1bf0*/  LEA R5, R6.reuse, UR8, 0x3 ;  /* 0x0000000806057c11 */ /* 0x040fe2000f8e18ff */
[C---:B01----:R-:W-:Y:S01]  /*1c00*/  IMAD R12, R6.reuse, 0x4, R3 ;  /* 0x00000004060c7824 */ /* 0x043fe200078e0203 */
[----:B------:R-:W-:Y:S01]  /*1c10*/  LEA R10, R6, UR5, 0x2 ;  /* 0x00000005060a7c11 */ /* 0x000fe2000f8e10ff */
[----:B------:R-:W-:Y:S02]  /*1c20*/  VIADD R8, R8, 0x1 ;  /* 0x0000000108087836 */ /* 0x000fe40000000000 */
[----:B------:R-:W-:Y:S01]  /*1c30*/  VIADD R6, R6, UR4 ;  /* 0x0000000406067c36 */ /* 0x000fe20008000000 */
[----:B------:R-:W-:Y:S02]  /*1c40*/  LDS R5, [R5] ;  /* 0x0000000005057984 */ /* 0x000fe40000000800 */
[----:B------:R-:W-:Y:S02]  /*1c50*/  ISETP.NE.AND P0, PT, R8, R7, PT ;  /* 0x000000070800720c */ /* 0x000fe40003f05270 */
[----:B------:R-:W0:Y:S02]  /*1c60*/  LDS R10, [R10] ;  /* 0x000000000a0a7984 */ /* 0x000e240000000800 */
[----:B0-----:R-:W-:-:S05]  /*1c70*/  IMAD.IADD R11, R5, 0x1, -R10 ;  /* 0x00000001050b7824 */ /* 0x001fca00078e0a0a */
[----:B------:R1:W-:Y:S04]  /*1c80*/  STS [R12], R11 ;  /* 0x0000000b0c007388 */ /* 0x0003e80000000800 */
[----:B------:R-:W-:Y:S05]  /*1c90*/  @P0 BRA `(.L_x_318) ;  /* 0xfffffffc00d40947 */ /* 0x000fea000383ffff */
.L_x_317:
[----:B------:R-:W-:Y:S05]  /*1ca0*/  BSYNC.RECONVERGENT B0 ;  /* 0x0000000000007941 */ /* 0x000fea0003800200 */
.L_x_316:
[----:B------:R-:W-:Y:S04]  /*1cb0*/  BSSY.RECONVERGENT B0, `(.L_x_319) ;  /* 0x0000026000007945 */ /* 0x000fe80003800200 */
[----:B------:R-:W-:Y:S05]  /*1cc0*/  @!P3 BRA `(.L_x_320) ;  /* 0x000000000090b947 */ /* 0x000fea0003800000 */
[----:B------:R-:W5:Y:S01]  /*1cd0*/  S2R R3, SR_CgaCtaId ;  /* 0x0000000000037919 */ /* 0x000f620000008800 */
[----:B------:R-:W-:-:S06]  /*1ce0*/  UIADD3 UR6, UPT, UPT, UR7, 0x4000, URZ ;  /* 0x0000400007067890 */ /* 0x000fcc000fffe0ff */
[----:B------:R-:W-:-:S04]  /*1cf0*/  MOV R8, UR6 ;  /* 0x0000000600087c02 */ /* 0x000fc80008000f00 */
[----:B-----5:R-:W-:-:S07]  /*1d00*/  LEA R3, R3, R8, 0x18 ;  /* 0x0000000803037211 */ /* 0x020fce00078ec0ff */
.L_x_321:
[C---:B------:R-:W-:Y:S01]  /*1d10*/  LEA R18, R6.reuse, UR8, 0x3 ;  /* 0x0000000806127c11 */ /* 0x040fe2000f8e18ff */
[----:B---34-:R-:W3:Y:S01]  /*1d20*/  LDC R5, c[0x0][0x360] ;  /* 0x0000d800ff057b82 */ /* 0x018ee20000000800 */
[C---:B------:R-:W-:Y:S01]  /*1d30*/  LEA R20, R6.reuse, UR5, 0x2 ;  /* 0x0000000506147c11 */ /* 0x040fe2000f8e10ff */
[----:B0-----:R-:W-:Y:S02]  /*1d40*/  IMAD R15, R6, 0x4, R3 ;  /* 0x00000004060f7824 */ /* 0x001fe400078e0203 */
[----:B------:R4:W-:Y:S04]  /*1d50*/  LDS R8, [R18] ;  /* 0x0000000012087984 */ /* 0x0009e80000000800 */
[----:B-12---:R-:W1:Y:S01]  /*1d60*/  LDS R11, [R20] ;  /* 0x00000000140b7984 */ /* 0x006e620000000800 */
[C---:B---3--:R-:W-:Y:S01]  /*1d70*/  IMAD R10, R5.reuse, 0x8, R18 ;  /* 0x00000008050a7824 */ /* 0x048fe200078e0212 */
[C---:B------:R-:W-:Y:S01]  /*1d80*/  LEA R16, R5.reuse, R15, 0x2 ;  /* 0x0000000f05107211 */ /* 0x040fe200078e10ff */
[C---:B0-----:R-:W-:Y:S01]  /*1d90*/  IMAD R12, R5.reuse, 0x4, R20 ;  /* 0x00000004050c7824 */ /* 0x041fe200078e0214 */
[----:B------:R-:W-:-:S03]  /*1da0*/  LEA R6, R5, R6, 0x2 ;  /* 0x0000000605067211 */ /* 0x000fc600078e10ff */
[C---:B----4-:R-:W-:Y:S01]  /*1db0*/  IMAD R18, R5.reuse, 0x4, R12 ;  /* 0x0000000405127824 */ /* 0x050fe200078e020c */
[----:B------:R-:W-:Y:S01]  /*1dc0*/  ISETP.GE.AND P0, PT, R6, R9, PT ;  /* 0x000000090600720c */ /* 0x000fe20003f06270 */
[----:B------:R-:W-:Y:S02]  /*1dd0*/  IMAD R22, R5, 0x4, R16 ;  /* 0x0000000405167824 */ /* 0x000fe400078e0210 */
[----:B-1----:R-:W-:-:S05]  /*1de0*/  IMAD.IADD R8, R8, 0x1, -R11 ;  /* 0x0000000108087824 */ /* 0x002fca00078e0a0b */
[----:B------:R-:W-:Y:S04]  /*1df0*/  STS [R15], R8 ;  /* 0x000000080f007388 */ /* 0x000fe80000000800 */
[----:B------:R-:W-:Y:S04]  /*1e00*/  LDS R11, [R10] ;  /* 0x000000000a0b7984 */ /* 0x000fe80000000800 */
[----:B------:R0:W1:Y:S02]  /*1e10*/  LDS R14, [R12] ;  /* 0x000000000c0e7984 */ /* 0x0000640000000800 */
[----:B0-----:R-:W-:-:S02]  /*1e20*/  IMAD R12, R5, 0x4, R22 ;  /* 0x00000004050c7824 */ /* 0x001fc400078e0216 */
[----:B-1----:R-:W-:Y:S02]  /*1e30*/  IMAD.IADD R11, R11, 0x1, -R14 ;  /* 0x000000010b0b7824 */ /* 0x002fe400078e0a0e */
[C---:B------:R-:W-:Y:S02]  /*1e40*/  IMAD R14, R5.reuse, 0x8, R10 ;  /* 0x00000008050e7824 */ /* 0x040fe400078e020a */
[C---:B------:R-:W-:Y:S01]  /*1e50*/  IMAD R10, R5.reuse, 0x4, R18 ;  /* 0x00000004050a7824 */ /* 0x040fe200078e0212 */
        /* <DEDUP_REMOVED lines=11> */
.L_x_320:
[----:B------:R-:W-:Y:S05]  /*1f10*/  BSYNC.RECONVERGENT B0 ;  /* 0x0000000000007941 */ /* 0x000fea0003800200 */
.L_x_319:
[----:B------:R-:W-:Y:S01]  /*1f20*/  BAR.SYNC.DEFER_BLOCKING 0x0 ;  /* 0x0000000000007b1d */ /* 0x000fe20000010000 */
[----:B------:R-:W-:Y:S02]  /*1f30*/  VIADD R16, R0, 0xffffffff ;  /* 0xffffffff00107836 */ /* 0x000fe40000000000 */
[----:B------:R-:W-:Y:S02]  /*1f40*/  IMAD.MOV.U32 R22, RZ, RZ, RZ ;  /* 0x000000ffff167224 */ /* 0x000fe400078e00ff */
[----:B------:R-:W-:Y:S02]  /*1f50*/  IMAD.MOV.U32 R6, RZ, RZ, R0 ;  /* 0x000000ffff067224 */ /* 0x000fe400078e0000 */
[----:B---34-:R-:W-:-:S07]  /*1f60*/  IMAD.MOV.U32 R5, RZ, RZ, RZ ;  /* 0x000000ffff057224 */ /* 0x018fce00078e00ff */
.L_x_326:
[----:B------:R-:W-:Y:S01]  /*1f70*/  ISETP.GT.AND P0, PT, R6, R5, PT ;  /* 0x000000050600720c */ /* 0x000fe20003f04270 */
[----:B------:R-:W-:-:S03]  /*1f80*/  IMAD R3, R22, UR4, RZ ;  /* 0x0000000416037c24 */ /* 0x000fc6000f8e02ff */
[----:B------:R-:W-:-:S13]  /*1f90*/  ISETP.EQ.OR P0, PT, R6, RZ, !P0 ;  /* 0x000000ff0600720c */ /* 0x000fda0004702670 */
[----:B-1----:R-:W-:Y:S05]  /*1fa0*/  @P0 BRA `(.L_x_322) ;  /* 0x0000000400680947 */ /* 0x002fea0003800000 */
[----:B------:R-:W3:Y:S01]  /*1fb0*/  S2R R9, SR_CgaCtaId ;  /* 0x0000000000097919 */ /* 0x000ee20000008800 */
[----:B------:R-:W-:Y:S01]  /*1fc0*/  MOV R8, 0x400 ;  /* 0x0000040000087802 */ /* 0x000fe20000000f00 */
[----:B------:R-:W4:Y:S01]  /*1fd0*/  LDC R19, c[0x0][0x384] ;  /* 0x0000e100ff137b82 */ /* 0x000f220000000800 */
[----:B-12---:R-:W-:Y:S01]  /*1fe0*/  IMAD.IADD R11, R6, 0x1, -R5 ;  /* 0x00000001060b7824 */ /* 0x006fe200078e0a05 */
[----:B------:R-:W-:Y:S01]  /*1ff0*/  BSSY.RECONVERGENT B0, `(.L_x_323) ;  /* 0x000002c000007945 */ /* 0x000fe20003800200 */
[----:B------:R-:W-:Y:S01]  /*2000*/  IADD3 R10, PT, PT, R8, 0x4000, RZ ;  /* 0x00004000080a7810 */ /* 0x000fe20007ffe0ff */
[----:B0-----:R-:W-:Y:S02]  /*2010*/  IMAD.IADD R12, R16, 0x1, R3 ;  /* 0x00000001100c7824 */ /* 0x001fe400078e0203 */
[----:B------:R-:W-:Y:S01]  /*2020*/  LOP3.LUT P0, R11, R11, 0x3, RZ, 0xc0, !PT ;  /* 0x000000030b0b7812 */ /* 0x000fe2000780c0ff */
[----:B------:R-:W-:Y:S02]  /*2030*/  IMAD.MOV.U32 R23, RZ, RZ, R5 ;  /* 0x000000ffff177224 */ /* 0x000fe400078e0005 */
[----:B----4-:R-:W-:Y:S01]  /*2040*/  IMAD R19, R19, UR9, R12 ;  /* 0x0000000913137c24 */ /* 0x010fe2000f8e020c */
[----:B---3--:R-:W-:-:S02]  /*2050*/  LEA R10, R9, R10, 0x18 ;  /* 0x0000000a090a7211 */ /* 0x008fc400078ec0ff */
[----:B------:R-:W-:-:S03]  /*2060*/  LEA R9, R9, R8, 0x18 ;  /* 0x0000000809097211 */ /* 0x000fc600078ec0ff */
[C---:B------:R-:W-:Y:S01]  /*2070*/  IMAD R17, R6.reuse, 0x4, R10 ;  /* 0x0000000406117824 */ /* 0x040fe200078e020a */
        /* <DEDUP_REMOVED lines=11> */
[----:B------:R-:W-:-:S03]  /*2130*/  @P0 IMAD.MOV.U32 R18, RZ, RZ, R15 ;  /* 0x000000ffff120224 */ /* 0x000fc600078e000f */
        /* <DEDUP_REMOVED lines=8> */
[----:B------:R-:W-:Y:S01]  /*21c0*/  @P0 MOV R15, 0x1 ;  /* 0x00000001000f0802 */ /* 0x000fe20000000f00 */
[----:B------:R3:W-:Y:S01]  /*21d0*/  @P0 STS [R17], R13 ;  /* 0x0000000d11000388 */ /* 0x0007e20000000800 */
[----:B------:R-:W-:-:S03]  /*21e0*/  @P0 IMAD.MOV.U32 R18, RZ, RZ, R13 ;  /* 0x000000ffff120224 */ /* 0x000fc600078e000d */
[----:B------:R3:W-:Y:S04]  /*21f0*/  @P0 STS [R20+0x4], R19 ;  /* 0x0000041314000388 */ /* 0x0007e80000000800 */
[----:B-1----:R3:W-:Y:S01]  /*2200*/  @P0 STG.E desc[UR10][R8.64], R15 ;  /* 0x0000000f08000986 */ /* 0x0027e2000c10190a */
[----:B------:R-:W-:Y:S05]  /*2210*/  @!P1 BRA `(.L_x_324) ;  /* 0x0000000000249947 */ /* 0x000fea0003800000 */
[----:B------:R-:W1:Y:S01]  /*2220*/  LDS R14, [R14+0x8] ;  /* 0x000008000e0e7984 */ /* 0x000e620000000800 */
[----:B------:R-:W-:Y:S02]  /*2230*/  IADD3 R23, PT, PT, R5, 0x3, RZ ;  /* 0x0000000305177810 */ /* 0x000fe40007ffe0ff */
[----:B-1----:R-:W-:-:S13]  /*2240*/  ISETP.GT.AND P0, PT, R18, R14, PT ;  /* 0x0000000e1200720c */ /* 0x002fda0003f04270 */
[----:B---3--:R-:W1:Y:S01]  /*2250*/  @P0 LDC.64 R8, c[0x0][0x398] ;  /* 0x0000e600ff080b82 */ /* 0x008e620000000a00 */
[----:B------:R-:W-:Y:S01]  /*2260*/  @P0 IMAD.MOV.U32 R11, RZ, RZ, 0x1 ;  /* 0x00000001ff0b0424 */ /* 0x000fe200078e00ff */
[----:B------:R4:W-:Y:S01]  /*2270*/  @P0 STS [R17], R14 ;  /* 0x0000000e11000388 */ /* 0x0009e20000000800 */
[----:B------:R-:W-:-:S03]  /*2280*/  @P0 IMAD.MOV.U32 R18, RZ, RZ, R14 ;  /* 0x000000ffff120224 */ /* 0x000fc600078e000e */
[----:B------:R4:W-:Y:S04]  /*2290*/  @P0 STS [R20+0x4], R19 ;  /* 0x0000041314000388 */ /* 0x0009e80000000800 */
[----:B-1----:R4:W-:Y:S02]  /*22a0*/  @P0 STG.E desc[UR10][R8.64], R11 ;  /* 0x0000000b08000986 */ /* 0x0029e4000c10190a */
.L_x_324:
[----:B------:R-:W-:Y:S05]  /*22b0*/  BSYNC.RECONVERGENT B0 ;  /* 0x0000000000007941 */ /* 0x000fea0003800200 */
.L_x_323:
[----:B------:R-:W-:-:S05]  /*22c0*/  IMAD.IADD R12, R12, 0x1, -R5 ;  /* 0x000000010c0c7824 */ /* 0x000fca00078e0a05 */
[----:B------:R-:W-:-:S13]  /*22d0*/  ISETP.GE.U32.AND P0, PT, R12, 0x3, PT ;  /* 0x000000030c00780c */ /* 0x000fda0003f06070 */
[----:B------:R-:W-:Y:S05]  /*22e0*/  @!P0 BRA `(.L_x_322) ;  /* 0x0000000000988947 */ /* 0x000fea0003800000 */
[----:B------:R-:W-:-:S04]  /*22f0*/  IMAD R10, R23, 0x4, R10 ;  /* 0x00000004170a7824 */ /* 0x000fc800078e020a */
[----:B------:R-:W-:-:S07]  /*2300*/  VIADD R24, R10, 0x8 ;  /* 0x000000080a187836 */ /* 0x000fce0000000000 */
.L_x_325:
[----:B-1234-:R-:W1:Y:S01]  /*2310*/  LDS R8, [R24+-0x8] ;  /* 0xfffff80018087984 */ /* 0x01ee620000000800 */
[----:B------:R-:W-:Y:S01]  /*2320*/  VIADD R23, R23, 0x4 ;  /* 0x0000000417177836 */ /* 0x000fe20000000000 */
[----:B-1----:R-:W-:-:S13]  /*2330*/  ISETP.GT.AND P0, PT, R18, R8, PT ;  /* 0x000000081200720c */ /* 0x002fda0003f04270 */
[----:B------:R1:W-:Y:S01]  /*2340*/  @P0 STS [R17], R8 ;  /* 0x0000000811000388 */ /* 0x0003e20000000800 */
[----:B------:R-:W-:Y:S02]  /*2350*/  @P0 IMAD.MOV.U32 R18, RZ, RZ, R8 ;  /* 0x000000ffff120224 */ /* 0x000fe400078e0008 */
[----:B------:R-:W-:Y:S01]  /*2360*/  @P0 IMAD.MOV.U32 R27, RZ, RZ, 0x1 ;  /* 0x00000001ff1b0424 */ /* 0x000fe200078e00ff */
[----:B------:R-:W-:Y:S04]  /*2370*/  @P0 STS [R20+0x4], R19 ;  /* 0x0000041314000388 */ /* 0x000fe80000000800 */
[----:B------:R-:W2:Y:S01]  /*2380*/  LDS R10, [R24+-0x4] ;  /* 0xfffffc00180a7984 */ /* 0x000ea20000000800 */
[----:B-1----:R-:W1:Y:S03]  /*2390*/  @P0 LDC.64 R8, c[0x0][0x398] ;  /* 0x0000e600ff080b82 */ /* 0x002e660000000a00 */
[----:B-1----:R-:W-:Y:S01]  /*23a0*/  @P0 STG.E desc[UR10][R8.64], R27 ;  /* 0x0000001b08000986 */ /* 0x002fe2000c10190a */
[----:B------:R-:W-:-:S02]  /*23b0*/  ISETP.GE.AND P0, PT, R23, R6, PT ;  /* 0x000000061700720c */ /* 0x000fc40003f06270 */
[----:B--2---:R-:W-:-:S13]  /*23c0*/  ISETP.GT.AND P1, PT, R18, R10, PT ;  /* 0x0000000a1200720c */ /* 0x004fda0003f24270 */
[----:B------:R1:W-:Y:S01]  /*23d0*/  @P1 STS [R17], R10 ;  /* 0x0000000a11001388 */ /* 0x0003e20000000800 */
[----:B------:R-:W-:Y:S01]  /*23e0*/  @P1 MOV R18, R10 ;  /* 0x0000000a00121202 */ /* 0x000fe20000000f00 */
[----:B------:R-:W-:Y:S02]  /*23f0*/  @P1 IMAD.MOV.U32 R29, RZ, RZ, 0x1 ;  /* 0x00000001ff1d1424 */ /* 0x000fe400078e00ff */
[----:B------:R-:W-:Y:S04]  /*2400*/  @P1 STS [R20+0x4], R19 ;  /* 0x0000041314001388 */ /* 0x000fe80000000800 */
[----:B------:R-:W2:Y:S01]  /*2410*/  LDS R26, [R24] ;  /* 0x00000000181a7984 */ /* 0x000ea20000000800 */
[----:B-1----:R-:W1:Y:S03]  /*2420*/  @P1 LDC.64 R10, c[0x0][0x398] ;  /* 0x0000e600ff0a1b82 */ /* 0x002e660000000a00 */
[----:B-1----:R-:W-:Y:S01]  /*2430*/  @P1 STG.E desc[UR10][R10.64], R29 ;  /* 0x0000001d0a001986 */ /* 0x002fe2000c10190a */
[----:B--2---:R-:W-:-:S13]  /*2440*/  ISETP.GT.AND P2, PT, R18, R26, PT ;  /* 0x0000001a1200720c */ /* 0x004fda0003f44270 */
[----:B------:R1:W-:Y:S01]  /*2450*/  @P2 STS [R17], R26 ;  /* 0x0000001a11002388 */ /* 0x0003e20000000800 */
[----:B------:R-:W-:Y:S01]  /*2460*/  @P2 IMAD.MOV.U32 R18, RZ, RZ, R26 ;  /* 0x000000ffff122224 */ /* 0x000fe200078e001a */
[----:B------:R-:W2:Y:S02]  /*2470*/  @P2 LDC.64 R12, c[0x0][0x398] ;  /* 0x0000e600ff0c2b82 */ /* 0x000ea40000000a00 */
[----:B------:R-:W-:Y:S04]  /*2480*/  @P2 STS [R20+0x4], R19 ;  /* 0x0000041314002388 */ /* 0x000fe80000000800 */
[----:B------:R3:W4:Y:S01]  /*2490*/  LDS R25, [R24+0x4] ;  /* 0x0000040018197984 */ /* 0x0007220000000800 */
[----:B-1----:R-:W-:Y:S02]  /*24a0*/  @P2 IMAD.MOV.U32 R26, RZ, RZ, 0x1 ;  /* 0x00000001ff1a2424 */ /* 0x002fe400078e00ff */
[----:B---3--:R-:W-:-:S03]  /*24b0*/  VIADD R24, R24, 0x10 ;  /* 0x0000001018187836 */ /* 0x008fc60000000000 */
[----:B--2---:R1:W-:Y:S01]  /*24c0*/  @P2 STG.E desc[UR10][R12.64], R26 ;  /* 0x0000001a0c002986 */ /* 0x0043e2000c10190a */
[----:B----4-:R-:W-:-:S13]  /*24d0*/  ISETP.GT.AND P3, PT, R18, R25, PT ;  /* 0x000000191200720c */ /* 0x010fda0003f64270 */
[----:B------:R-:W2:Y:S01]  /*24e0*/  @P3 LDC.64 R14, c[0x0][0x398] ;  /* 0x0000e600ff0e3b82 */ /* 0x000ea20000000a00 */
[----:B------:R-:W-:Y:S01]  /*24f0*/  @P3 MOV R28, 0x1 ;  /* 0x00000001001c3802 */ /* 0x000fe20000000f00 */
[----:B------:R1:W-:Y:S01]  /*2500*/  @P3 STS [R17], R25 ;  /* 0x0000001911003388 */ /* 0x0003e20000000800 */
[----:B------:R-:W-:-:S03]  /*2510*/  @P3 IMAD.MOV.U32 R18, RZ, RZ, R25 ;  /* 0x000000ffff123224 */ /* 0x000fc600078e0019 */
[----:B------:R1:W-:Y:S04]  /*2520*/  @P3 STS [R20+0x4], R19 ;  /* 0x0000041314003388 */ /* 0x0003e80000000800 */
[----:B--2---:R1:W-:Y:S01]  /*2530*/  @P3 STG.E desc[UR10][R14.64], R28 ;  /* 0x0000001c0e003986 */ /* 0x0043e2000c10190a */
[----:B------:R-:W-:Y:S05]  /*2540*/  @!P0 BRA `(.L_x_325) ;  /* 0xfffffffc00708947 */ /* 0x000fea000383ffff */
.L_x_322:
[C---:B------:R-:W-:Y:S01]  /*2550*/  ISETP.NE.AND P0, PT, R5.reuse, RZ, PT ;  /* 0x000000ff0500720c */ /* 0x040fe20003f05270 */
[----:B------:R-:W-:Y:S05]  /*2560*/  WARPSYNC.ALL ;  /* 0x0000000000007948 */ /* 0x000fea0003800000 */
[----:B------:R-:W-:-:S05]  /*2570*/  SEL R5, R5, 0xffffffff, P0 ;  /* 0xffffffff05057807 */ /* 0x000fca0000000000 */
[----:B------:R-:W-:Y:S01]  /*2580*/  VIADD R5, R5, UR4 ;  /* 0x0000000405057c36 */ /* 0x000fe20008000000 */
[----:B--234-:R-:W2:Y:S01]  /*2590*/  LDC R9, c[0x0][0x384] ;  /* 0x0000e100ff097b82 */ /* 0x01cea20000000800 */
[----:B------:R-:W-:Y:S01]  /*25a0*/  IADD3 R6, PT, PT, R2, R3, RZ ;  /* 0x0000000302067210 */ /* 0x000fe20007ffe0ff */
[----:B------:R-:W-:-:S06]  /*25b0*/  VIADD R22, R22, 0x1 ;  /* 0x0000000116167836 */ /* 0x000fcc0000000000 */
[----:B------:R-:W-:Y:S01]  /*25c0*/  BAR.SYNC.DEFER_BLOCKING 0x0 ;  /* 0x0000000000007b1d */ /* 0x000fe20000010000 */
[----:B--2---:R-:W-:-:S13]  /*25d0*/  ISETP.GE.AND P0, PT, R6, R9, PT ;  /* 0x000000090600720c */ /* 0x004fda0003f06270 */
[----:B------:R-:W-:Y:S05]  /*25e0*/  @!P0 BRA `(.L_x_326) ;  /* 0xfffffff800608947 */ /* 0x000fea000383ffff */
[----:B------:R-:W-:Y:S01]  /*25f0*/  ISETP.NE.AND P0, PT, R21, 0x3, PT ;  /* 0x000000031500780c */ /* 0x000fe20003f05270 */
[----:B------:R-:W-:Y:S05]  /*2600*/  WARPSYNC.ALL ;  /* 0x0000000000007948 */ /* 0x000fea0003800000 */
[----:B------:R-:W-:Y:S01]  /*2610*/  BAR.SYNC.DEFER_BLOCKING 0x0 ;  /* 0x0000000000007b1d */ /* 0x000fe20000010000 */
[----:B------:R-:W-:-:S05]  /*2620*/  ISETP.GE.U32.AND P1, PT, R4, 0x3, PT ;  /* 0x000000030400780c */ /* 0x000fca0003f26070 */
[----:B------:R-:W-:Y:S04]  /*2630*/  BSSY.RECONVERGENT B0, `(.L_x_327) ;  /* 0x000001d000007945 */ /* 0x000fe80003800200 */
[----:B------:R-:W-:Y:S05]  /*2640*/  @!P0 BRA `(.L_x_328) ;  /* 0x00000000006c8947 */ /* 0x000fea0003800000 */
[----:B------:R-:W2:Y:S01]  /*2650*/  S2R R5, SR_CgaCtaId ;  /* 0x0000000000057919 */ /* 0x000ea20000008800 */
[----:B------:R-:W3:Y:S01]  /*2660*/  LDC.64 R2, c[0x0][0x388] ;  /* 0x0000e200ff027b82 */ /* 0x000ee20000000a00 */
[----:B------:R-:W-:Y:S01]  /*2670*/  MOV R4, 0x400 ;  /* 0x0000040000047802 */ /* 0x000fe20000000f00 */
[----:B-1----:R-:W-:Y:S01]  /*2680*/  IMAD R11, R9, UR9, R0 ;  /* 0x00000009090b7c24 */ /* 0x002fe2000f8e0200 */
[----:B------:R-:W-:-:S03]  /*2690*/  IADD3 R8, PT, PT, -R7, RZ, RZ ;  /* 0x000000ff07087210 */ /* 0x000fc60007ffe1ff */
[----:B------:R-:W-:Y:S01]  /*26a0*/  VIADD R6, R4, 0x4000 ;  /* 0x0000400004067836 */ /* 0x000fe20000000000 */
[----:B--2---:R-:W-:-:S04]  /*26b0*/  LEA R13, R5, R4, 0x18 ;  /* 0x00000004050d7211 */ /* 0x004fc800078ec0ff */
[----:B0-----:R-:W-:Y:S01]  /*26c0*/  LEA R15, R5, R6, 0x18 ;  /* 0x00000006050f7211 */ /* 0x001fe200078ec0ff */
[C---:B------:R-:W-:Y:S02]  /*26d0*/  IMAD.SHL.U32 R6, R0.reuse, 0x4, RZ ;  /* 0x0000000400067824 */ /* 0x040fe400078e00ff */
[----:B------:R-:W-:Y:S02]  /*26e0*/  IMAD R4, R0, 0x8, R13 ;  /* 0x0000000800047824 */ /* 0x000fe400078e020d */
[----:B------:R-:W-:Y:S02]  /*26f0*/  IMAD R0, R7, UR4, R0 ;  /* 0x0000000407007c24 */ /* 0x000fe4000f8e0200 */
[----:B------:R-:W-:-:S07]  /*2700*/  VIADD R7, R4, 0x4 ;  /* 0x0000000404077836 */ /* 0x000fce0000000000 */
.L_x_329:
[----:B------:R-:W-:Y:S01]  /*2710*/  IMAD.IADD R10, R15, 0x1, R6 ;  /* 0x000000010f0a7824 */ /* 0x000fe200078e0206 */
[----:B--2---:R0:W-:Y:S01]  /*2720*/  LDS R5, [R6+UR5] ;  /* 0x0000000506057984 */ /* 0x0041e20008000800 */
[----:B------:R-:W0:Y:S01]  /*2730*/  LDC R14, c[0x0][0x360] ;  /* 0x0000d800ff0e7b82 */ /* 0x000e220000000800 */
[----:B------:R-:W-:Y:S02]  /*2740*/  VIADD R8, R8, 0x1 ;  /* 0x0000000108087836 */ /* 0x000fe40000000000 */
[----:B------:R-:W-:Y:S03]  /*2750*/  LDS R13, [R7] ;  /* 0x00000000070d7984 */ /* 0x000fe60000000800 */
[----:B------:R-:W-:Y:S01]  /*2760*/  ISETP.NE.AND P0, PT, R8, RZ, PT ;  /* 0x000000ff0800720c */ /* 0x000fe20003f05270 */
[----:B------:R-:W1:Y:S01]  /*2770*/  LDS R10, [R10] ;  /* 0x000000000a0a7984 */ /* 0x000e620000000800 */
[----:B0-----:R-:W-:Y:S01]  /*2780*/  LEA R6, R14, R6, 0x2 ;  /* 0x000000060e067211 */ /* 0x001fe200078e10ff */
[----:B-1----:R-:W-:-:S02]  /*2790*/  IMAD.IADD R12, R10, 0x1, R5 ;  /* 0x000000010a0c7824 */ /* 0x002fc400078e0205 */
[----:B---3--:R-:W-:-:S03]  /*27a0*/  IMAD.WIDE R4, R11, 0x8, R2 ;  /* 0x000000080b047825 */ /* 0x008fc600078e0202 */
[----:B------:R0:W-:Y:S01]  /*27b0*/  STS [R7+-0x4], R12 ;  /* 0xfffffc0c07007388 */ /* 0x0001e20000000800 */
[----:B------:R-:W-:-:S03]  /*27c0*/  VIADD R11, R11, UR4 ;  /* 0x000000040b0b7c36 */ /* 0x000fc60008000000 */
[----:B------:R2:W-:Y:S01]  /*27d0*/  STG.E.64 desc[UR10][R4.64], R12 ;  /* 0x0000000c04007986 */ /* 0x0005e2000c101b0a */
[----:B0-----:R-:W-:Y:S01]  /*27e0*/  IMAD R7, R14, 0x8, R7 ;  /* 0x000000080e077824 */ /* 0x001fe200078e0207 */
[----:B------:R-:W-:Y:S06]  /*27f0*/  @P0 BRA `(.L_x_329) ;  /* 0xfffffffc00c40947 */ /* 0x000fec000383ffff */
.L_x_328:
[----:B------:R-:W-:Y:S05]  /*2800*/  BSYNC.RECONVERGENT B0 ;  /* 0x0000000000007941 */ /* 0x000fea0003800200 */
.L_x_327:
[----:B------:R-:W-:Y:S05]  /*2810*/  @!P1 EXIT ;  /* 0x000000000000994d */ /* 0x000fea0003800000 */
[----:B------:R-:W3:Y:S01]  /*2820*/  S2UR UR8, SR_CgaCtaId ;  /* 0x00000000000879c3 */ /* 0x000ee20000008800 */
[----:B------:R-:W-:Y:S01]  /*2830*/  UMOV UR6, 0x400 ;  /* 0x0000040000067882 */ /* 0x000fe20000000000 */
[----:B------:R-:W-:Y:S02]  /*2840*/  USHF.L.U32 UR4, UR4, 0x3, URZ ;  /* 0x0000000304047899 */ /* 0x000fe400080006ff */
[----:B------:R-:W-:-:S04]  /*2850*/  UIADD3 UR7, UPT, UPT, UR6, 0x4000, URZ ;  /* 0x0000400006077890 */ /* 0x000fc8000fffe0ff */
[----:B------:R-:W4:Y:S01]  /*2860*/  LDC.64 R2, c[0x0][0x388] ;  /* 0x0000e200ff027b82 */ /* 0x000f220000000a00 */
[----:B---3--:R-:W-:Y:S02]  /*2870*/  ULEA UR6, UR8, UR6, 0x18 ;  /* 0x0000000608067291 */ /* 0x008fe4000f8ec0ff */
[----:B------:R-:W-:-:S12]  /*2880*/  ULEA UR7, UR8, UR7, 0x18 ;  /* 0x0000000708077291 */ /* 0x000fd8000f8ec0ff */
.L_x_330:
[C---:B------:R-:W-:Y:S01]  /*2890*/  LEA R8, R0.reuse, UR7, 0x2 ;  /* 0x0000000700087c11 */ /* 0x040fe2000f8e10ff */
[----:B-1----:R-:W1:Y:S01]  /*28a0*/  LDC R11, c[0x0][0x360] ;  /* 0x0000d800ff0b7b82 */ /* 0x002e620000000800 */
[C---:B------:R-:W-:Y:S01]  /*28b0*/  LEA R10, R0.reuse, UR5, 0x2 ;  /* 0x00000005000a7c11 */ /* 0x040fe2000f8e10ff */
[----:B0-----:R-:W-:Y:S01]  /*28c0*/  IMAD R17, R9, UR9, R0 ;  /* 0x0000000909117c24 */ /* 0x001fe2000f8e0200 */
[----:B---3--:R-:W-:Y:S01]  /*28d0*/  LEA R21, R0, UR6, 0x3 ;  /* 0x0000000600157c11 */ /* 0x008fe2000f8e18ff */
[----:B--2---:R0:W-:Y:S04]  /*28e0*/  LDS R4, [R8] ;  /* 0x0000000008047984 */ /* 0x0041e80000000800 */
[----:B------:R2:W3:Y:S01]  /*28f0*/  LDS R5, [R10] ;  /* 0x000000000a057984 */ /* 0x0004e20000000800 */
[----:B------:R-:W-:-:S04]  /*2900*/  VIADD R25, R21, UR4 ;  /* 0x0000000415197c36 */ /* 0x000fc80008000000 */
[----:B------:R-:W-:Y:S02]  /*2910*/  VIADD R27, R25, UR4 ;  /* 0x00000004191b7c36 */ /* 0x000fe40008000000 */
[C---:B-1----:R-:W-:Y:S01]  /*2920*/  IMAD R14, R11.reuse, 0x4, R8 ;  /* 0x000000040b0e7824 */ /* 0x042fe200078e0208 */
[C---:B------:R-:W-:Y:S01]  /*2930*/  LEA R16, R11.reuse, R10, 0x2 ;  /* 0x0000000a0b107211 */ /* 0x040fe200078e10ff */
[C---:B------:R-:W-:Y:S02]  /*2940*/  IMAD R0, R11.reuse, 0x4, R0 ;  /* 0x000000040b007824 */ /* 0x040fe400078e0200 */
[C---:B0-----:R-:W-:Y:S02]  /*2950*/  IMAD R8, R11.reuse, 0x4, R14 ;  /* 0x000000040b087824 */ /* 0x041fe400078e020e */
[----:B--2---:R-:W-:-:S04]  /*2960*/  IMAD R10, R11, 0x4, R16 ;  /* 0x000000040b0a7824 */ /* 0x004fc800078e0210 */
[----:B------:R-:W-:Y:S02]  /*2970*/  IMAD R24, R11, 0x4, R10 ;  /* 0x000000040b187824 */ /* 0x000fe400078e020a */
[----:B---3--:R-:W-:-:S05]  /*2980*/  IMAD.IADD R4, R4, 0x1, R5 ;  /* 0x0000000104047824 */ /* 0x008fca00078e0205 */
[----:B------:R-:W-:Y:S04]  /*2990*/  STS [R21], R4 ;  /* 0x0000000415007388 */ /* 0x000fe80000000800 */
[----:B------:R0:W-:Y:S04]  /*29a0*/  LDS R6, [R14] ;  /* 0x000000000e067984 */ /* 0x0001e80000000800 */
[----:B------:R4:W1:Y:S01]  /*29b0*/  LDS R5, [R16] ;  /* 0x0000000010057984 */ /* 0x0008620000000800 */
[----:B0-----:R-:W-:Y:S02]  /*29c0*/  IMAD R14, R11, 0x4, R8 ;  /* 0x000000040b0e7824 */ /* 0x001fe400078e0208 */
[----:B----4-:R-:W-:-:S03]  /*29d0*/  IMAD.WIDE R16, R17, 0x8, R2 ;  /* 0x0000000811107825 */ /* 0x010fc600078e0202 */
[----:B------:R-:W-:-:S05]  /*29e0*/  IADD3 R18, P0, PT, R16, UR4, RZ ;  /* 0x0000000410127c10 */ /* 0x000fca000ff1e0ff */
[----:B------:R-:W-:Y:S01]  /*29f0*/  IMAD.X R19, RZ, RZ, R17, P0 ;  /* 0x000000ffff137224 */ /* 0x000fe200000e0611 */
[----:B------:R-:W-:Y:S01]  /*2a00*/  IADD3 R20, P0, PT, R18, UR4, RZ ;  /* 0x0000000412147c10 */ /* 0x000fe2000ff1e0ff */
[----:B-1----:R-:W-:Y:S02]  /*2a10*/  IMAD.IADD R6, R6, 0x1, R5 ;  /* 0x0000000106067824 */ /* 0x002fe400078e0205 */
[----:B------:R-:W0:Y:S04]  /*2a20*/  LDS R5, [R21+0x4] ;  /* 0x0000040015057984 */ /* 0x000e280000000800 */
[----:B------:R-:W-:Y:S04]  /*2a30*/  STS [R21+UR4], R6 ;  /* 0x0000000615007988 */ /* 0x000fe80008000804 */
[----:B------:R-:W-:Y:S04]  /*2a40*/  LDS R12, [R8] ;  /* 0x00000000080c7984 */ /* 0x000fe80000000800 */
[----:B------:R-:W1:Y:S04]  /*2a50*/  LDS R7, [R10] ;  /* 0x000000000a077984 */ /* 0x000e680000000800 */
[----:B------:R-:W-:Y:S04]  /*2a60*/  LDS R13, [R25+UR4+0x4] ;  /* 0x00000404190d7984 */ /* 0x000fe80008000800 */
[----:B0-----:R-:W-:Y:S01]  /*2a70*/  STG.E.64 desc[UR10][R16.64], R4 ;  /* 0x0000000410007986 */ /* 0x001fe2000c101b0a */
[----:B-1----:R-:W-:-:S03]  /*2a80*/  IADD3 R12, PT, PT, R12, R7, RZ ;  /* 0x000000070c0c7210 */ /* 0x002fc60007ffe0ff */
[----:B------:R0:W1:Y:S04]  /*2a90*/  LDS R7, [R21+UR4+0x4] ;  /* 0x0000040415077984 */ /* 0x0000680008000800 */
[----:B------:R-:W-:Y:S04]  /*2aa0*/  STS [R25+UR4], R12 ;  /* 0x0000000c19007988 */ /* 0x000fe80008000804 */
[----:B------:R-:W-:Y:S01]  /*2ab0*/  LDS R14, [R14] ;  /* 0x000000000e0e7984 */ /* 0x000fe20000000800 */
[----:B0-----:R-:W-:Y:S02]  /*2ac0*/  IADD3.X R21, PT, PT, RZ, R19, RZ, P0, !PT ;  /* 0x00000013ff157210 */ /* 0x001fe400007fe4ff */
[----:B------:R-:W-:Y:S01]  /*2ad0*/  IADD3 R22, P0, PT, R20, UR4, RZ ;  /* 0x0000000414167c10 */ /* 0x000fe2000ff1e0ff */
[----:B------:R-:W0:Y:S04]  /*2ae0*/  LDS R23, [R24] ;  /* 0x0000000018177984 */ /* 0x000e280000000800 */
[----:B------:R-:W2:Y:S04]  /*2af0*/  LDS R15, [R27+UR4+0x4] ;  /* 0x000004041b0f7984 */ /* 0x000ea80008000800 */
[----:B-1----:R3:W-:Y:S04]  /*2b00*/  STG.E.64 desc[UR10][R18.64], R6 ;  /* 0x0000000612007986 */ /* 0x0027e8000c101b0a */
[----:B------:R3:W-:Y:S01]  /*2b10*/  STG.E.64 desc[UR10][R20.64], R12 ;  /* 0x0000000c14007986 */ /* 0x0007e2000c101b0a */
[----:B0-----:R-:W-:-:S02]  /*2b20*/  IMAD.IADD R14, R14, 0x1, R23 ;  /* 0x000000010e0e7824 */ /* 0x001fc400078e0217 */
[----:B------:R-:W-:Y:S01]  /*2b30*/  IMAD.X R23, RZ, RZ, R21, P0 ;  /* 0x000000ffff177224 */ /* 0x000fe200000e0615 */
[----:B------:R-:W-:Y:S02]  /*2b40*/  ISETP.GE.AND P0, PT, R0, R9, PT ;  /* 0x000000090000720c */ /* 0x000fe40003f06270 */
[----:B------:R3:W-:Y:S04]  /*2b50*/  STS [R27+UR4], R14 ;  /* 0x0000000e1b007988 */ /* 0x0007e80008000804 */
[----:B--2---:R3:W-:Y:S07]  /*2b60*/  STG.E.64 desc[UR10][R22.64], R14 ;  /* 0x0000000e16007986 */ /* 0x0047ee000c101b0a */
[----:B------:R-:W-:Y:S05]  /*2b70*/  @!P0 BRA `(.L_x_330) ;  /* 0xfffffffc00448947 */ /* 0x000fea000383ffff */
[----:B------:R-:W-:Y:S05]  /*2b80*/  EXIT ;  /* 0x000000000000794d */ /* 0x000fea0003800000 */
.L_x_331:
        /* <DEDUP_REMOVED lines=15> */
.L_x_347:


//--------------------- .text._Z10initializeiiP4int2 --------------------------
	.section	.text._Z10initializeiiP4int2,"ax",@progbits
	.align	128
        .global         _Z10initializeiiP4int2
        .type           _Z10initializeiiP4int2,@function
        .size           _Z10initializeiiP4int2,(.L_x_348 - _Z10initializeiiP4int2)
        .other          _Z10initializeiiP4int2,@"STO_CUDA_ENTRY STV_DEFAULT"
_Z10initializeiiP4int2:
.text._Z10initializeiiP4int2:
[----:B------:R-:W-:Y:S01]  /*0000*/  LDC R1, c[0x0][0x37c] ;  /* 0x0000df00ff017b82 */ /* 0x000fe20000000800 */
[----:B------:R-:W0:Y:S07]  /*0010*/  S2R R3, SR_TID.X ;  /* 0x0000000000037919 */ /* 0x000e2e0000002100 */
[----:B------:R-:W0:Y:S08]  /*0020*/  LDC.64 R8, c[0x0][0x380] ;  /* 0x0000e000ff087b82 */ /* 0x000e300000000a00 */
[----:B------:R-:W1:Y:S08]  /*0030*/  S2UR UR4, SR_CTAID.X ;  /* 0x00000000000479c3 */ /* 0x000e700000002500 */
[----:B------:R-:W2:Y:S01]  /*0040*/  LDC R0, c[0x0][0x360] ;  /* 0x0000d800ff007b82 */ /* 0x000ea20000000800 */
[----:B0-----:R-:W-:-:S04]  /*0050*/  ISETP.GE.AND P0, PT, R3, R9, PT ;  /* 0x000000090300720c */ /* 0x001fc80003f06270 */
[----:B-1----:R-:W-:-:S13]  /*0060*/  ISETP.LE.OR P0, PT, R8, UR4, P0 ;  /* 0x0000000408007c0c */ /* 0x002fda0008703670 */
[----:B--2---:R-:W-:Y:S05]  /*0070*/  @P0 EXIT ;  /* 0x000000000000094d */ /* 0x004fea0003800000 */
[----:B------:R-:W0:Y:S01]  /*0080*/  I2F.U32.RP R8, R0 ;  /* 0x0000000000087306 */ /* 0x000e220000209000 */
[----:B------:R-:W-:Y:S01]  /*0090*/  IMAD.IADD R2, R3, 0x1, R0 ;  /* 0x0000000103027824 */ /* 0x000fe200078e0200 */
[----:B------:R-:W-:Y:S01]  /*00a0*/  ISETP.NE.U32.AND P2, PT, R0, RZ, PT ;  /* 0x000000ff0000720c */ /* 0x000fe20003f45070 */
[----:B------:R-:W1:Y:S01]  /*00b0*/  LDCU.64 UR6, c[0x0][0x358] ;  /* 0x00006b00ff0677ac */ /* 0x000e620008000a00 */
[----:B------:R-:W-:Y:S02]  /*00c0*/  BSSY.RECONVERGENT B0, `(.L_x_332) ;  /* 0x0000029000007945 */ /* 0x000fe40003800200 */
        /* <DEDUP_REMOVED lines=9> */
[----:B------:R-:W-:-:S04]  /*0160*/  IMAD R11, R11, R0, RZ ;  /* 0x000000000b0b7224 */ /* 0x000fc800078e02ff */
[----:B------:R-:W-:-:S06]  /*0170*/  IMAD.HI.U32 R8, R5, R11, R4 ;  /* 0x0000000b05087227 */ /* 0x000fcc00078e0004 */
        /* <DEDUP_REMOVED lines=12> */
[----:B------:R-:W-:-:S13]  /*0240*/  ISETP.NE.AND P1, PT, R4, 0x3, PT ;  /* 0x000000030400780c */ /* 0x000fda0003f25270 */
[----:B-1----:R-:W-:Y:S05]  /*0250*/  @!P1 BRA `(.L_x_333) ;  /* 0x00000000003c9947 */ /* 0x002fea0003800000 */
[----:B------:R-:W0:Y:S01]  /*0260*/  LDC.64 R4, c[0x0][0x388] ;  /* 0x0000e200ff047b82 */ /* 0x000e220000000a00 */
[----:B------:R-:W-:Y:S02]  /*0270*/  VIADD R2, R2, 0x1 ;  /* 0x0000000102027836 */ /* 0x000fe40000000000 */
[----:B------:R-:W-:-:S03]  /*0280*/  IMAD R9, R9, UR4, R3 ;  /* 0x0000000409097c24 */ /* 0x000fc6000f8e0203 */
[----:B------:R-:W-:-:S05]  /*0290*/  LOP3.LUT R2, R2, 0x3, RZ, 0xc0, !PT ;  /* 0x0000000302027812 */ /* 0x000fca00078ec0ff */
[----:B------:R-:W-:Y:S02]  /*02a0*/  IMAD R3, R2, R0, R3 ;  /* 0x0000000002037224 */ /* 0x000fe400078e0203 */
[----:B------:R-:W-:-:S07]  /*02b0*/  IMAD.MOV R2, RZ, RZ, -R2 ;  /* 0x000000ffff027224 */ /* 0x000fce00078e0a02 */
.L_x_334:
[----:B0-----:R-:W-:-:S05]  /*02c0*/  IMAD.WIDE R6, R9, 0x8, R4 ;  /* 0x0000000809067825 */ /* 0x001fca00078e0204 */
[----:B------:R-:W2:Y:S01]  /*02d0*/  LDG.E R8, desc[UR6][R6.64] ;  /* 0x0000000606087981 */ /* 0x000ea2000c1e1900 */
[----:B------:R-:W-:Y:S01]  /*02e0*/  IADD3 R2, PT, PT, R2, 0x1, RZ ;  /* 0x0000000102027810 */ /* 0x000fe20007ffe0ff */
[----:B------:R-:W-:Y:S01]  /*02f0*/  IMAD.IADD R9, R0, 0x1, R9 ;  /* 0x0000000100097824 */ /* 0x000fe200078e0209 */
[----:B--2---:R-:W-:-:S13]  /*0300*/  ISETP.NE.AND P1, PT, R8, RZ, PT ;  /* 0x000000ff0800720c */ /* 0x004fda0003f25270 */
[----:B------:R-:W-:-:S05]  /*0310*/  @P1 IMAD.MOV.U32 R11, RZ, RZ, 0x7fffffff ;  /* 0x7fffffffff0b1424 */ /* 0x000fca00078e00ff */
[----:B------:R1:W-:Y:S01]  /*0320*/  @P1 STG.E desc[UR6][R6.64], R11 ;  /* 0x0000000b06001986 */ /* 0x0003e2000c101906 */
[----:B------:R-:W-:-:S13]  /*0330*/  ISETP.NE.AND P1, PT, R2, RZ, PT ;  /* 0x000000ff0200720c */ /* 0x000fda0003f25270 */
[----:B-1----:R-:W-:Y:S05]  /*0340*/  @P1 BRA `(.L_x_334) ;  /* 0xfffffffc00dc1947 */ /* 0x002fea000383ffff */
.L_x_333:
[----:B------:R-:W-:Y:S05]  /*0350*/  BSYNC.RECONVERGENT B0 ;  /* 0x0000000000007941 */ /* 0x000fea0003800200 */
.L_x_332:
[----:B------:R-:W-:Y:S05]  /*0360*/  @!P0 EXIT ;  /* 0x000000000000894d */ /* 0x000fea0003800000 */
[----:B------:R-:W0:Y:S01]  /*0370*/  LDC R14, c[0x0][0x384] ;  /* 0x0000e100ff0e7b82 */ /* 0x000e220000000800 */
[----:B------:R-:W-:-:S07]  /*0380*/  IMAD.SHL.U32 R15, R0, 0x8, RZ ;  /* 0x00000008000f7824 */ /* 0x000fce00078e00ff */
[----:B------:R-:W1:Y:S02]  /*0390*/  LDC.64 R4, c[0x0][0x388] ;  /* 0x0000e200ff047b82 */ /* 0x000e640000000a00 */
.L_x_335:
[----:B0-----:R-:W-:-:S04]  /*03a0*/  IMAD R11, R14, UR4, R3 ;  /* 0x000000040e0b7c24 */ /* 0x001fc8000f8e0203 */
[----:B-1----:R-:W-:-:S05]  /*03b0*/  IMAD.WIDE R10, R11, 0x8, R4 ;  /* 0x000000080b0a7825 */ /* 0x002fca00078e0204 */
[----:B------:R-:W2:Y:S01]  /*03c0*/  LDG.E R2, desc[UR6][R10.64] ;  /* 0x000000060a027981 */ /* 0x000ea2000c1e1900 */
[----:B------:R-:W-:-:S05]  /*03d0*/  IADD3 R6, P1, PT, R15, R10, RZ ;  /* 0x0000000a0f067210 */ /* 0x000fca0007f3e0ff */
[----:B------:R-:W-:Y:S01]  /*03e0*/  IMAD.X R7, RZ, RZ, R11, P1 ;  /* 0x000000ffff077224 */ /* 0x000fe200008e060b */
[----:B--2---:R-:W-:-:S13]  /*03f0*/  ISETP.NE.AND P0, PT, R2, RZ, PT ;  /* 0x000000ff0200720c */ /* 0x004fda0003f05270 */
[----:B------:R-:W-:-:S05]  /*0400*/  @P0 MOV R17, 0x7fffffff ;  /* 0x7fffffff00110802 */ /* 0x000fca0000000f00 */
[----:B------:R0:W-:Y:S04]  /*0410*/  @P0 STG.E desc[UR6][R10.64], R17 ;  /* 0x000000110a000986 */ /* 0x0001e8000c101906 */
[----:B------:R-:W2:Y:S01]  /*0420*/  LDG.E R2, desc[UR6][R6.64] ;  /* 0x0000000606027981 */ /* 0x000ea2000c1e1900 */
[----:B------:R-:W-:-:S05]  /*0430*/  IADD3 R8, P1, PT, R15, R6, RZ ;  /* 0x000000060f087210 */ /* 0x000fca0007f3e0ff */
[----:B------:R-:W-:Y:S01]  /*0440*/  IMAD.X R9, RZ, RZ, R7, P1 ;  /* 0x000000ffff097224 */ /* 0x000fe200008e0607 */
[----:B--2---:R-:W-:-:S13]  /*0450*/  ISETP.NE.AND P0, PT, R2, RZ, PT ;  /* 0x000000ff0200720c */ /* 0x004fda0003f05270 */
[----:B------:R-:W-:-:S05]  /*0460*/  @P0 IMAD.MOV.U32 R19, RZ, RZ, 0x7fffffff ;  /* 0x7fffffffff130424 */ /* 0x000fca00078e00ff */
[----:B------:R2:W-:Y:S04]  /*0470*/  @P0 STG.E desc[UR6][R6.64], R19 ;  /* 0x0000001306000986 */ /* 0x0005e8000c101906 */
[----:B------:R-:W3:Y:S01]  /*0480*/  LDG.E R2, desc[UR6][R8.64] ;  /* 0x0000000608027981 */ /* 0x000ee2000c1e1900 */
[----:B------:R-:W-:-:S05]  /*0490*/  IADD3 R12, P1, PT, R15, R8, RZ ;  /* 0x000000080f0c7210 */ /* 0x000fca0007f3e0ff */
[----:B------:R-:W-:Y:S01]  /*04a0*/  IMAD.X R13, RZ, RZ, R9, P1 ;  /* 0x000000ffff0d7224 */ /* 0x000fe200008e0609 */
[----:B---3--:R-:W-:-:S13]  /*04b0*/  ISETP.NE.AND P0, PT, R2, RZ, PT ;  /* 0x000000ff0200720c */ /* 0x008fda0003f05270 */
[----:B0-----:R-:W-:-:S05]  /*04c0*/  @P0 MOV R11, 0x7fffffff ;  /* 0x7fffffff000b0802 */ /* 0x001fca0000000f00 */
[----:B------:R2:W-:Y:S04]  /*04d0*/  @P0 STG.E desc[UR6][R8.64], R11 ;  /* 0x0000000b08000986 */ /* 0x0005e8000c101906 */
[----:B------:R-:W3:Y:S01]  /*04e0*/  LDG.E R2, desc[UR6][R12.64] ;  /* 0x000000060c027981 */ /* 0x000ee2000c1e1900 */
[----:B------:R-:W-:Y:S01]  /*04f0*/  IMAD R3, R0, 0x4, R3 ;  /* 0x0000000400037824 */ /* 0x000fe200078e0203 */
[----:B---3--:R-:W-:-:S13]  /*0500*/  ISETP.NE.AND P0, PT, R2, RZ, PT ;  /* 0x000000ff0200720c */ /* 0x008fda0003f05270 */
[----:B------:R-:W-:-:S05]  /*0510*/  @P0 IMAD.MOV.U32 R17, RZ, RZ, 0x7fffffff ;  /* 0x7fffffffff110424 */ /* 0x000fca00078e00ff */
[----:B------:R2:W-:Y:S01]  /*0520*/  @P0 STG.E desc[UR6][R12.64], R17 ;  /* 0x000000110c000986 */ /* 0x0005e2000c101906 */
[----:B------:R-:W-:-:S13]  /*0530*/  ISETP.GE.AND P0, PT, R3, R14, PT ;  /* 0x0000000e0300720c */ /* 0x000fda0003f06270 */
[----:B--2---:R-:W-:Y:S05]  /*0540*/  @!P0 BRA `(.L_x_335) ;  /* 0xfffffffc00948947 */ /* 0x004fea000383ffff */
[----:B------:R-:W-:Y:S05]  /*0550*/  EXIT ;  /* 0x000000000000794d */ /* 0x000fea0003800000 */
.L_x_336:
        /* <DEDUP_REMOVED lines=10> */
.L_x_348:


//--------------------- .nv.global.init           --------------------------
	.section	.nv.global.init,"aw",@progbits
.nv.global.init:
	.type		$str,@object
	.size		$str,(.L_0 - $str)
$str:
        /*0000*/ 	.byte	0x67, 0x65, 0x74, 0x4d, 0x69, 0x6e, 0x43, 0x6f, 0x73, 0x74, 0x3a, 0x20, 0x63, 0x61, 0x6e, 0x6e
        /*0010*/ 	.byte	0x6f, 0x74, 0x20, 0x72, 0x65, 0x74, 0x72, 0x61, 0x63, 0x65, 0x20, 0x74, 0x68, 0x65, 0x20, 0x70
        /*0020*/ 	.byte	0x61, 0x74, 0x68, 0x0a, 0x00
.L_0:


//--------------------- .nv.shared._Z13getMinCostPiniiiP4int2P4int3 --------------------------
	.section	.nv.shared._Z13getMinCostPiniiiP4int2P4int3,"aw",@nobits
	.sectionflags	@""
	.align	4
.nv.shared._Z13getMinCostPiniiiP4int2P4int3:
	.zero		1536


//--------------------- .nv.shared.reserved.0     --------------------------
	.section	.nv.shared.reserved.0,"aw",@nobits
	.weak		__nv_reservedSMEM_offset_0_alias
	.size		__nv_reservedSMEM_offset_0_alias, 0, 64
	.other		__nv_reservedSMEM_offset_0_alias,@"STO_CUDA_RESERVED_SHARED STV_DEFAULT"
__nv_reservedSMEM_offset_0_alias:
	.zero		0
	.zero		64


//--------------------- .nv.shared._Z14verticalSweep4iiP4int2PiS1_ --------------------------
	.section	.nv.shared._Z14verticalSweep4iiP4int2PiS1_,"aw",@nobits
	.sectionflags	@""
	.align	8
.nv.shared._Z14verticalSweep4iiP4int2PiS1_:
	.zero		13312


//--------------------- .nv.shared._Z14verticalSweep3iiP4int2PiS1_ --------------------------
	.section	.nv.shared._Z14verticalSweep3iiP4int2PiS1_,"aw",@nobits
	.sectionflags	@""
	.align	8
.nv.shared._Z14verticalSweep3iiP4int2PiS1_:
	.zero		13312


//--------------------- .nv.shared._Z14verticalSweep2iiP4int2PiS1_ --------------------------
	.section	.nv.shared._Z14verticalSweep2iiP4int2PiS1_,"aw",@nobits
	.sectionflags	@""
	.align	8
.nv.shared._Z14verticalSweep2iiP4int2PiS1_:
	.zero		25600


//--------------------- .nv.shared._Z14verticalSweep1iiP4int2PiS1_ --------------------------
	.section	.nv.shared._Z14verticalSweep1iiP4int2PiS1_,"aw",@nobits
	.sectionflags	@""
	.align	8
.nv.shared._Z14verticalSweep1iiP4int2PiS1_:
	.zero		21504


//--------------------- .nv.shared._Z16horizontalSweep3iiP4int2PiS1_ --------------------------
	.section	.nv.shared._Z16horizontalSweep3iiP4int2PiS1_,"aw",@nobits
	.sectionflags	@""
	.align	8
.nv.shared._Z16horizontalSweep3iiP4int2PiS1_:
	.zero		13312


//--------------------- .nv.shared._Z16horizontalSweep2iiP4int2PiS1_ --------------------------
	.section	.nv.shared._Z16horizontalSweep2iiP4int2PiS1_,"aw",@nobits
	.sectionflags	@""
	.align	8
.nv.shared._Z16horizontalSweep2iiP4int2PiS1_:
	.zero		25600


//--------------------- .nv.shared._Z16horizontalSweep1iiP4int2PiS1_ --------------------------
	.section	.nv.shared._Z16horizontalSweep1iiP4int2PiS1_,"aw",@nobits
	.sectionflags	@""
	.align	8
.nv.shared._Z16horizontalSweep1iiP4int2PiS1_:
	.zero		21504


//--------------------- .nv.constant0._Z13getMinCostPiniiiP4int2P4int3 --------------------------
	.section	.nv.constant0._Z13getMinCostPiniiiP4int2P4int3,"a",@progbits
	.sectionflags	@""
	.align	4
.nv.constant0._Z13getMinCostPiniiiP4int2P4int3:
	.zero		928


//--------------------- .nv.constant0._Z14verticalSweep4iiP4int2PiS1_ --------------------------
	.section	.nv.constant0._Z14verticalSweep4iiP4int2PiS1_,"a",@progbits
	.sectionflags	@""
	.align	4
.nv.constant0._Z14verticalSweep4iiP4int2PiS1_:
	.zero		928


//--------------------- .nv.constant0._Z14verticalSweep3iiP4int2PiS1_ --------------------------
	.section	.nv.constant0._Z14verticalSweep3iiP4int2PiS1_,"a",@progbits
	.sectionflags	@""
	.align	4
.nv.constant0._Z14verticalSweep3iiP4int2PiS1_:
	.zero		928


//--------------------- .nv.constant0._Z14verticalSweep2iiP4int2PiS1_ --------------------------
	.section	.nv.constant0._Z14verticalSweep2iiP4int2PiS1_,"a",@progbits
	.sectionflags	@""
	.align	4
.nv.constant0._Z14verticalSweep2iiP4int2PiS1_:
	.zero		928


//--------------------- .nv.constant0._Z14verticalSweep1iiP4int2PiS1_ --------------------------
	.section	.nv.constant0._Z14verticalSweep1iiP4int2PiS1_,"a",@progbits
	.sectionflags	@""
	.align	4
.nv.constant0._Z14verticalSweep1iiP4int2PiS1_:
	.zero		928


//--------------------- .nv.constant0._Z16horizontalSweep3iiP4int2PiS1_ --------------------------
	.section	.nv.constant0._Z16horizontalSweep3iiP4int2PiS1_,"a",@progbits
	.sectionflags	@""
	.align	4
.nv.constant0._Z16horizontalSweep3iiP4int2PiS1_:
	.zero		928


//--------------------- .nv.constant0._Z16horizontalSweep2iiP4int2PiS1_ --------------------------
	.section	.nv.constant0._Z16horizontalSweep2iiP4int2PiS1_,"a",@progbits
	.sectionflags	@""
	.align	4
.nv.constant0._Z16horizontalSweep2iiP4int2PiS1_:
	.zero		928


//--------------------- .nv.constant0._Z16horizontalSweep1iiP4int2PiS1_ --------------------------
	.section	.nv.constant0._Z16horizontalSweep1iiP4int2PiS1_,"a",@progbits
	.sectionflags	@""
	.align	4
.nv.constant0._Z16horizontalSweep1iiP4int2PiS1_:
	.zero		928


//--------------------- .nv.constant0._Z10initializeiiP4int2 --------------------------
	.section	.nv.constant0._Z10initializeiiP4int2,"a",@progbits
	.sectionflags	@""
	.align	4
.nv.constant0._Z10initializeiiP4int2:
	.zero		912


//--------------------- SYMBOLS --------------------------

	.type		.nv.reservedSmem.offset0,@object
	.size		.nv.reservedSmem.offset0,0x4
	.type		.nv.reservedSmem.cap,@object
	.size		.nv.reservedSmem.cap,0x4
	.type		vprintf,@function
